	.target	sm_90a

	.elftype	@"ET_EXEC"


//--------------------- .note.nv.tkinfo           --------------------------
	.section	.note.nv.tkinfo,"",@"SHT_NOTE"
	.sectionflags	@"SHF_NOTE_NV_TKINFO"
	.tkinfo
        /*0018*/ 	.word	0x00000002
        /*0030*/ 	.string	""
        /*0030*/ 	.string	"ptxas"
        /*0030*/ 	.string	"Cuda compilation tools, release 13.0, V13.0.88"
        /*0030*/ 	.string	"Build cuda_13.0.r13.0/compiler.36424714_0"
        /*0030*/ 	.string	"-v  -suppress-debug-info  -lineinfo  -arch sm_90a "



//--------------------- .note.nv.cuinfo           --------------------------
	.section	.note.nv.cuinfo,"",@"SHT_NOTE"
	.sectionflags	@"SHF_NOTE_NV_CUINFO"
        /*0018*/ 	.short	0x0002
        /*001a*/ 	.short	0x005a
        /*001c*/ 	.short	0x0082
	.zero		2


//--------------------- .nv.info                  --------------------------
	.section	.nv.info,"",@"SHT_CUDA_INFO"
	.align	4


	//----- nvinfo : EIATTR_REGCOUNT
	.align		4
        /*0000*/ 	.byte	0x04, 0x2f
        /*0002*/ 	.short	(.L_1 - .L_0)
	.align		4
.L_0:
        /*0004*/ 	.word	index@(matmul_kernel)
        /*0008*/ 	.word	0x000000ff


	//----- nvinfo : EIATTR_FRAME_SIZE
	.align		4
.L_1:
        /*000c*/ 	.byte	0x04, 0x11
        /*000e*/ 	.short	(.L_3 - .L_2)
	.align		4
.L_2:
        /*0010*/ 	.word	index@(matmul_kernel)
        /*0014*/ 	.word	0x000009e0


	//----- nvinfo : EIATTR_MIN_STACK_SIZE
	.align		4
.L_3:
        /*0018*/ 	.byte	0x04, 0x12
        /*001a*/ 	.short	(.L_5 - .L_4)
	.align		4
.L_4:
        /*001c*/ 	.word	index@(matmul_kernel)
        /*0020*/ 	.word	0x000009e0
.L_5:


//--------------------- .nv.compat                --------------------------
	.section	.nv.compat,"",@"SHT_CUDA_COMPAT_INFO"
	.align	4
        /*0000*/ 	.byte	0x02, 0x09, 0x01, 0x00, 0x02, 0x02, 0x04, 0x00, 0x02, 0x05, 0x05, 0x00, 0x03, 0x07, 0x01, 0x01
        /*0010*/ 	.byte	0x02, 0x03, 0x00, 0x00, 0x02, 0x06, 0x01, 0x00, 0x04, 0x0b, 0x08, 0x00, 0x00, 0x00, 0x00, 0x00
        /*0020*/ 	.byte	0x00, 0x00, 0x00, 0x00


//--------------------- .nv.info.matmul_kernel    --------------------------
	.section	.nv.info.matmul_kernel,"",@"SHT_CUDA_INFO"
	.sectionflags	@""
	.align	4


	//----- nvinfo : EIATTR_CUDA_API_VERSION
	.align		4
        /*0000*/ 	.byte	0x04, 0x37
        /*0002*/ 	.short	(.L_7 - .L_6)
.L_6:
        /*0004*/ 	.word	0x00000082


	//----- nvinfo : EIATTR_KPARAM_INFO
	.align		4
.L_7:
        /*0008*/ 	.byte	0x04, 0x17
        /*000a*/ 	.short	(.L_9 - .L_8)
.L_8:
        /*000c*/ 	.word	0x00000000
        /*0010*/ 	.short	0x000d
        /*0012*/ 	.short	0x0048
        /*0014*/ 	.byte	0x00, 0xf4, 0x21, 0x00


	//----- nvinfo : EIATTR_KPARAM_INFO
	.align		4
.L_9:
        /*0018*/ 	.byte	0x04, 0x17
        /*001a*/ 	.short	(.L_11 - .L_10)
.L_10:
        /*001c*/ 	.word	0x00000000
        /*0020*/ 	.short	0x000c
        /*0022*/ 	.short	0x0040
        /*0024*/ 	.byte	0x00, 0xf4, 0x21, 0x00


	//----- nvinfo : EIATTR_KPARAM_INFO
	.align		4
.L_11:
        /*0028*/ 	.byte	0x04, 0x17
        /*002a*/ 	.short	(.L_13 - .L_12)
.L_12:
        /*002c*/ 	.word	0x00000000
        /*0030*/ 	.short	0x000b
        /*0032*/ 	.short	0x0038
        /*0034*/ 	.byte	0x00, 0xf0, 0x11, 0x00


	//----- nvinfo : EIATTR_KPARAM_INFO
	.align		4
.L_13:
        /*0038*/ 	.byte	0x04, 0x17
        /*003a*/ 	.short	(.L_15 - .L_14)
.L_14:
        /*003c*/ 	.word	0x00000000
        /*0040*/ 	.short	0x000a
        /*0042*/ 	.short	0x0034
        /*0044*/ 	.byte	0x00, 0xf0, 0x11, 0x00


	//----- nvinfo : EIATTR_KPARAM_INFO
	.align		4
.L_15:
        /*0048*/ 	.byte	0x04, 0x17
        /*004a*/ 	.short	(.L_17 - .L_16)
.L_16:
        /*004c*/ 	.word	0x00000000
        /*0050*/ 	.short	0x0009
        /*0052*/ 	.short	0x0030
        /*0054*/ 	.byte	0x00, 0xf0, 0x11, 0x00


	//----- nvinfo : EIATTR_KPARAM_INFO
	.align		4
.L_17:
        /*0058*/ 	.byte	0x04, 0x17
        /*005a*/ 	.short	(.L_19 - .L_18)
.L_18:
        /*005c*/ 	.word	0x00000000
        /*0060*/ 	.short	0x0008
        /*0062*/ 	.short	0x002c
        /*0064*/ 	.byte	0x00, 0xf0, 0x11, 0x00


	//----- nvinfo : EIATTR_KPARAM_INFO
	.align		4
.L_19:
        /*0068*/ 	.byte	0x04, 0x17
        /*006a*/ 	.short	(.L_21 - .L_20)
.L_20:
        /*006c*/ 	.word	0x00000000
        /*0070*/ 	.short	0x0007
        /*0072*/ 	.short	0x0028
        /*0074*/ 	.byte	0x00, 0xf0, 0x11, 0x00


	//----- nvinfo : EIATTR_KPARAM_INFO
	.align		4
.L_21:
        /*0078*/ 	.byte	0x04, 0x17
        /*007a*/ 	.short	(.L_23 - .L_22)
.L_22:
        /*007c*/ 	.word	0x00000000
        /*0080*/ 	.short	0x0006
        /*0082*/ 	.short	0x0024
        /*0084*/ 	.byte	0x00, 0xf0, 0x11, 0x00


	//----- nvinfo : EIATTR_KPARAM_INFO
	.align		4
.L_23:
        /*0088*/ 	.byte	0x04, 0x17
        /*008a*/ 	.short	(.L_25 - .L_24)
.L_24:
        /*008c*/ 	.word	0x00000000
        /*0090*/ 	.short	0x0005
        /*0092*/ 	.short	0x0020
        /*0094*/ 	.byte	0x00, 0xf0, 0x11, 0x00


	//----- nvinfo : EIATTR_KPARAM_INFO
	.align		4
.L_25:
        /*0098*/ 	.byte	0x04, 0x17
        /*009a*/ 	.short	(.L_27 - .L_26)
.L_26:
        /*009c*/ 	.word	0x00000000
        /*00a0*/ 	.short	0x0004
        /*00a2*/ 	.short	0x001c
        /*00a4*/ 	.byte	0x00, 0xf0, 0x11, 0x00


	//----- nvinfo : EIATTR_KPARAM_INFO
	.align		4
.L_27:
        /*00a8*/ 	.byte	0x04, 0x17
        /*00aa*/ 	.short	(.L_29 - .L_28)
.L_28:
        /*00ac*/ 	.word	0x00000000
        /*00b0*/ 	.short	0x0003
        /*00b2*/ 	.short	0x0018
        /*00b4*/ 	.byte	0x00, 0xf0, 0x11, 0x00


	//----- nvinfo : EIATTR_KPARAM_INFO
	.align		4
.L_29:
        /*00b8*/ 	.byte	0x04, 0x17
        /*00ba*/ 	.short	(.L_31 - .L_30)
.L_30:
        /*00bc*/ 	.word	0x00000000
        /*00c0*/ 	.short	0x0002
        /*00c2*/ 	.short	0x0010
        /*00c4*/ 	.byte	0x00, 0xf4, 0x21, 0x00


	//----- nvinfo : EIATTR_KPARAM_INFO
	.align		4
.L_31:
        /*00c8*/ 	.byte	0x04, 0x17
        /*00ca*/ 	.short	(.L_33 - .L_32)
.L_32:
        /*00cc*/ 	.word	0x00000000
        /*00d0*/ 	.short	0x0001
        /*00d2*/ 	.short	0x0008
        /*00d4*/ 	.byte	0x00, 0xf4, 0x21, 0x00


	//----- nvinfo : EIATTR_KPARAM_INFO
	.align		4
.L_33:
        /*00d8*/ 	.byte	0x04, 0x17
        /*00da*/ 	.short	(.L_35 - .L_34)
.L_34:
        /*00dc*/ 	.word	0x00000000
        /*00e0*/ 	.short	0x0000
        /*00e2*/ 	.short	0x0000
        /*00e4*/ 	.byte	0x00, 0xf4, 0x21, 0x00


	//----- nvinfo : EIATTR_SPARSE_MMA_MASK
	.align		4
.L_35:
        /*00e8*/ 	.byte	0x03, 0x50
        /*00ea*/ 	.short	0x0000


	//----- nvinfo : EIATTR_MAXREG_COUNT
	.align		4
        /*00ec*/ 	.byte	0x03, 0x1b
        /*00ee*/ 	.short	0x00ff


	//----- nvinfo : EIATTR_NUM_BARRIERS
	.align		4
        /*00f0*/ 	.byte	0x02, 0x4c
        /*00f2*/ 	.byte	0x01
	.zero		1


	//----- nvinfo : EIATTR_ANNOTATIONS
	.align		4
        /*00f4*/ 	.byte	0x04, 0x55
        /*00f6*/ 	.short	(.L_37 - .L_36)


	//   ....[0]....
.L_36:
        /*00f8*/ 	.word	0x00000001
        /*00fc*/ 	.byte	0x90, 0x05, 0x00, 0x00, 0x01, 0x00, 0x00, 0x00, 0x30, 0x06, 0x00, 0x00, 0x01, 0x00, 0x00, 0x00
        /* <DEDUP_REMOVED lines=1117> */
        /*46dc*/ 	.byte	0x30, 0x4c, 0x01, 0x00


	//----- nvinfo : EIATTR_MERCURY_ISA_VERSION
	.align		4
.L_37:
        /*46e0*/ 	.byte	0x03, 0x5f
        /*46e2*/ 	.short	0x0101


	//----- nvinfo : EIATTR_EXIT_INSTR_OFFSETS
	.align		4
        /*46e4*/ 	.byte	0x04, 0x1c
        /*46e6*/ 	.short	(.L_39 - .L_38)


	//   ....[0]....
.L_38:
        /*46e8*/ 	.word	0x00015870


	//   ....[1]....
        /*46ec*/ 	.word	0x000158a0


	//----- nvinfo : EIATTR_REQNTID
	.align		4
.L_39:
        /*46f0*/ 	.byte	0x04, 0x10
        /*46f2*/ 	.short	(.L_41 - .L_40)
.L_40:
        /*46f4*/ 	.word	0x00000080
        /*46f8*/ 	.word	0x00000001
        /*46fc*/ 	.word	0x00000001


	//----- nvinfo : EIATTR_CBANK_PARAM_SIZE
	.align		4
.L_41:
        /*4700*/ 	.byte	0x03, 0x19
        /*4702*/ 	.short	0x0050


	//----- nvinfo : EIATTR_PARAM_CBANK
	.align		4
        /*4704*/ 	.byte	0x04, 0x0a
        /*4706*/ 	.short	(.L_43 - .L_42)
	.align		4
.L_42:
        /*4708*/ 	.word	index@(.nv.constant0.matmul_kernel)
        /*470c*/ 	.short	0x0210
        /*470e*/ 	.short	0x0050


	//----- nvinfo : EIATTR_SW_WAR
	.align		4
.L_43:
        /*4710*/ 	.byte	0x04, 0x36
        /*4712*/ 	.short	(.L_45 - .L_44)
.L_44:
        /*4714*/ 	.word	0x00000008
.L_45:


//--------------------- .nv.callgraph             --------------------------
	.section	.nv.callgraph,"",@"SHT_CUDA_CALLGRAPH"
	.align	4
	.sectionentsize	8
	.align		4
        /*0000*/ 	.word	0x00000000
	.align		4
        /*0004*/ 	.word	0xffffffff
	.align		4
        /*0008*/ 	.word	0x00000000
	.align		4
        /*000c*/ 	.word	0xfffffffe
	.align		4
        /*0010*/ 	.word	0x00000000
	.align		4
        /*0014*/ 	.word	0xfffffffd
	.align		4
        /*0018*/ 	.word	0x00000000
	.align		4
        /*001c*/ 	.word	0xfffffffc


//--------------------- .text.matmul_kernel       --------------------------
	.section	.text.matmul_kernel,"ax",@progbits
	.align	128
        .global         matmul_kernel
        .type           matmul_kernel,@function
        .size           matmul_kernel,(.L_x_3 - matmul_kernel)
        .other          matmul_kernel,@"STO_CUDA_ENTRY STV_DEFAULT"
matmul_kernel:
.text.matmul_kernel:
[----:B------:R-:W0:Y:S08]  /*0000*/  LDC R1, c[0x0][0x28] ;  /* 0x00000a00ff017b82 */ /* 0x000e300000000800 */
[----:B------:R-:W1:Y:S01]  /*0010*/  LDC.64 R2, c[0x0][0x228] ;  /* 0x00008a00ff027b82 */ /* 0x000e620000000a00 */
[----:B------:R-:W2:Y:S01]  /*0020*/  S2R R7, SR_CTAID.X ;  /* 0x0000000000077919 */ /* 0x000ea20000002500 */
[----:B0-----:R-:W-:Y:S01]  /*0030*/  VIADD R1, R1, 0xfffff620 ;  /* 0xfffff62001017836 */ /* 0x001fe20000000000 */
[----:B------:R-:W-:Y:S01]  /*0040*/  ULDC.64 UR60, c[0x0][0x208] ;  /* 0x00008200003c7ab9 */ /* 0x000fe20000000a00 */
[----:B------:R-:W-:Y:S01]  /*0050*/  CS2R R14, SRZ ;  /* 0x00000000000e7805 */ /* 0x000fe2000001ff00 */
[----:B------:R-:W0:Y:S01]  /*0060*/  S2R R24, SR_TID.X ;  /* 0x0000000000187919 */ /* 0x000e220000002100 */
[----:B------:R-:W-:-:S02]  /*0070*/  CS2R R16, SRZ ;  /* 0x0000000000107805 */ /* 0x000fc4000001ff00 */
[----:B------:R-:W-:Y:S01]  /*0080*/  CS2R R18, SRZ ;  /* 0x0000000000127805 */ /* 0x000fe2000001ff00 */
[----:B------:R-:W3:Y:S01]  /*0090*/  LDC R34, c[0x0][0x230] ;  /* 0x00008c00ff227b82 */ /* 0x000ee20000000800 */
[----:B------:R-:W-:Y:S02]  /*00a0*/  CS2R R20, SRZ ;  /* 0x0000000000147805 */ /* 0x000fe4000001ff00 */
[----:B------:R-:W-:Y:S02]  /*00b0*/  CS2R R22, SRZ ;  /* 0x0000000000167805 */ /* 0x000fe4000001ff00 */
[----:B------:R-:W-:Y:S02]  /*00c0*/  CS2R R56, SRZ ;  /* 0x0000000000387805 */ /* 0x000fe4000001ff00 */
[----:B------:R-:W-:Y:S01]  /*00d0*/  CS2R R58, SRZ ;  /* 0x00000000003a7805 */ /* 0x000fe2000001ff00 */
[----:B-1----:R-:W-:-:S05]  /*00e0*/  VIADD R0, R3, 0xf ;  /* 0x0000000f03007836 */ /* 0x002fca0000000000 */
[----:B------:R-:W-:Y:S01]  /*00f0*/  SHF.R.S32.HI R5, RZ, 0x1f, R0 ;  /* 0x0000001fff057819 */ /* 0x000fe20000011400 */
[----:B---3--:R-:W-:-:S03]  /*0100*/  VIADD R34, R34, 0x7f ;  /* 0x0000007f22227836 */ /* 0x008fc60000000000 */
[----:B------:R-:W-:Y:S02]  /*0110*/  LEA.HI R5, R5, R0, RZ, 0x4 ;  /* 0x0000000005057211 */ /* 0x000fe400078f20ff */
[----:B--2---:R-:W-:Y:S02]  /*0120*/  IABS R10, R7 ;  /* 0x00000007000a7213 */ /* 0x004fe40000000000 */
[----:B------:R-:W-:Y:S02]  /*0130*/  SHF.R.S32.HI R5, RZ, 0x4, R5 ;  /* 0x00000004ff057819 */ /* 0x000fe40000011405 */
[----:B0-----:R-:W-:-:S03]  /*0140*/  LOP3.LUT R61, R24, 0x7f, RZ, 0xc0, !PT ;  /* 0x0000007f183d7812 */ /* 0x001fc600078ec0ff */
[----:B------:R-:W-:-:S05]  /*0150*/  IMAD.SHL.U32 R6, R5, 0x8, RZ ;  /* 0x0000000805067824 */ /* 0x000fca00078e00ff */
[-C--:B------:R-:W-:Y:S02]  /*0160*/  IABS R9, R6.reuse ;  /* 0x0000000600097213 */ /* 0x080fe40000000000 */
[----:B------:R-:W-:Y:S02]  /*0170*/  IABS R12, R6 ;  /* 0x00000006000c7213 */ /* 0x000fe40000000000 */
[----:B------:R-:W0:Y:S08]  /*0180*/  I2F.RP R0, R9 ;  /* 0x0000000900007306 */ /* 0x000e300000209400 */
[----:B0-----:R-:W0:Y:S02]  /*0190*/  MUFU.RCP R0, R0 ;  /* 0x0000000000007308 */ /* 0x001e240000001000 */
[----:B0-----:R-:W-:-:S02]  /*01a0*/  VIADD R4, R0, 0xffffffe ;  /* 0x0ffffffe00047836 */ /* 0x001fc40000000000 */
[----:B------:R-:W-:-:S04]  /*01b0*/  IMAD.MOV R0, RZ, RZ, -R12 ;  /* 0x000000ffff007224 */ /* 0x000fc800078e0a0c */
[----:B------:R0:W1:Y:S02]  /*01c0*/  F2I.FTZ.U32.TRUNC.NTZ R5, R4 ;  /* 0x0000000400057305 */ /* 0x000064000021f000 */
[----:B0-----:R-:W-:Y:S01]  /*01d0*/  IMAD.MOV.U32 R4, RZ, RZ, RZ ;  /* 0x000000ffff047224 */ /* 0x001fe200078e00ff */
[----:B-1----:R-:W-:-:S05]  /*01e0*/  IADD3 R8, RZ, -R5, RZ ;  /* 0x80000005ff087210 */ /* 0x002fca0007ffe0ff */
[----:B------:R-:W-:Y:S02]  /*01f0*/  IMAD R11, R8, R9, RZ ;  /* 0x00000009080b7224 */ /* 0x000fe400078e02ff */
[----:B------:R-:W-:Y:S02]  /*0200*/  IMAD.MOV.U32 R8, RZ, RZ, R10 ;  /* 0x000000ffff087224 */ /* 0x000fe400078e000a */
[----:B------:R-:W-:-:S06]  /*0210*/  IMAD.HI.U32 R5, R5, R11, R4 ;  /* 0x0000000b05057227 */ /* 0x000fcc00078e0004 */
[----:B------:R-:W-:-:S04]  /*0220*/  IMAD.HI.U32 R5, R5, R8, RZ ;  /* 0x0000000805057227 */ /* 0x000fc800078e00ff */
[----:B------:R-:W-:-:S05]  /*0230*/  IMAD R0, R5, R0, R8 ;  /* 0x0000000005007224 */ /* 0x000fca00078e0208 */
[----:B------:R-:W-:-:S13]  /*0240*/  ISETP.GT.U32.AND P1, PT, R9, R0, PT ;  /* 0x000000000900720c */ /* 0x000fda0003f24070 */
[----:B------:R-:W-:Y:S01]  /*0250*/  @!P1 IMAD.IADD R0, R0, 0x1, -R9 ;  /* 0x0000000100009824 */ /* 0x000fe200078e0a09 */
[----:B------:R-:W-:Y:S02]  /*0260*/  @!P1 IADD3 R5, R5, 0x1, RZ ;  /* 0x0000000105059810 */ /* 0x000fe40007ffe0ff */
[----:B------:R-:W-:Y:S02]  /*0270*/  ISETP.NE.AND P1, PT, R6, RZ, PT ;  /* 0x000000ff0600720c */ /* 0x000fe40003f25270 */
[----:B------:R-:W-:Y:S02]  /*0280*/  ISETP.GE.U32.AND P0, PT, R0, R9, PT ;  /* 0x000000090000720c */ /* 0x000fe40003f06070 */
[----:B------:R-:W-:-:S04]  /*0290*/  LOP3.LUT R0, R7, R6, RZ, 0x3c, !PT ;  /* 0x0000000607007212 */ /* 0x000fc800078e3cff */
[----:B------:R-:W-:Y:S01]  /*02a0*/  ISETP.GE.AND P2, PT, R0, RZ, PT ;  /* 0x000000ff0000720c */ /* 0x000fe20003f46270 */
[----:B------:R-:W-:-:S06]  /*02b0*/  VIADD R0, R2, 0xff ;  /* 0x000000ff02007836 */ /* 0x000fcc0000000000 */
[----:B------:R-:W-:-:S04]  /*02c0*/  @P0 VIADD R5, R5, 0x1 ;  /* 0x0000000105050836 */ /* 0x000fc80000000000 */
[----:B------:R-:W-:Y:S01]  /*02d0*/  IMAD.MOV.U32 R4, RZ, RZ, R5 ;  /* 0x000000ffff047224 */ /* 0x000fe200078e0005 */
[----:B------:R-:W-:-:S03]  /*02e0*/  SHF.R.S32.HI R5, RZ, 0x1f, R0 ;  /* 0x0000001fff057819 */ /* 0x000fc60000011400 */
[----:B------:R-:W-:Y:S01]  /*02f0*/  @!P2 IMAD.MOV R4, RZ, RZ, -R4 ;  /* 0x000000ffff04a224 */ /* 0x000fe200078e0a04 */
[----:B------:R-:W-:Y:S02]  /*0300*/  @!P1 LOP3.LUT R4, RZ, R6, RZ, 0x33, !PT ;  /* 0x00000006ff049212 */ /* 0x000fe400078e33ff */
[----:B------:R-:W-:Y:S02]  /*0310*/  LEA.HI R5, R5, R0, RZ, 0x8 ;  /* 0x0000000005057211 */ /* 0x000fe400078f40ff */
[----:B------:R-:W-:Y:S01]  /*0320*/  SHF.L.U32 R8, R4, 0x3, RZ ;  /* 0x0000000304087819 */ /* 0x000fe200000006ff */
[----:B------:R-:W-:-:S03]  /*0330*/  IMAD.MOV R4, RZ, RZ, -R4 ;  /* 0x000000ffff047224 */ /* 0x000fc600078e0a04 */
[----:B------:R-:W-:Y:S01]  /*0340*/  LEA.HI.SX32 R5, R5, -R8, 0x18 ;  /* 0x8000000805057211 */ /* 0x000fe200078fc2ff */
[----:B------:R-:W-:-:S03]  /*0350*/  IMAD R10, R6, R4, R7 ;  /* 0x00000004060a7224 */ /* 0x000fc600078e0207 */
[----:B------:R-:W-:-:S04]  /*0360*/  VIMNMX R13, R5, 0x8, PT ;  /* 0x00000008050d7848 */ /* 0x000fc80003fe0100 */
[-C--:B------:R-:W-:Y:S02]  /*0370*/  IABS R9, R13.reuse ;  /* 0x0000000d00097213 */ /* 0x080fe40000000000 */
[----:B------:R-:W-:Y:S02]  /*0380*/  IABS R6, R13 ;  /* 0x0000000d00067213 */ /* 0x000fe40000000000 */
[----:B------:R-:W0:Y:S08]  /*0390*/  I2F.RP R0, R9 ;  /* 0x0000000900007306 */ /* 0x000e300000209400 */
[----:B0-----:R-:W0:Y:S02]  /*03a0*/  MUFU.RCP R0, R0 ;  /* 0x0000000000007308 */ /* 0x001e240000001000 */
[----:B0-----:R-:W-:-:S02]  /*03b0*/  VIADD R5, R0, 0xffffffe ;  /* 0x0ffffffe00057836 */ /* 0x001fc40000000000 */
[----:B------:R-:W-:Y:S02]  /*03c0*/  IMAD.MOV R0, RZ, RZ, -R6 ;  /* 0x000000ffff007224 */ /* 0x000fe400078e0a06 */
[----:B------:R-:W0:Y:S02]  /*03d0*/  S2R R6, SR_CgaCtaId ;  /* 0x0000000000067919 */ /* 0x000e240000008800 */
[----:B------:R-:W1:Y:S02]  /*03e0*/  F2I.FTZ.U32.TRUNC.NTZ R5, R5 ;  /* 0x0000000500057305 */ /* 0x000e64000021f000 */
[----:B-1----:R-:W-:-:S04]  /*03f0*/  IMAD.MOV R11, RZ, RZ, -R5 ;  /* 0x000000ffff0b7224 */ /* 0x002fc800078e0a05 */
[----:B------:R-:W-:Y:S01]  /*0400*/  IMAD.MOV.U32 R4, RZ, RZ, R11 ;  /* 0x000000ffff047224 */ /* 0x000fe200078e000b */
[----:B------:R-:W-:-:S03]  /*0410*/  IABS R11, R10 ;  /* 0x0000000a000b7213 */ /* 0x000fc60000000000 */
[----:B------:R-:W-:Y:S01]  /*0420*/  IMAD R7, R4, R9, RZ ;  /* 0x0000000904077224 */ /* 0x000fe200078e02ff */
[----:B------:R-:W-:-:S05]  /*0430*/  MOV R4, RZ ;  /* 0x000000ff00047202 */ /* 0x000fca0000000f00 */
[----:B------:R-:W-:Y:S01]  /*0440*/  IMAD.HI.U32 R4, R5, R7, R4 ;  /* 0x0000000705047227 */ /* 0x000fe200078e0004 */
[----:B------:R-:W-:-:S04]  /*0450*/  MOV R5, 0x400 ;  /* 0x0000040000057802 */ /* 0x000fc80000000f00 */
[----:B0-----:R-:W-:Y:S01]  /*0460*/  LEA R89, R6, R5, 0x18 ;  /* 0x0000000506597211 */ /* 0x001fe200078ec0ff */
[----:B------:R-:W-:-:S04]  /*0470*/  IMAD.HI.U32 R4, R4, R11, RZ ;  /* 0x0000000b04047227 */ /* 0x000fc800078e00ff */
[----:B------:R-:W-:-:S05]  /*0480*/  IMAD R0, R4, R0, R11 ;  /* 0x0000000004007224 */ /* 0x000fca00078e020b */
[----:B------:R-:W-:-:S13]  /*0490*/  ISETP.GT.U32.AND P1, PT, R9, R0, PT ;  /* 0x000000000900720c */ /* 0x000fda0003f24070 */
[----:B------:R-:W-:Y:S02]  /*04a0*/  @!P1 IMAD.IADD R0, R0, 0x1, -R9 ;  /* 0x0000000100009824 */ /* 0x000fe400078e0a09 */
[----:B------:R-:W-:Y:S01]  /*04b0*/  @!P1 VIADD R4, R4, 0x1 ;  /* 0x0000000104049836 */ /* 0x000fe20000000000 */
[----:B------:R-:W-:Y:S02]  /*04c0*/  ISETP.NE.AND P1, PT, R13, RZ, PT ;  /* 0x000000ff0d00720c */ /* 0x000fe40003f25270 */
[----:B------:R-:W-:Y:S02]  /*04d0*/  ISETP.GE.U32.AND P0, PT, R0, R9, PT ;  /* 0x000000090000720c */ /* 0x000fe40003f06070 */
[----:B------:R-:W-:-:S04]  /*04e0*/  LOP3.LUT R0, R10, R13, RZ, 0x3c, !PT ;  /* 0x0000000d0a007212 */ /* 0x000fc800078e3cff */
[----:B------:R-:W-:-:S07]  /*04f0*/  ISETP.GE.AND P2, PT, R0, RZ, PT ;  /* 0x000000ff0000720c */ /* 0x000fce0003f46270 */
[----:B------:R-:W-:Y:S01]  /*0500*/  @P0 VIADD R4, R4, 0x1 ;  /* 0x0000000104040836 */ /* 0x000fe20000000000 */
[----:B------:R-:W-:-:S05]  /*0510*/  ISETP.GE.AND P0, PT, R34, 0x80, PT ;  /* 0x000000802200780c */ /* 0x000fca0003f06270 */
[----:B------:R-:W-:Y:S02]  /*0520*/  @!P2 IADD3 R4, -R4, RZ, RZ ;  /* 0x000000ff0404a210 */ /* 0x000fe40007ffe1ff */
[----:B------:R-:W-:-:S05]  /*0530*/  @!P1 LOP3.LUT R4, RZ, R13, RZ, 0x33, !PT ;  /* 0x0000000dff049212 */ /* 0x000fca00078e33ff */
[----:B------:R-:W-:Y:S02]  /*0540*/  IMAD.MOV R0, RZ, RZ, -R4 ;  /* 0x000000ffff007224 */ /* 0x000fe400078e0a04 */
[----:B------:R-:W-:Y:S02]  /*0550*/  IMAD.SHL.U32 R60, R4, 0x10, RZ ;  /* 0x00000010043c7824 */ /* 0x000fe400078e00ff */
[----:B------:R-:W-:Y:S01]  /*0560*/  IMAD R0, R13, R0, R10 ;  /* 0x000000000d007224 */ /* 0x000fe200078e020a */
[----:B------:R-:W-:Y:S01]  /*0570*/  CS2R R12, SRZ ;  /* 0x00000000000c7805 */ /* 0x000fe2000001ff00 */
[----:B------:R-:W-:Y:S01]  /*0580*/  VIADD R29, R60, 0x2 ;  /* 0x000000023c1d7836 */ /* 0x000fe20000000000 */
[----:B------:R0:W-:Y:S01]  /*0590*/  STL [R1+0x82c], R60 ;  /* 0x00082c3c01007387 */ /* 0x0001e20000100800 */
[----:B------:R-:W-:Y:S01]  /*05a0*/  IMAD.IADD R0, R8, 0x1, R0 ;  /* 0x0000000108007824 */ /* 0x000fe200078e0200 */
[C---:B------:R-:W-:Y:S01]  /*05b0*/  IADD3 R33, R60.reuse, 0x1, RZ ;  /* 0x000000013c217810 */ /* 0x040fe20007ffe0ff */
[C---:B------:R-:W-:Y:S01]  /*05c0*/  VIADD R30, R60.reuse, 0x3 ;  /* 0x000000033c1e7836 */ /* 0x040fe20000000000 */
[----:B------:R-:W-:Y:S01]  /*05d0*/  IADD3 R36, R60, 0x6, RZ ;  /* 0x000000063c247810 */ /* 0x000fe20007ffe0ff */
[----:B------:R-:W-:Y:S01]  /*05e0*/  IMAD R63, R0, 0x100, R61 ;  /* 0x00000100003f7824 */ /* 0x000fe200078e023d */
[C---:B------:R-:W-:Y:S01]  /*05f0*/  IADD3 R26, R60.reuse, 0xb, RZ ;  /* 0x0000000b3c1a7810 */ /* 0x040fe20007ffe0ff */
[C---:B------:R-:W-:Y:S01]  /*0600*/  VIADD R31, R60.reuse, 0x4 ;  /* 0x000000043c1f7836 */ /* 0x040fe20000000000 */
[C---:B------:R-:W-:Y:S01]  /*0610*/  IADD3 R41, R60.reuse, 0xf, RZ ;  /* 0x0000000f3c297810 */ /* 0x040fe20007ffe0ff */
[----:B------:R-:W-:Y:S01]  /*0620*/  VIADD R62, R63, 0x80 ;  /* 0x000000803f3e7836 */ /* 0x000fe20000000000 */
[----:B------:R0:W-:Y:S01]  /*0630*/  STL [R1+0x86c], R63 ;  /* 0x00086c3f01007387 */ /* 0x0001e20000100800 */
[----:B------:R-:W-:-:S02]  /*0640*/  VIADD R35, R60, 0x5 ;  /* 0x000000053c237836 */ /* 0x000fc40000000000 */
[C---:B------:R-:W-:Y:S01]  /*0650*/  VIADD R37, R60.reuse, 0x7 ;  /* 0x000000073c257836 */ /* 0x040fe20000000000 */
[----:B------:R0:W-:Y:S01]  /*0660*/  STL [R1+0x874], R62 ;  /* 0x0008743e01007387 */ /* 0x0001e20000100800 */
[C---:B------:R-:W-:Y:S02]  /*0670*/  VIADD R38, R60.reuse, 0x8 ;  /* 0x000000083c267836 */ /* 0x040fe40000000000 */
[C---:B------:R-:W-:Y:S02]  /*0680*/  VIADD R39, R60.reuse, 0x9 ;  /* 0x000000093c277836 */ /* 0x040fe40000000000 */
[C---:B------:R-:W-:Y:S02]  /*0690*/  VIADD R25, R60.reuse, 0xa ;  /* 0x0000000a3c197836 */ /* 0x040fe40000000000 */
[C---:B------:R-:W-:Y:S02]  /*06a0*/  VIADD R28, R60.reuse, 0xc ;  /* 0x0000000c3c1c7836 */ /* 0x040fe40000000000 */
[----:B------:R-:W-:-:S02]  /*06b0*/  VIADD R32, R60, 0xd ;  /* 0x0000000d3c207836 */ /* 0x000fc40000000000 */
[----:B------:R-:W-:Y:S01]  /*06c0*/  VIADD R40, R60, 0xe ;  /* 0x0000000e3c287836 */ /* 0x000fe20000000000 */
[----:B0-----:R-:W-:Y:S06]  /*06d0*/  @!P0 BRA `(.L_x_0) ;  /* 0x00000144003c8947 */ /* 0x001fec0003800000 */
[----:B------:R-:W-:Y:S01]  /*06e0*/  IABS R9, R2 ;  /* 0x0000000200097213 */ /* 0x000fe20000000000 */
[----:B------:R-:W0:Y:S01]  /*06f0*/  LDC.64 R142, c[0x0][0x210] ;  /* 0x00008400ff8e7b82 */ /* 0x000e220000000a00 */
[----:B------:R-:W-:Y:S02]  /*0700*/  IABS R27, R3 ;  /* 0x00000003001b7213 */ /* 0x000fe40000000000 */
[----:B------:R-:W-:Y:S01]  /*0710*/  CS2R R48, SRZ ;  /* 0x0000000000307805 */ /* 0x000fe2000001ff00 */
[----:B------:R-:W1:Y:S01]  /*0720*/  I2F.RP R0, R9 ;  /* 0x0000000900007306 */ /* 0x000e620000209400 */
[----:B------:R-:W-:Y:S02]  /*0730*/  ISETP.GE.AND P3, PT, R63, RZ, PT ;  /* 0x000000ff3f00720c */ /* 0x000fe40003f66270 */
[----:B------:R-:W-:Y:S02]  /*0740*/  CS2R R50, SRZ ;  /* 0x0000000000327805 */ /* 0x000fe4000001ff00 */
[----:B------:R-:W-:-:S02]  /*0750*/  ISETP.GE.AND P4, PT, R62, RZ, PT ;  /* 0x000000ff3e00720c */ /* 0x000fc40003f86270 */
[----:B------:R-:W-:Y:S02]  /*0760*/  CS2R R52, SRZ ;  /* 0x0000000000347805 */ /* 0x000fe4000001ff00 */
[----:B------:R-:W-:Y:S02]  /*0770*/  ISETP.GE.AND P5, PT, R41, RZ, PT ;  /* 0x000000ff2900720c */ /* 0x000fe40003fa6270 */
[----:B------:R-:W-:Y:S02]  /*0780*/  CS2R R54, SRZ ;  /* 0x0000000000367805 */ /* 0x000fe4000001ff00 */
[----:B------:R-:W-:Y:S01]  /*0790*/  IABS R13, R25 ;  /* 0x00000019000d7213 */ /* 0x000fe20000000000 */
[----:B------:R-:W2:Y:S01]  /*07a0*/  I2F.RP R8, R27 ;  /* 0x0000001b00087306 */ /* 0x000ea20000209400 */
[----:B------:R-:W-:Y:S02]  /*07b0*/  IABS R15, R39 ;  /* 0x00000027000f7213 */ /* 0x000fe40000000000 */
[----:B------:R-:W-:-:S02]  /*07c0*/  CS2R R42, SRZ ;  /* 0x00000000002a7805 */ /* 0x000fc4000001ff00 */
[----:B------:R-:W-:Y:S02]  /*07d0*/  IABS R16, R38 ;  /* 0x0000002600107213 */ /* 0x000fe40000000000 */
[----:B------:R-:W-:Y:S02]  /*07e0*/  CS2R R44, SRZ ;  /* 0x00000000002c7805 */ /* 0x000fe4000001ff00 */
[----:B------:R-:W-:Y:S02]  /*07f0*/  IABS R19, R31 ;  /* 0x0000001f00137213 */ /* 0x000fe40000000000 */
[----:B------:R-:W-:Y:S02]  /*0800*/  CS2R R46, SRZ ;  /* 0x00000000002e7805 */ /* 0x000fe4000001ff00 */
[----:B------:R-:W-:Y:S01]  /*0810*/  IABS R17, R35 ;  /* 0x0000002300117213 */ /* 0x000fe20000000000 */
[----:B-1----:R-:W1:Y:S01]  /*0820*/  MUFU.RCP R0, R0 ;  /* 0x0000000000007308 */ /* 0x002e620000001000 */
[----:B------:R-:W-:Y:S01]  /*0830*/  IABS R22, R60 ;  /* 0x0000003c00167213 */ /* 0x000fe20000000000 */
[----:B------:R-:W-:Y:S01]  /*0840*/  UMOV UR35, 0x40000040 ;  /* 0x4000004000237882 */ /* 0x000fe20000000000 */
[----:B------:R-:W-:-:S02]  /*0850*/  SHF.R.U32.HI R23, RZ, 0x4, R89 ;  /* 0x00000004ff177819 */ /* 0x000fc40000011659 */
[----:B------:R-:W-:Y:S02]  /*0860*/  LOP3.LUT R21, R24, 0x40, RZ, 0xc0, !PT ;  /* 0x0000004018157812 */ /* 0x000fe400078ec0ff */
[----:B------:R-:W-:Y:S01]  /*0870*/  SGXT.U32 R56, R23, 0xe ;  /* 0x0000000e1738781a */ /* 0x000fe20000000000 */
[----:B--2---:R-:W2:Y:S01]  /*0880*/  MUFU.RCP R8, R8 ;  /* 0x0000000800087308 */ /* 0x004ea20000001000 */
[----:B------:R-:W-:-:S04]  /*0890*/  SHF.R.S32.HI R23, RZ, 0x1f, R34 ;  /* 0x0000001fff177819 */ /* 0x000fc80000011422 */
[----:B------:R-:W-:Y:S01]  /*08a0*/  LEA.HI R34, R23, R34, RZ, 0x7 ;  /* 0x0000002217227211 */ /* 0x000fe200078f38ff */
[----:B-1----:R-:W-:-:S03]  /*08b0*/  VIADD R4, R0, 0xffffffe ;  /* 0x0ffffffe00047836 */ /* 0x002fc60000000000 */
[----:B------:R-:W-:Y:S01]  /*08c0*/  SHF.R.S32.HI R80, RZ, 0x7, R34 ;  /* 0x00000007ff507819 */ /* 0x000fe20000011422 */
[----:B------:R1:W3:Y:S01]  /*08d0*/  F2I.FTZ.U32.TRUNC.NTZ R5, R4 ;  /* 0x0000000400057305 */ /* 0x0002e2000021f000 */
[----:B--2---:R-:W-:Y:S01]  /*08e0*/  VIADD R6, R8, 0xffffffe ;  /* 0x0ffffffe08067836 */ /* 0x004fe20000000000 */
[----:B------:R-:W-:-:S06]  /*08f0*/  IABS R8, R63 ;  /* 0x0000003f00087213 */ /* 0x000fcc0000000000 */
[----:B------:R-:W2:Y:S01]  /*0900*/  F2I.FTZ.U32.TRUNC.NTZ R7, R6 ;  /* 0x0000000600077305 */ /* 0x000ea2000021f000 */
[----:B-1----:R-:W-:Y:S01]  /*0910*/  MOV R4, RZ ;  /* 0x000000ff00047202 */ /* 0x002fe20000000f00 */
[----:B---3--:R-:W-:-:S04]  /*0920*/  IMAD.MOV R10, RZ, RZ, -R5 ;  /* 0x000000ffff0a7224 */ /* 0x008fc800078e0a05 */
[----:B------:R-:W-:Y:S01]  /*0930*/  IMAD R11, R10, R9, RZ ;  /* 0x000000090a0b7224 */ /* 0x000fe200078e02ff */
[----:B------:R-:W-:-:S03]  /*0940*/  IABS R10, R62 ;  /* 0x0000003e000a7213 */ /* 0x000fc60000000000 */
[----:B------:R-:W-:-:S04]  /*0950*/  IMAD.HI.U32 R5, R5, R11, R4 ;  /* 0x0000000b05057227 */ /* 0x000fc800078e0004 */
[----:B------:R-:W-:Y:S01]  /*0960*/  IMAD.MOV.U32 R4, RZ, RZ, R10 ;  /* 0x000000ffff047224 */ /* 0x000fe200078e000a */
[----:B------:R-:W-:Y:S01]  /*0970*/  IABS R10, R41 ;  /* 0x00000029000a7213 */ /* 0x000fe20000000000 */
[----:B--2---:R-:W-:Y:S02]  /*0980*/  IMAD.MOV R6, RZ, RZ, -R7 ;  /* 0x000000ffff067224 */ /* 0x004fe400078e0a07 */
[----:B------:R-:W-:-:S04]  /*0990*/  IMAD.HI.U32 R0, R5, R8, RZ ;  /* 0x0000000805007227 */ /* 0x000fc800078e00ff */
[----:B------:R-:W-:-:S04]  /*09a0*/  IMAD.HI.U32 R5, R5, R4, RZ ;  /* 0x0000000405057227 */ /* 0x000fc800078e00ff */
[----:B------:R-:W-:Y:S01]  /*09b0*/  IMAD R11, R6, R27, RZ ;  /* 0x0000001b060b7224 */ /* 0x000fe200078e02ff */
[----:B------:R-:W-:Y:S01]  /*09c0*/  MOV R6, RZ ;  /* 0x000000ff00067202 */ /* 0x000fe20000000f00 */
[----:B------:R-:W-:Y:S02]  /*09d0*/  IMAD.MOV R0, RZ, RZ, -R0 ;  /* 0x000000ffff007224 */ /* 0x000fe400078e0a00 */
[----:B------:R-:W-:Y:S02]  /*09e0*/  IMAD.MOV R5, RZ, RZ, -R5 ;  /* 0x000000ffff057224 */ /* 0x000fe400078e0a05 */
[C---:B------:R-:W-:Y:S02]  /*09f0*/  IMAD R0, R9.reuse, R0, R8 ;  /* 0x0000000009007224 */ /* 0x040fe400078e0208 */
[----:B------:R-:W-:Y:S02]  /*0a00*/  IMAD R4, R9, R5, R4 ;  /* 0x0000000509047224 */ /* 0x000fe400078e0204 */
[----:B------:R-:W-:Y:S01]  /*0a10*/  IMAD.HI.U32 R6, R7, R11, R6 ;  /* 0x0000000b07067227 */ /* 0x000fe200078e0006 */
[----:B------:R-:W-:-:S02]  /*0a20*/  ISETP.GT.U32.AND P0, PT, R9, R0, PT ;  /* 0x000000000900720c */ /* 0x000fc40003f04070 */
[----:B------:R-:W-:Y:S01]  /*0a30*/  ISETP.GT.U32.AND P1, PT, R9, R4, PT ;  /* 0x000000040900720c */ /* 0x000fe20003f24070 */
[----:B------:R-:W-:Y:S01]  /*0a40*/  IMAD.MOV.U32 R7, RZ, RZ, R10 ;  /* 0x000000ffff077224 */ /* 0x000fe200078e000a */
[----:B------:R-:W-:Y:S02]  /*0a50*/  IABS R10, R40 ;  /* 0x00000028000a7213 */ /* 0x000fe40000000000 */
[----:B------:R-:W-:Y:S01]  /*0a60*/  IABS R11, R32 ;  /* 0x00000020000b7213 */ /* 0x000fe20000000000 */
[----:B------:R-:W-:-:S04]  /*0a70*/  IMAD.HI.U32 R5, R6, R7, RZ ;  /* 0x0000000706057227 */ /* 0x000fc800078e00ff */
[----:B------:R-:W-:Y:S02]  /*0a80*/  IMAD.MOV R8, RZ, RZ, -R5 ;  /* 0x000000ffff087224 */ /* 0x000fe400078e0a05 */
[----:B------:R-:W-:Y:S02]  /*0a90*/  @!P0 IMAD.IADD R0, R0, 0x1, -R9 ;  /* 0x0000000100008824 */ /* 0x000fe400078e0a09 */
[----:B------:R-:W-:Y:S02]  /*0aa0*/  IMAD R7, R27, R8, R7 ;  /* 0x000000081b077224 */ /* 0x000fe400078e0207 */
[----:B------:R-:W-:Y:S01]  /*0ab0*/  @!P1 IMAD.IADD R4, R4, 0x1, -R9 ;  /* 0x0000000104049824 */ /* 0x000fe200078e0a09 */
[----:B------:R-:W-:Y:S01]  /*0ac0*/  ISETP.GT.U32.AND P0, PT, R9, R0, PT ;  /* 0x000000000900720c */ /* 0x000fe20003f04070 */
[----:B------:R-:W-:Y:S01]  /*0ad0*/  IMAD.HI.U32 R5, R6, R10, RZ ;  /* 0x0000000a06057227 */ /* 0x000fe200078e00ff */
[----:B------:R-:W-:Y:S02]  /*0ae0*/  ISETP.GT.U32.AND P6, PT, R27, R7, PT ;  /* 0x000000071b00720c */ /* 0x000fe40003fc4070 */
[----:B------:R-:W-:-:S02]  /*0af0*/  ISETP.GT.U32.AND P2, PT, R9, R4, PT ;  /* 0x000000040900720c */ /* 0x000fc40003f44070 */
[----:B------:R-:W-:Y:S02]  /*0b00*/  IADD3 R5, -R5, RZ, RZ ;  /* 0x000000ff05057210 */ /* 0x000fe40007ffe1ff */
[----:B------:R-:W-:Y:S02]  /*0b10*/  ISETP.GE.AND P1, PT, R40, RZ, PT ;  /* 0x000000ff2800720c */ /* 0x000fe40003f26270 */
[----:B------:R-:W-:Y:S01]  /*0b20*/  CS2R R40, SRZ ;  /* 0x0000000000287805 */ /* 0x000fe2000001ff00 */
[----:B------:R-:W-:Y:S01]  /*0b30*/  IMAD R8, R27, R5, R10 ;  /* 0x000000051b087224 */ /* 0x000fe200078e020a */
[----:B------:R-:W-:Y:S01]  /*0b40*/  LOP3.LUT R5, RZ, R2, RZ, 0x33, !PT ;  /* 0x00000002ff057212 */ /* 0x000fe200078e33ff */
[----:B------:R-:W-:Y:S01]  /*0b50*/  IMAD.MOV.U32 R10, RZ, RZ, R11 ;  /* 0x000000ffff0a7224 */ /* 0x000fe200078e000b */
[----:B------:R-:W-:Y:S01]  /*0b60*/  IABS R11, R26 ;  /* 0x0000001a000b7213 */ /* 0x000fe20000000000 */
[----:B------:R-:W-:Y:S02]  /*0b70*/  @!P6 IMAD.IADD R7, R7, 0x1, -R27 ;  /* 0x000000010707e824 */ /* 0x000fe400078e0a1b */
[--C-:B------:R-:W-:Y:S01]  /*0b80*/  @!P0 IMAD.IADD R0, R0, 0x1, -R9.reuse ;  /* 0x0000000100008824 */ /* 0x100fe200078e0a09 */
[----:B------:R-:W-:Y:S01]  /*0b90*/  ISETP.NE.AND P0, PT, R2, RZ, PT ;  /* 0x000000ff0200720c */ /* 0x000fe20003f05270 */
[----:B------:R-:W-:Y:S01]  /*0ba0*/  @!P2 IMAD.IADD R4, R4, 0x1, -R9 ;  /* 0x000000010404a824 */ /* 0x000fe200078e0a09 */
[C---:B------:R-:W-:Y:S01]  /*0bb0*/  ISETP.GT.U32.AND P6, PT, R27.reuse, R7, PT ;  /* 0x000000071b00720c */ /* 0x040fe20003fc4070 */
[----:B------:R-:W-:Y:S01]  /*0bc0*/  IMAD.HI.U32 R9, R6, R10, RZ ;  /* 0x0000000a06097227 */ /* 0x000fe200078e00ff */
[----:B------:R-:W-:-:S03]  /*0bd0*/  ISETP.GT.U32.AND P2, PT, R27, R8, PT ;  /* 0x000000081b00720c */ /* 0x000fc60003f44070 */
[----:B------:R-:W-:Y:S01]  /*0be0*/  @!P3 IMAD.MOV R0, RZ, RZ, -R0 ;  /* 0x000000ffff00b224 */ /* 0x000fe200078e0a00 */
[----:B------:R-:W-:Y:S01]  /*0bf0*/  IADD3 R9, -R9, RZ, RZ ;  /* 0x000000ff09097210 */ /* 0x000fe20007ffe1ff */
[----:B------:R-:W-:Y:S01]  /*0c00*/  @!P4 IMAD.MOV R4, RZ, RZ, -R4 ;  /* 0x000000ffff04c224 */ /* 0x000fe200078e0a04 */
[----:B------:R-:W-:Y:S02]  /*0c10*/  ISETP.GE.AND P4, PT, R32, RZ, PT ;  /* 0x000000ff2000720c */ /* 0x000fe40003f86270 */
[----:B------:R-:W-:Y:S01]  /*0c20*/  SEL R32, R5, R0, !P0 ;  /* 0x0000000005207207 */ /* 0x000fe20004000000 */
[----:B------:R-:W-:Y:S01]  /*0c30*/  IMAD R2, R27, R9, R10 ;  /* 0x000000091b027224 */ /* 0x000fe200078e020a */
[----:B------:R-:W-:Y:S01]  /*0c40*/  IABS R10, R28 ;  /* 0x0000001c000a7213 */ /* 0x000fe20000000000 */
[--C-:B------:R-:W-:Y:S01]  /*0c50*/  @!P6 IMAD.IADD R7, R7, 0x1, -R27.reuse ;  /* 0x000000010707e824 */ /* 0x100fe200078e0a1b */
[----:B------:R-:W-:Y:S01]  /*0c60*/  SEL R4, R5, R4, !P0 ;  /* 0x0000000405047207 */ /* 0x000fe20004000000 */
[----:B------:R-:W-:Y:S01]  /*0c70*/  @!P2 IMAD.IADD R8, R8, 0x1, -R27 ;  /* 0x000000010808a824 */ /* 0x000fe200078e0a1b */
[----:B------:R-:W-:Y:S01]  /*0c80*/  ISETP.GT.U32.AND P6, PT, R27, R2, PT ;  /* 0x000000021b00720c */ /* 0x000fe20003fc4070 */
[----:B------:R-:W-:Y:S01]  /*0c90*/  IMAD.HI.U32 R0, R6, R10, RZ ;  /* 0x0000000a06007227 */ /* 0x000fe200078e00ff */
[----:B------:R-:W-:-:S02]  /*0ca0*/  ISETP.GE.AND P3, PT, R28, RZ, PT ;  /* 0x000000ff1c00720c */ /* 0x000fc40003f66270 */
[----:B------:R-:W-:Y:S01]  /*0cb0*/  ISETP.GE.AND P0, PT, R26, RZ, PT ;  /* 0x000000ff1a00720c */ /* 0x000fe20003f06270 */
[----:B------:R-:W-:Y:S01]  /*0cc0*/  IMAD.HI.U32 R5, R6, R11, RZ ;  /* 0x0000000b06057227 */ /* 0x000fe200078e00ff */
[----:B------:R-:W-:Y:S02]  /*0cd0*/  ISETP.GE.AND P2, PT, R25, RZ, PT ;  /* 0x000000ff1900720c */ /* 0x000fe40003f46270 */
[----:B------:R-:W1:Y:S01]  /*0ce0*/  LDC R25, c[0x0][0x234] ;  /* 0x00008d00ff197b82 */ /* 0x000e620000000800 */
[----:B------:R-:W-:Y:S01]  /*0cf0*/  @!P5 IMAD.MOV R7, RZ, RZ, -R7 ;  /* 0x000000ffff07d224 */ /* 0x000fe200078e0a07 */
[----:B------:R-:W-:Y:S01]  /*0d00*/  ISETP.GT.U32.AND P5, PT, R27, R8, PT ;  /* 0x000000081b00720c */ /* 0x000fe20003fa4070 */
[----:B------:R-:W-:Y:S02]  /*0d10*/  IMAD.MOV R0, RZ, RZ, -R0 ;  /* 0x000000ffff007224 */ /* 0x000fe400078e0a00 */
[----:B------:R-:W-:Y:S01]  /*0d20*/  @!P6 IADD3 R2, R2, -R27, RZ ;  /* 0x8000001b0202e210 */ /* 0x000fe20007ffe0ff */
[----:B------:R-:W-:-:S02]  /*0d30*/  IMAD.MOV R12, RZ, RZ, -R5 ;  /* 0x000000ffff0c7224 */ /* 0x000fc400078e0a05 */
[C---:B------:R-:W-:Y:S01]  /*0d40*/  IMAD R0, R27.reuse, R0, R10 ;  /* 0x000000001b007224 */ /* 0x040fe200078e020a */
[C---:B------:R-:W-:Y:S01]  /*0d50*/  ISETP.GT.U32.AND P6, PT, R27.reuse, R2, PT ;  /* 0x000000021b00720c */ /* 0x040fe20003fc4070 */
[----:B------:R-:W-:Y:S02]  /*0d60*/  IMAD R10, R27, R12, R11 ;  /* 0x0000000c1b0a7224 */ /* 0x000fe400078e020b */
[----:B------:R-:W-:-:S03]  /*0d70*/  IMAD.HI.U32 R9, R6, R13, RZ ;  /* 0x0000000d06097227 */ /* 0x000fc600078e00ff */
[----:B------:R-:W-:Y:S01]  /*0d80*/  @!P5 IADD3 R8, R8, -R27, RZ ;  /* 0x8000001b0808d210 */ /* 0x000fe20007ffe0ff */
[----:B------:R-:W-:Y:S01]  /*0d90*/  IMAD.MOV R14, RZ, RZ, -R9 ;  /* 0x000000ffff0e7224 */ /* 0x000fe200078e0a09 */
[----:B------:R-:W-:Y:S01]  /*0da0*/  ISETP.GT.U32.AND P5, PT, R27, R0, PT ;  /* 0x000000001b00720c */ /* 0x000fe20003fa4070 */
[----:B------:R-:W-:Y:S01]  /*0db0*/  IMAD.HI.U32 R5, R6, R15, RZ ;  /* 0x0000000f06057227 */ /* 0x000fe200078e00ff */
[----:B------:R-:W-:Y:S02]  /*0dc0*/  @!P1 IADD3 R8, -R8, RZ, RZ ;  /* 0x000000ff08089210 */ /* 0x000fe40007ffe1ff */
[----:B------:R-:W-:Y:S01]  /*0dd0*/  ISETP.GE.AND P1, PT, R39, RZ, PT ;  /* 0x000000ff2700720c */ /* 0x000fe20003f26270 */
[----:B------:R-:W-:Y:S01]  /*0de0*/  @!P6 IMAD.IADD R2, R2, 0x1, -R27 ;  /* 0x000000010202e824 */ /* 0x000fe200078e0a1b */
[----:B------:R-:W-:Y:S01]  /*0df0*/  ISETP.GT.U32.AND P6, PT, R27, R10, PT ;  /* 0x0000000a1b00720c */ /* 0x000fe20003fc4070 */
[----:B------:R-:W-:-:S04]  /*0e00*/  IMAD.HI.U32 R9, R6, R16, RZ ;  /* 0x0000001006097227 */ /* 0x000fc800078e00ff */
[C---:B------:R-:W-:Y:S01]  /*0e10*/  IMAD R11, R27.reuse, R14, R13 ;  /* 0x0000000e1b0b7224 */ /* 0x040fe200078e020d */
[----:B------:R-:W-:Y:S01]  /*0e20*/  IABS R14, R37 ;  /* 0x00000025000e7213 */ /* 0x000fe20000000000 */
[----:B------:R-:W-:Y:S02]  /*0e30*/  @!P5 IMAD.IADD R0, R0, 0x1, -R27 ;  /* 0x000000010000d824 */ /* 0x000fe400078e0a1b */
[----:B------:R-:W-:Y:S02]  /*0e40*/  IMAD.MOV R12, RZ, RZ, -R5 ;  /* 0x000000ffff0c7224 */ /* 0x000fe400078e0a05 */
[----:B------:R-:W-:Y:S01]  /*0e50*/  IMAD.MOV R9, RZ, RZ, -R9 ;  /* 0x000000ffff097224 */ /* 0x000fe200078e0a09 */
[----:B------:R-:W-:Y:S01]  /*0e60*/  ISETP.GT.U32.AND P5, PT, R27, R0, PT ;  /* 0x000000001b00720c */ /* 0x000fe20003fa4070 */
[----:B------:R-:W-:Y:S02]  /*0e70*/  @!P6 IMAD.IADD R10, R10, 0x1, -R27 ;  /* 0x000000010a0ae824 */ /* 0x000fe400078e0a1b */
[----:B------:R-:W-:-:S02]  /*0e80*/  IMAD.MOV.U32 R5, RZ, RZ, R2 ;  /* 0x000000ffff057224 */ /* 0x000fc400078e0002 */
[C---:B------:R-:W-:Y:S01]  /*0e90*/  IMAD R2, R27.reuse, R12, R15 ;  /* 0x0000000c1b027224 */ /* 0x040fe200078e020f */
[C---:B------:R-:W-:Y:S01]  /*0ea0*/  ISETP.GT.U32.AND P6, PT, R27.reuse, R10, PT ;  /* 0x0000000a1b00720c */ /* 0x040fe20003fc4070 */
[----:B------:R-:W-:Y:S01]  /*0eb0*/  IMAD R12, R27, R9, R16 ;  /* 0x000000091b0c7224 */ /* 0x000fe200078e0210 */
[----:B------:R-:W-:Y:S01]  /*0ec0*/  IABS R16, R36 ;  /* 0x0000002400107213 */ /* 0x000fe20000000000 */
[----:B------:R-:W-:-:S04]  /*0ed0*/  IMAD.HI.U32 R9, R6, R14, RZ ;  /* 0x0000000e06097227 */ /* 0x000fc800078e00ff */
[----:B------:R-:W-:Y:S01]  /*0ee0*/  IMAD.HI.U32 R13, R6, R16, RZ ;  /* 0x00000010060d7227 */ /* 0x000fe200078e00ff */
[----:B------:R-:W-:-:S03]  /*0ef0*/  IADD3 R15, -R9, RZ, RZ ;  /* 0x000000ff090f7210 */ /* 0x000fc60007ffe1ff */
[--C-:B------:R-:W-:Y:S01]  /*0f00*/  @!P5 IMAD.IADD R0, R0, 0x1, -R27.reuse ;  /* 0x000000010000d824 */ /* 0x100fe200078e0a1b */
[C---:B------:R-:W-:Y:S01]  /*0f10*/  ISETP.GT.U32.AND P5, PT, R27.reuse, R2, PT ;  /* 0x000000021b00720c */ /* 0x040fe20003fa4070 */
[----:B------:R-:W-:Y:S01]  /*0f20*/  @!P6 IMAD.IADD R10, R10, 0x1, -R27 ;  /* 0x000000010a0ae824 */ /* 0x000fe200078e0a1b */
[C---:B------:R-:W-:Y:S01]  /*0f30*/  ISETP.GT.U32.AND P6, PT, R27.reuse, R12, PT ;  /* 0x0000000c1b00720c */ /* 0x040fe20003fc4070 */
[----:B------:R-:W-:Y:S02]  /*0f40*/  IMAD R14, R27, R15, R14 ;  /* 0x0000000f1b0e7224 */ /* 0x000fe400078e020e */
[----:B------:R-:W-:-:S04]  /*0f50*/  IMAD.HI.U32 R15, R6, R19, RZ ;  /* 0x00000013060f7227 */ /* 0x000fc800078e00ff */
[----:B------:R-:W-:Y:S01]  /*0f60*/  IMAD.MOV R13, RZ, RZ, -R13 ;  /* 0x000000ffff0d7224 */ /* 0x000fe200078e0a0d */
[----:B------:R-:W-:Y:S01]  /*0f70*/  IADD3 R20, -R15, RZ, RZ ;  /* 0x000000ff0f147210 */ /* 0x000fe20007ffe1ff */
[----:B------:R-:W-:Y:S01]  /*0f80*/  @!P4 IMAD.MOV R5, RZ, RZ, -R5 ;  /* 0x000000ffff05c224 */ /* 0x000fe200078e0a05 */
[C---:B------:R-:W-:Y:S01]  /*0f90*/  ISETP.GT.U32.AND P4, PT, R27.reuse, R11, PT ;  /* 0x0000000b1b00720c */ /* 0x040fe20003f84070 */
[----:B------:R-:W-:Y:S02]  /*0fa0*/  IMAD R15, R27, R13, R16 ;  /* 0x0000000d1b0f7224 */ /* 0x000fe400078e0210 */
[----:B------:R-:W-:-:S04]  /*0fb0*/  IMAD.HI.U32 R9, R6, R17, RZ ;  /* 0x0000001106097227 */ /* 0x000fc800078e00ff */
[----:B------:R-:W-:Y:S01]  /*0fc0*/  @!P6 IMAD.IADD R12, R12, 0x1, -R27 ;  /* 0x000000010c0ce824 */ /* 0x000fe200078e0a1b */
[----:B------:R-:W-:Y:S01]  /*0fd0*/  ISETP.GT.U32.AND P6, PT, R27, R15, PT ;  /* 0x0000000f1b00720c */ /* 0x000fe20003fc4070 */
[----:B------:R-:W-:Y:S02]  /*0fe0*/  IMAD.MOV R18, RZ, RZ, -R9 ;  /* 0x000000ffff127224 */ /* 0x000fe400078e0a09 */
[--C-:B------:R-:W-:Y:S02]  /*0ff0*/  @!P5 IMAD.IADD R2, R2, 0x1, -R27.reuse ;  /* 0x000000010202d824 */ /* 0x100fe400078e0a1b */
[----:B------:R-:W-:Y:S02]  /*1000*/  @!P4 IMAD.IADD R11, R11, 0x1, -R27 ;  /* 0x000000010b0bc824 */ /* 0x000fe400078e0a1b */
[C---:B------:R-:W-:Y:S01]  /*1010*/  IMAD R16, R27.reuse, R18, R17 ;  /* 0x000000121b107224 */ /* 0x040fe200078e0211 */
[----:B------:R-:W-:Y:S01]  /*1020*/  IABS R18, R30 ;  /* 0x0000001e00127213 */ /* 0x000fe20000000000 */
[C---:B------:R-:W-:Y:S01]  /*1030*/  IMAD R17, R27.reuse, R20, R19 ;  /* 0x000000141b117224 */ /* 0x040fe200078e0213 */
[C---:B------:R-:W-:Y:S01]  /*1040*/  ISETP.GT.U32.AND P5, PT, R27.reuse, R2, PT ;  /* 0x000000021b00720c */ /* 0x040fe20003fa4070 */
[----:B------:R-:W-:Y:S01]  /*1050*/  IMAD.MOV.U32 R9, RZ, RZ, R0 ;  /* 0x000000ffff097224 */ /* 0x000fe200078e0000 */
[----:B------:R-:W-:Y:S01]  /*1060*/  ISETP.GT.U32.AND P4, PT, R27, R11, PT ;  /* 0x0000000b1b00720c */ /* 0x000fe20003f84070 */
[----:B------:R-:W-:Y:S01]  /*1070*/  IMAD.HI.U32 R0, R6, R18, RZ ;  /* 0x0000001206007227 */ /* 0x000fe200078e00ff */
[----:B------:R-:W-:-:S02]  /*1080*/  IABS R19, R29 ;  /* 0x0000001d00137213 */ /* 0x000fc40000000000 */
[----:B------:R-:W-:Y:S01]  /*1090*/  IABS R20, R33 ;  /* 0x0000002100147213 */ /* 0x000fe20000000000 */
[----:B------:R-:W-:Y:S02]  /*10a0*/  @!P6 IMAD.IADD R15, R15, 0x1, -R27 ;  /* 0x000000010f0fe824 */ /* 0x000fe400078e0a1b */
[----:B------:R-:W-:Y:S02]  /*10b0*/  IMAD.MOV R13, RZ, RZ, -R0 ;  /* 0x000000ffff0d7224 */ /* 0x000fe400078e0a00 */
[----:B------:R-:W-:Y:S01]  /*10c0*/  IMAD.HI.U32 R0, R6, R19, RZ ;  /* 0x0000001306007227 */ /* 0x000fe200078e00ff */
[----:B------:R-:W-:-:S03]  /*10d0*/  ISETP.GT.U32.AND P6, PT, R27, R15, PT ;  /* 0x0000000f1b00720c */ /* 0x000fc60003fc4070 */
[--C-:B------:R-:W-:Y:S01]  /*10e0*/  @!P5 IMAD.IADD R2, R2, 0x1, -R27.reuse ;  /* 0x000000010202d824 */ /* 0x100fe200078e0a1b */
[----:B------:R-:W-:Y:S01]  /*10f0*/  ISETP.GT.U32.AND P5, PT, R27, R16, PT ;  /* 0x000000101b00720c */ /* 0x000fe20003fa4070 */
[----:B------:R-:W-:Y:S01]  /*1100*/  @!P4 IMAD.IADD R11, R11, 0x1, -R27 ;  /* 0x000000010b0bc824 */ /* 0x000fe200078e0a1b */
[----:B------:R-:W-:Y:S01]  /*1110*/  IADD3 R0, -R0, RZ, RZ ;  /* 0x000000ff00007210 */ /* 0x000fe20007ffe1ff */
[----:B------:R-:W-:Y:S01]  /*1120*/  @!P3 IMAD.MOV R9, RZ, RZ, -R9 ;  /* 0x000000ffff09b224 */ /* 0x000fe200078e0a09 */
[C---:B------:R-:W-:Y:S01]  /*1130*/  ISETP.GT.U32.AND P4, PT, R27.reuse, R14, PT ;  /* 0x0000000e1b00720c */ /* 0x040fe20003f84070 */
[C---:B------:R-:W-:Y:S01]  /*1140*/  IMAD R18, R27.reuse, R13, R18 ;  /* 0x0000000d1b127224 */ /* 0x040fe200078e0212 */
[C---:B------:R-:W-:Y:S01]  /*1150*/  ISETP.GT.U32.AND P3, PT, R27.reuse, R12, PT ;  /* 0x0000000c1b00720c */ /* 0x040fe20003f64070 */
[----:B------:R-:W-:Y:S02]  /*1160*/  IMAD R19, R27, R0, R19 ;  /* 0x000000001b137224 */ /* 0x000fe400078e0213 */
[----:B------:R-:W-:-:S02]  /*1170*/  @!P6 IMAD.IADD R15, R15, 0x1, -R27 ;  /* 0x000000010f0fe824 */ /* 0x000fc400078e0a1b */
[----:B------:R-:W-:Y:S01]  /*1180*/  IMAD.HI.U32 R13, R6, R20, RZ ;  /* 0x00000014060d7227 */ /* 0x000fe200078e00ff */
[----:B------:R-:W-:-:S03]  /*1190*/  ISETP.GT.U32.AND P6, PT, R27, R19, PT ;  /* 0x000000131b00720c */ /* 0x000fc60003fc4070 */
[--C-:B------:R-:W-:Y:S01]  /*11a0*/  @!P5 IMAD.IADD R16, R16, 0x1, -R27.reuse ;  /* 0x000000011010d824 */ /* 0x100fe200078e0a1b */
[----:B------:R-:W-:Y:S01]  /*11b0*/  IADD3 R13, -R13, RZ, RZ ;  /* 0x000000ff0d0d7210 */ /* 0x000fe20007ffe1ff */
[----:B------:R-:W-:Y:S01]  /*11c0*/  @!P0 IMAD.MOV R10, RZ, RZ, -R10 ;  /* 0x000000ffff0a8224 */ /* 0x000fe200078e0a0a */
[----:B------:R-:W-:Y:S01]  /*11d0*/  @!P4 IADD3 R14, R14, -R27, RZ ;  /* 0x8000001b0e0ec210 */ /* 0x000fe20007ffe0ff */
[--C-:B------:R-:W-:Y:S01]  /*11e0*/  @!P3 IMAD.IADD R12, R12, 0x1, -R27.reuse ;  /* 0x000000010c0cb824 */ /* 0x100fe200078e0a1b */
[C---:B------:R-:W-:Y:S01]  /*11f0*/  ISETP.GT.U32.AND P0, PT, R27.reuse, R16, PT ;  /* 0x000000101b00720c */ /* 0x040fe20003f04070 */
[C---:B------:R-:W-:Y:S01]  /*1200*/  IMAD R20, R27.reuse, R13, R20 ;  /* 0x0000000d1b147224 */ /* 0x040fe200078e0214 */
[C---:B------:R-:W-:Y:S01]  /*1210*/  ISETP.GT.U32.AND P4, PT, R27.reuse, R14, PT ;  /* 0x0000000e1b00720c */ /* 0x040fe20003f84070 */
[----:B------:R-:W-:Y:S01]  /*1220*/  IMAD.HI.U32 R6, R6, R22, RZ ;  /* 0x0000001606067227 */ /* 0x000fe200078e00ff */
[----:B------:R-:W-:Y:S02]  /*1230*/  ISETP.GT.U32.AND P3, PT, R27, R17, PT ;  /* 0x000000111b00720c */ /* 0x000fe40003f64070 */
[----:B------:R-:W-:Y:S01]  /*1240*/  ISETP.GE.AND P5, PT, R38, RZ, PT ;  /* 0x000000ff2600720c */ /* 0x000fe20003fa6270 */
[----:B------:R-:W-:Y:S01]  /*1250*/  @!P6 IMAD.IADD R19, R19, 0x1, -R27 ;  /* 0x000000011313e824 */ /* 0x000fe200078e0a1b */
[----:B------:R-:W-:Y:S01]  /*1260*/  IADD3 R6, -R6, RZ, RZ ;  /* 0x000000ff06067210 */ /* 0x000fe20007ffe1ff */
[----:B------:R-:W-:Y:S01]  /*1270*/  IMAD.MOV.U32 R13, RZ, RZ, R2 ;  /* 0x000000ffff0d7224 */ /* 0x000fe200078e0002 */
[----:B------:R-:W-:Y:S01]  /*1280*/  IADD3 R2, R89, 0x10000, RZ ;  /* 0x0001000059027810 */ /* 0x000fe20007ffe0ff */
[----:B------:R-:W-:Y:S01]  /*1290*/  @!P2 IMAD.MOV R11, RZ, RZ, -R11 ;  /* 0x000000ffff0ba224 */ /* 0x000fe200078e0a0b */
[C---:B------:R-:W-:Y:S01]  /*12a0*/  ISETP.GT.U32.AND P6, PT, R27.reuse, R19, PT ;  /* 0x000000131b00720c */ /* 0x040fe20003fc4070 */
[C---:B------:R-:W-:Y:S01]  /*12b0*/  IMAD R22, R27.reuse, R6, R22 ;  /* 0x000000061b167224 */ /* 0x040fe200078e0216 */
[----:B------:R-:W-:Y:S01]  /*12c0*/  @!P0 IADD3 R16, R16, -R27, RZ ;  /* 0x8000001b10108210 */ /* 0x000fe20007ffe0ff */
[--C-:B------:R-:W-:Y:S01]  /*12d0*/  @!P4 IMAD.IADD R14, R14, 0x1, -R27.reuse ;  /* 0x000000010e0ec824 */ /* 0x100fe200078e0a1b */
[----:B------:R-:W-:Y:S01]  /*12e0*/  ISETP.GT.U32.AND P0, PT, R27, R20, PT ;  /* 0x000000141b00720c */ /* 0x000fe20003f04070 */
[----:B------:R-:W-:Y:S01]  /*12f0*/  @!P3 IMAD.IADD R17, R17, 0x1, -R27 ;  /* 0x000000011111b824 */ /* 0x000fe200078e0a1b */
[----:B------:R-:W-:Y:S01]  /*1300*/  ISETP.GT.U32.AND P4, PT, R27, R18, PT ;  /* 0x000000121b00720c */ /* 0x000fe20003f84070 */
[----:B------:R-:W-:Y:S01]  /*1310*/  @!P5 IMAD.MOV R12, RZ, RZ, -R12 ;  /* 0x000000ffff0cd224 */ /* 0x000fe200078e0a0c */
[----:B------:R-:W-:Y:S01]  /*1320*/  ISETP.GE.AND P3, PT, R37, RZ, PT ;  /* 0x000000ff2500720c */ /* 0x000fe20003f66270 */
[----:B------:R-:W-:Y:S01]  /*1330*/  IMAD.SHL.U32 R0, R24, 0x2, RZ ;  /* 0x0000000218007824 */ /* 0x000fe200078e00ff */
[----:B------:R-:W-:Y:S01]  /*1340*/  SHF.R.U32.HI R2, RZ, 0x4, R2 ;  /* 0x00000004ff027819 */ /* 0x000fe20000011602 */
[----:B------:R-:W-:Y:S01]  /*1350*/  @!P1 IMAD.MOV R13, RZ, RZ, -R13 ;  /* 0x000000ffff0d9224 */ /* 0x000fe200078e0a0d */
[----:B------:R-:W-:Y:S01]  /*1360*/  ISETP.GE.AND P5, PT, R35, RZ, PT ;  /* 0x000000ff2300720c */ /* 0x000fe20003fa6270 */
[--C-:B------:R-:W-:Y:S01]  /*1370*/  @!P6 IMAD.IADD R19, R19, 0x1, -R27.reuse ;  /* 0x000000011313e824 */ /* 0x100fe200078e0a1b */
[----:B------:R-:W-:Y:S01]  /*1380*/  ISETP.GT.U32.AND P6, PT, R27, R22, PT ;  /* 0x000000161b00720c */ /* 0x000fe20003fc4070 */
[----:B------:R-:W2:Y:S01]  /*1390*/  LDC R35, c[0x0][0x23c] ;  /* 0x00008f00ff237b82 */ /* 0x000ea20000000800 */
[----:B------:R-:W-:Y:S01]  /*13a0*/  SGXT.U32 R2, R2, 0xe ;  /* 0x0000000e0202781a */ /* 0x000fe20000000000 */
[--C-:B------:R-:W-:Y:S01]  /*13b0*/  @!P0 IMAD.IADD R20, R20, 0x1, -R27.reuse ;  /* 0x0000000114148824 */ /* 0x100fe200078e0a1b */
[----:B------:R-:W-:Y:S01]  /*13c0*/  ISETP.GE.AND P0, PT, R29, RZ, PT ;  /* 0x000000ff1d00720c */ /* 0x000fe20003f06270 */
[--C-:B------:R-:W-:Y:S01]  /*13d0*/  @!P4 IMAD.IADD R18, R18, 0x1, -R27.reuse ;  /* 0x000000011212c824 */ /* 0x100fe200078e0a1b */
[C---:B------:R-:W-:Y:S01]  /*13e0*/  ISETP.GT.U32.AND P4, PT, R27.reuse, R17, PT ;  /* 0x000000111b00720c */ /* 0x040fe20003f84070 */
[----:B------:R-:W-:Y:S01]  /*13f0*/  @!P3 IMAD.MOV R14, RZ, RZ, -R14 ;  /* 0x000000ffff0eb224 */ /* 0x000fe200078e0a0e */
[C---:B------:R-:W-:Y:S01]  /*1400*/  ISETP.GT.U32.AND P3, PT, R27.reuse, R20, PT ;  /* 0x000000141b00720c */ /* 0x040fe20003f64070 */
[----:B------:R-:W-:Y:S01]  /*1410*/  IMAD.MOV.U32 R24, RZ, RZ, RZ ;  /* 0x000000ffff187224 */ /* 0x000fe200078e00ff */
[----:B------:R-:W-:Y:S01]  /*1420*/  ISETP.GT.U32.AND P2, PT, R27, R18, PT ;  /* 0x000000121b00720c */ /* 0x000fe20003f44070 */
[----:B------:R-:W3:Y:S01]  /*1430*/  LDC.64 R28, c[0x0][0x218] ;  /* 0x00008600ff1c7b82 */ /* 0x000ee20000000a00 */
[----:B------:R-:W-:Y:S01]  /*1440*/  ISETP.GE.AND P1, PT, R36, RZ, PT ;  /* 0x000000ff2400720c */ /* 0x000fe20003f26270 */
[--C-:B------:R-:W-:Y:S01]  /*1450*/  @!P6 IMAD.IADD R22, R22, 0x1, -R27.reuse ;  /* 0x000000011616e824 */ /* 0x100fe200078e0a1b */
[----:B------:R-:W-:Y:S01]  /*1460*/  IADD3 R26, P6, R56, 0x80, RZ ;  /* 0x00000080381a7810 */ /* 0x000fe20007fde0ff */
[----:B------:R-:W-:Y:S01]  /*1470*/  IMAD.MOV.U32 R6, RZ, RZ, RZ ;  /* 0x000000ffff067224 */ /* 0x000fe200078e00ff */
[----:B------:R-:W-:Y:S01]  /*1480*/  R2UR UR34, R2 ;  /* 0x00000000022272ca */ /* 0x000fe200000e0000 */
[----:B------:R-:W-:Y:S01]  /*1490*/  @!P5 IMAD.MOV R16, RZ, RZ, -R16 ;  /* 0x000000ffff10d224 */ /* 0x000fe200078e0a10 */
[----:B------:R-:W-:Y:S01]  /*14a0*/  R2UR UR4, R26 ;  /* 0x000000001a0472ca */ /* 0x000fe200000e0000 */
[--C-:B------:R-:W-:Y:S01]  /*14b0*/  @!P4 IMAD.IADD R17, R17, 0x1, -R27.reuse ;  /* 0x000000011111c824 */ /* 0x100fe200078e0a1b */
[----:B------:R-:W-:Y:S01]  /*14c0*/  ISETP.GE.AND P4, PT, R31, RZ, PT ;  /* 0x000000ff1f00720c */ /* 0x000fe20003f86270 */
[----:B------:R-:W4:Y:S01]  /*14d0*/  LDC R26, c[0x0][0x240] ;  /* 0x00009000ff1a7b82 */ /* 0x000f220000000800 */
[----:B------:R-:W-:Y:S01]  /*14e0*/  @!P3 IADD3 R20, R20, -R27, RZ ;  /* 0x8000001b1414b210 */ /* 0x000fe20007ffe0ff */
[----:B------:R-:W-:Y:S01]  /*14f0*/  @!P2 IMAD.IADD R18, R18, 0x1, -R27 ;  /* 0x000000011212a824 */ /* 0x000fe200078e0a1b */
[----:B------:R-:W-:Y:S01]  /*1500*/  IADD3 R31, P3, R2, 0x2, RZ ;  /* 0x00000002021f7810 */ /* 0x000fe20007f7e0ff */
[-C--:B-1----:R-:W-:Y:S01]  /*1510*/  IMAD R2, R32, R25.reuse, RZ ;  /* 0x0000001920027224 */ /* 0x082fe200078e02ff */
[----:B------:R-:W-:Y:S01]  /*1520*/  ISETP.GE.AND P2, PT, R30, RZ, PT ;  /* 0x000000ff1e00720c */ /* 0x000fe20003f46270 */
[----:B------:R-:W-:Y:S01]  /*1530*/  IMAD R4, R4, R25, RZ ;  /* 0x0000001904047224 */ /* 0x000fe200078e02ff */
[----:B------:R-:W-:Y:S01]  /*1540*/  IADD3.X R24, R24, 0x40000040, RZ, P3, !PT ;  /* 0x4000004018187810 */ /* 0x000fe20001ffe4ff */
[----:B------:R-:W-:Y:S01]  /*1550*/  IMAD.MOV.U32 R23, RZ, RZ, R20 ;  /* 0x000000ffff177224 */ /* 0x000fe200078e0014 */
[----:B------:R-:W-:-:S02]  /*1560*/  ISETP.GT.U32.AND P3, PT, R27, R22, PT ;  /* 0x000000161b00720c */ /* 0x000fc40003f64070 */
[----:B------:R-:W-:Y:S02]  /*1570*/  CS2R R38, SRZ ;  /* 0x0000000000267805 */ /* 0x000fe4000001ff00 */
[----:B------:R-:W-:Y:S02]  /*1580*/  IADD3.X R6, R6, 0x40000040, RZ, P6, !PT ;  /* 0x4000004006067810 */ /* 0x000fe400037fe4ff */
[----:B------:R-:W-:Y:S02]  /*1590*/  LOP3.LUT R30, R0, 0x7e, RZ, 0xc0, !PT ;  /* 0x0000007e001e7812 */ /* 0x000fe400078ec0ff */
[----:B------:R-:W-:Y:S02]  /*15a0*/  ISETP.GE.AND P6, PT, R33, RZ, PT ;  /* 0x000000ff2100720c */ /* 0x000fe40003fc6270 */
[----:B------:R-:W-:Y:S01]  /*15b0*/  R2UR UR6, R31 ;  /* 0x000000001f0672ca */ /* 0x000fe200000e0000 */
[--C-:B------:R-:W-:Y:S01]  /*15c0*/  IMAD R0, R21, 0x100, R30.reuse ;  /* 0x0000010015007824 */ /* 0x100fe200078e021e */
[----:B------:R-:W-:Y:S01]  /*15d0*/  R2UR UR5, R6 ;  /* 0x00000000060572ca */ /* 0x000fe200000e0000 */
[----:B------:R-:W1:Y:S01]  /*15e0*/  LDC R31, c[0x0][0x238] ;  /* 0x00008e00ff1f7b82 */ /* 0x000e620000000800 */
[----:B------:R-:W-:Y:S01]  /*15f0*/  @!P1 IADD3 R15, -R15, RZ, RZ ;  /* 0x000000ff0f0f9210 */ /* 0x000fe20007ffe1ff */
[----:B------:R-:W-:Y:S01]  /*1600*/  IMAD R30, R21, 0x20, R30 ;  /* 0x00000020151e7824 */ /* 0x000fe200078e021e */
[----:B------:R-:W-:Y:S01]  /*1610*/  ISETP.GE.AND P5, PT, R60, RZ, PT ;  /* 0x000000ff3c00720c */ /* 0x000fe20003fa6270 */
[----:B------:R-:W-:Y:S01]  /*1620*/  IMAD.MOV.U32 R21, RZ, RZ, R19 ;  /* 0x000000ffff157224 */ /* 0x000fe200078e0013 */
[----:B------:R-:W-:Y:S01]  /*1630*/  ISETP.NE.AND P1, PT, R3, RZ, PT ;  /* 0x000000ff0300720c */ /* 0x000fe20003f25270 */
[----:B------:R-:W-:Y:S01]  /*1640*/  @!P2 IMAD.MOV R18, RZ, RZ, -R18 ;  /* 0x000000ffff12a224 */ /* 0x000fe200078e0a12 */
[----:B------:R-:W-:Y:S01]  /*1650*/  LOP3.LUT R6, RZ, R3, RZ, 0x33, !PT ;  /* 0x00000003ff067212 */ /* 0x000fe200078e33ff */
[----:B------:R-:W-:Y:S01]  /*1660*/  @!P3 IMAD.IADD R22, R22, 0x1, -R27 ;  /* 0x000000011616b824 */ /* 0x000fe200078e0a1b */
[----:B------:R-:W-:Y:S01]  /*1670*/  @!P4 IADD3 R17, -R17, RZ, RZ ;  /* 0x000000ff1111c210 */ /* 0x000fe20007ffe1ff */
[----:B--2---:R-:W-:Y:S01]  /*1680*/  IMAD R3, R61, R35, RZ ;  /* 0x000000233d037224 */ /* 0x004fe200078e02ff */
[C---:B------:R-:W-:Y:S01]  /*1690*/  SEL R7, R6.reuse, R7, !P1 ;  /* 0x0000000706077207 */ /* 0x040fe20004800000 */
[----:B------:R-:W-:Y:S01]  /*16a0*/  @!P0 IMAD.MOV R21, RZ, RZ, -R21 ;  /* 0x000000ffff158224 */ /* 0x000fe200078e0a15 */
[----:B------:R-:W-:Y:S01]  /*16b0*/  SEL R20, R6, R18, !P1 ;  /* 0x0000001206147207 */ /* 0x000fe20004800000 */
[----:B------:R-:W-:Y:S01]  /*16c0*/  IMAD.MOV.U32 R25, RZ, RZ, R22 ;  /* 0x000000ffff197224 */ /* 0x000fe200078e0016 */
[----:B0-----:R-:W-:Y:S01]  /*16d0*/  LEA R140, P0, R2, R142, 0x1 ;  /* 0x0000008e028c7211 */ /* 0x001fe200078008ff */
[----:B------:R-:W-:Y:S01]  /*16e0*/  @!P6 IMAD.MOV R23, RZ, RZ, -R23 ;  /* 0x000000ffff17e224 */ /* 0x000fe200078e0a17 */
[----:B------:R-:W-:Y:S01]  /*16f0*/  SEL R12, R6, R12, !P1 ;  /* 0x0000000c060c7207 */ /* 0x000fe20004800000 */
[----:B----4-:R-:W-:Y:S01]  /*1700*/  IMAD R7, R7, R26, RZ ;  /* 0x0000001a07077224 */ /* 0x010fe200078e02ff */
[----:B------:R-:W-:Y:S01]  /*1710*/  LEA R142, P2, R4, R142, 0x1 ;  /* 0x0000008e048e7211 */ /* 0x000fe200078408ff */
[----:B------:R-:W-:Y:S01]  /*1720*/  @!P5 IMAD.MOV R25, RZ, RZ, -R25 ;  /* 0x000000ffff19d224 */ /* 0x000fe200078e0a19 */
[----:B---3--:R-:W-:Y:S01]  /*1730*/  LEA R28, P3, R3, R28, 0x1 ;  /* 0x0000001c031c7211 */ /* 0x008fe200078608ff */
[----:B------:R-:W-:Y:S01]  /*1740*/  IMAD.IADD R81, R89, 0x1, R0 ;  /* 0x0000000159517824 */ /* 0x000fe200078e0200 */
[C---:B------:R-:W-:Y:S01]  /*1750*/  SEL R9, R6.reuse, R9, !P1 ;  /* 0x0000000906097207 */ /* 0x040fe20004800000 */
[C---:B-1----:R-:W-:Y:S01]  /*1760*/  IMAD R27, R31.reuse, 0x7e, RZ ;  /* 0x0000007e1f1b7824 */ /* 0x042fe200078e02ff */
[C---:B------:R-:W-:Y:S01]  /*1770*/  SEL R10, R6.reuse, R10, !P1 ;  /* 0x0000000a060a7207 */ /* 0x040fe20004800000 */
[----:B------:R-:W-:Y:S01]  /*1780*/  IMAD R33, R31, 0x7b, RZ ;  /* 0x0000007b1f217824 */ /* 0x000fe200078e02ff */
[----:B------:R-:W-:Y:S01]  /*1790*/  SEL R22, R6, R21, !P1 ;  /* 0x0000001506167207 */ /* 0x000fe20004800000 */
[-C--:B------:R-:W-:Y:S01]  /*17a0*/  IMAD R21, R20, R26.reuse, RZ ;  /* 0x0000001a14157224 */ /* 0x080fe200078e02ff */
[----:B------:R-:W-:Y:S01]  /*17b0*/  LEA.HI.X.SX32 R141, R2, R143, 0x1, P0 ;  /* 0x0000008f028d7211 */ /* 0x000fe200000f0eff */
[-C--:B------:R-:W-:Y:S01]  /*17c0*/  IMAD R9, R9, R26.reuse, RZ ;  /* 0x0000001a09097224 */ /* 0x080fe200078e02ff */
[----:B------:R-:W-:Y:S01]  /*17d0*/  R2UR UR7, R24 ;  /* 0x00000000180772ca */ /* 0x000fe200000e0000 */
[----:B------:R-:W-:Y:S01]  /*17e0*/  IMAD R18, R10, R26, RZ ;  /* 0x0000001a0a127224 */ /* 0x000fe200078e02ff */
[C---:B------:R-:W-:Y:S01]  /*17f0*/  SEL R8, R6.reuse, R8, !P1 ;  /* 0x0000000806087207 */ /* 0x040fe20004800000 */
[----:B------:R-:W-:Y:S01]  /*1800*/  IMAD R37, R31, 0x7a, RZ ;  /* 0x0000007a1f257824 */ /* 0x000fe200078e02ff */
[----:B------:R-:W-:Y:S01]  /*1810*/  SEL R13, R6, R13, !P1 ;  /* 0x0000000d060d7207 */ /* 0x000fe20004800000 */
[----:B------:R-:W-:Y:S01]  /*1820*/  IMAD.IADD R90, R89, 0x1, R30 ;  /* 0x00000001595a7824 */ /* 0x000fe200078e021e */
[----:B------:R-:W-:Y:S01]  /*1830*/  LEA.HI.X.SX32 R143, R4, R143, 0x1, P2 ;  /* 0x0000008f048f7211 */ /* 0x000fe200010f0eff */
[-C--:B------:R-:W-:Y:S01]  /*1840*/  IMAD R4, R12, R26.reuse, RZ ;  /* 0x0000001a0c047224 */ /* 0x080fe200078e02ff */
[----:B------:R-:W-:Y:S01]  /*1850*/  SEL R24, R6, R23, !P1 ;  /* 0x0000001706187207 */ /* 0x000fe20004800000 */
[-C--:B------:R-:W-:Y:S01]  /*1860*/  IMAD R8, R8, R26.reuse, RZ ;  /* 0x0000001a08087224 */ /* 0x080fe200078e02ff */
[----:B------:R-:W-:Y:S01]  /*1870*/  LEA.HI.X.SX32 R32, R3, R29, 0x1, P3 ;  /* 0x0000001d03207211 */ /* 0x000fe200018f0eff */
[----:B------:R-:W-:Y:S01]  /*1880*/  IMAD R13, R13, R26, RZ ;  /* 0x0000001a0d0d7224 */ /* 0x000fe200078e02ff */
[----:B------:R-:W-:Y:S01]  /*1890*/  LEA R20, P2, R7, R28, 0x1 ;  /* 0x0000001c07147211 */ /* 0x000fe200078408ff */
[-C--:B------:R-:W-:Y:S01]  /*18a0*/  IMAD R24, R24, R26.reuse, RZ ;  /* 0x0000001a18187224 */ /* 0x080fe200078e02ff */
[----:B------:R-:W-:Y:S01]  /*18b0*/  SEL R5, R6, R5, !P1 ;  /* 0x0000000506057207 */ /* 0x000fe20004800000 */
[----:B------:R-:W-:Y:S01]  /*18c0*/  IMAD R23, R22, R26, RZ ;  /* 0x0000001a16177224 */ /* 0x000fe200078e02ff */
[C---:B------:R-:W-:Y:S01]  /*18d0*/  SEL R11, R6.reuse, R11, !P1 ;  /* 0x0000000b060b7207 */ /* 0x040fe20004800000 */
[--C-:B------:R-:W-:Y:S01]  /*18e0*/  IMAD.WIDE R74, R27, 0x2, R142.reuse ;  /* 0x000000021b4a7825 */ /* 0x100fe200078e028e */
[C---:B------:R-:W-:Y:S01]  /*18f0*/  SEL R14, R6.reuse, R14, !P1 ;  /* 0x0000000e060e7207 */ /* 0x040fe20004800000 */
[----:B------:R-:W-:Y:S01]  /*1900*/  UIADD3.64 UR14, UR4, 0x380, URZ ;  /* 0x00000380040e7897 */ /* 0x000fe2000fffe03f */
[C---:B------:R-:W-:Y:S01]  /*1910*/  SEL R15, R6.reuse, R15, !P1 ;  /* 0x0000000f060f7207 */ /* 0x040fe20004800000 */
[----:B------:R-:W-:Y:S01]  /*1920*/  IMAD R5, R5, R26, RZ ;  /* 0x0000001a05057224 */ /* 0x000fe200078e02ff */
[C---:B------:R-:W-:Y:S01]  /*1930*/  SEL R16, R6.reuse, R16, !P1 ;  /* 0x0000001006107207 */ /* 0x040fe20004800000 */
[-C--:B------:R-:W-:Y:S01]  /*1940*/  IMAD R11, R11, R26.reuse, RZ ;  /* 0x0000001a0b0b7224 */ /* 0x080fe200078e02ff */
[C---:B------:R-:W-:Y:S01]  /*1950*/  SEL R19, R6.reuse, R17, !P1 ;  /* 0x0000001106137207 */ /* 0x040fe20004800000 */
[-C--:B------:R-:W-:Y:S01]  /*1960*/  IMAD R15, R15, R26.reuse, RZ ;  /* 0x0000001a0f0f7224 */ /* 0x080fe200078e02ff */
[----:B------:R-:W-:Y:S01]  /*1970*/  SEL R25, R6, R25, !P1 ;  /* 0x0000001906197207 */ /* 0x000fe20004800000 */
[----:B------:R-:W-:Y:S01]  /*1980*/  IMAD R6, R14, R26, RZ ;  /* 0x0000001a0e067224 */ /* 0x000fe200078e02ff */
[----:B------:R-:W-:Y:S01]  /*1990*/  LEA.HI.X.SX32 R10, R7, R32, 0x1, P2 ;  /* 0x00000020070a7211 */ /* 0x000fe200010f0eff */
[----:B------:R-:W-:Y:S01]  /*19a0*/  IMAD R17, R16, R26, RZ ;  /* 0x0000001a10117224 */ /* 0x000fe200078e02ff */
[----:B------:R-:W-:Y:S01]  /*19b0*/  LEA R62, P2, R4, R28, 0x1 ;  /* 0x0000001c043e7211 */ /* 0x000fe200078408ff */
[----:B------:R-:W-:Y:S01]  /*19c0*/  IMAD R19, R19, R26, RZ ;  /* 0x0000001a13137224 */ /* 0x000fe200078e02ff */
[----:B------:R-:W-:Y:S01]  /*19d0*/  LEA R58, P4, R9, R28, 0x1 ;  /* 0x0000001c093a7211 */ /* 0x000fe200078808ff */
[----:B------:R-:W-:Y:S01]  /*19e0*/  IMAD R26, R25, R26, RZ ;  /* 0x0000001a191a7224 */ /* 0x000fe200078e02ff */
[-C--:B------:R-:W-:Y:S01]  /*19f0*/  LEA R22, P1, R8, R28.reuse, 0x1 ;  /* 0x0000001c08167211 */ /* 0x080fe200078208ff */
[C---:B------:R-:W-:Y:S01]  /*1a00*/  IMAD R25, R31.reuse, 0x7f, RZ ;  /* 0x0000007f1f197824 */ /* 0x040fe200078e02ff */
[-C--:B------:R-:W-:Y:S01]  /*1a10*/  LEA R59, P6, R18, R28.reuse, 0x1 ;  /* 0x0000001c123b7211 */ /* 0x080fe200078c08ff */
[----:B------:R-:W-:Y:S01]  /*1a20*/  IMAD R29, R31, 0x7c, RZ ;  /* 0x0000007c1f1d7824 */ /* 0x000fe200078e02ff */
[----:B------:R-:W-:Y:S01]  /*1a30*/  LEA R61, P3, R13, R28, 0x1 ;  /* 0x0000001c0d3d7211 */ /* 0x000fe200078608ff */
[----:B------:R-:W-:Y:S01]  /*1a40*/  IMAD.WIDE R72, R25, 0x2, R142 ;  /* 0x0000000219487825 */ /* 0x000fe200078e028e */
[----:B------:R-:W-:Y:S01]  /*1a50*/  LEA.HI.X.SX32 R4, R4, R32, 0x1, P2 ;  /* 0x0000002004047211 */ /* 0x000fe200010f0eff */
[----:B------:R-:W-:Y:S01]  /*1a60*/  UIADD3.64 UR10, UR4, 0x400, URZ ;  /* 0x00000400040a7897 */ /* 0x000fe2000fffe03f */
[----:B------:R-:W-:Y:S01]  /*1a70*/  LEA R70, P2, R24, R28, 0x1 ;  /* 0x0000001c18467211 */ /* 0x000fe200078408ff */
[----:B------:R-:W-:Y:S01]  /*1a80*/  UIADD3.64 UR14, UR4, 0x480, URZ ;  /* 0x00000480040e7897 */ /* 0x000fe2000fffe03f */
        /* <DEDUP_REMOVED lines=8> */
[-C--:B------:R-:W-:Y:S01]  /*1b10*/  LEA.HI.X.SX32 R18, R18, R32.reuse, 0x1, P6 ;  /* 0x0000002012127211 */ /* 0x080fe200030f0eff */
[----:B------:R-:W-:Y:S01]  /*1b20*/  UIADD3.64 UR10, UR4, 0x700, URZ ;  /* 0x00000700040a7897 */ /* 0x000fe2000fffe03f */
[----:B------:R-:W-:Y:S01]  /*1b30*/  LEA.HI.X.SX32 R3, R13, R32, 0x1, P3 ;  /* 0x000000200d037211 */ /* 0x000fe200018f0eff */
[----:B------:R-:W-:Y:S01]  /*1b40*/  UIADD3.64 UR14, UR4, 0x780, URZ ;  /* 0x00000780040e7897 */ /* 0x000fe2000fffe03f */
[-C--:B------:R-:W-:Y:S01]  /*1b50*/  LEA R60, P5, R11, R28.reuse, 0x1 ;  /* 0x0000001c0b3c7211 */ /* 0x080fe200078a08ff */
[----:B------:R-:W-:Y:S01]  /*1b60*/  UIADD3.64 UR10, UR4, 0x800, URZ ;  /* 0x00000800040a7897 */ /* 0x000fe2000fffe03f */
[-C--:B------:R-:W-:Y:S01]  /*1b70*/  LEA R63, P1, R6, R28.reuse, 0x1 ;  /* 0x0000001c063f7211 */ /* 0x080fe200078208ff */
[----:B------:R-:W-:Y:S01]  /*1b80*/  UIADD3.64 UR14, UR4, 0x880, URZ ;  /* 0x00000880040e7897 */ /* 0x000fe2000fffe03f */
[----:B------:R-:W-:Y:S01]  /*1b90*/  LEA R67, P6, R19, R28, 0x1 ;  /* 0x0000001c13437211 */ /* 0x000fe200078c08ff */
[----:B------:R-:W-:Y:S01]  /*1ba0*/  UIADD3.64 UR10, UR4, 0x900, URZ ;  /* 0x00000900040a7897 */ /* 0x000fe2000fffe03f */
[----:B------:R-:W-:Y:S01]  /*1bb0*/  LEA.HI.X.SX32 R13, R24, R32, 0x1, P2 ;  /* 0x00000020180d7211 */ /* 0x000fe200010f0eff */
[----:B------:R-:W-:Y:S01]  /*1bc0*/  IMAD.WIDE R24, R25, 0x2, R140 ;  /* 0x0000000219187825 */ /* 0x000fe200078e028c */
[----:B------:R-:W-:Y:S01]  /*1bd0*/  LEA R69, P3, R23, R28, 0x1 ;  /* 0x0000001c17457211 */ /* 0x000fe200078608ff */
[----:B------:R-:W-:Y:S01]  /*1be0*/  UIADD3.64 UR14, UR4, 0x980, URZ ;  /* 0x00000980040e7897 */ /* 0x000fe2000fffe03f */
[-C--:B------:R-:W-:Y:S01]  /*1bf0*/  LEA.HI.X.SX32 R14, R5, R32.reuse, 0x1, P0 ;  /* 0x00000020050e7211 */ /* 0x080fe200000f0eff */
[----:B------:R-:W-:Y:S01]  /*1c00*/  UIADD3.64 UR10, UR4, 0xa00, URZ ;  /* 0x00000a00040a7897 */ /* 0x000fe2000fffe03f */
[----:B------:R-:W-:Y:S01]  /*1c10*/  LEA.HI.X.SX32 R7, R17, R32, 0x1, P4 ;  /* 0x0000002011077211 */ /* 0x000fe200020f0eff */
[----:B------:R-:W-:Y:S01]  /*1c20*/  UIADD3.64 UR14, UR4, 0xa80, URZ ;  /* 0x00000a80040e7897 */ /* 0x000fe2000fffe03f */
[----:B------:R-:W-:Y:S01]  /*1c30*/  LEA R64, P0, R15, R28, 0x1 ;  /* 0x0000001c0f407211 */ /* 0x000fe200078008ff */
[----:B------:R-:W-:Y:S01]  /*1c40*/  UIADD3.64 UR10, UR4, 0xb00, URZ ;  /* 0x00000b00040a7897 */ /* 0x000fe2000fffe03f */
[-C--:B------:R-:W-:Y:S01]  /*1c50*/  LEA.HI.X.SX32 R2, R11, R32.reuse, 0x1, P5 ;  /* 0x000000200b027211 */ /* 0x080fe200028f0eff */
[----:B------:R-:W-:Y:S01]  /*1c60*/  UIADD3.64 UR14, UR4, 0xb80, URZ ;  /* 0x00000b80040e7897 */ /* 0x000fe2000fffe03f */
[-C--:B------:R-:W-:Y:S01]  /*1c70*/  LEA.HI.X.SX32 R5, R6, R32.reuse, 0x1, P1 ;  /* 0x0000002006057211 */ /* 0x080fe200008f0eff */
[----:B------:R-:W-:Y:S01]  /*1c80*/  UIADD3.64 UR10, UR4, 0xc00, URZ ;  /* 0x00000c00040a7897 */ /* 0x000fe2000fffe03f */
[----:B------:R-:W-:Y:S01]  /*1c90*/  LEA.HI.X.SX32 R8, R19, R32, 0x1, P6 ;  /* 0x0000002013087211 */ /* 0x000fe200030f0eff */
[----:B------:R-:W-:Y:S01]  /*1ca0*/  IMAD.MOV.U32 R19, RZ, RZ, R25 ;  /* 0x000000ffff137224 */ /* 0x000fe200078e0019 */
[----:B------:R-:W-:Y:S01]  /*1cb0*/  MOV R17, R73 ;  /* 0x0000004900117202 */ /* 0x000fe20000000f00 */
[----:B------:R-:W-:Y:S01]  /*1cc0*/  IMAD.MOV.U32 R73, RZ, RZ, R24 ;  /* 0x000000ffff497224 */ /* 0x000fe200078e0018 */
[-C--:B------:R-:W-:Y:S01]  /*1cd0*/  LEA R68, P5, R21, R28.reuse, 0x1 ;  /* 0x0000001c15447211 */ /* 0x080fe200078a08ff */
[----:B------:R-:W-:Y:S01]  /*1ce0*/  IMAD.WIDE R24, R27, 0x2, R140 ;  /* 0x000000021b187825 */ /* 0x000fe200078e028c */
[C---:B------:R-:W-:Y:S01]  /*1cf0*/  LEA R71, P1, R26.reuse, R28, 0x1 ;  /* 0x0000001c1a477211 */ /* 0x040fe200078208ff */
[----:B------:R-:W-:Y:S01]  /*1d00*/  UIADD3.64 UR8, UR4, 0x80, URZ ;  /* 0x0000008004087897 */ /* 0x000fe2000fffe03f */
[-C--:B------:R-:W-:Y:S01]  /*1d10*/  LEA.HI.X.SX32 R11, R23, R32.reuse, 0x1, P3 ;  /* 0x00000020170b7211 */ /* 0x080fe200018f0eff */
[----:B------:R-:W-:Y:S01]  /*1d20*/  IMAD R23, R31, 0x7d, RZ ;  /* 0x0000007d1f177824 */ /* 0x000fe200078e02ff */
[-C--:B------:R-:W-:Y:S01]  /*1d30*/  LEA.HI.X.SX32 R6, R15, R32.reuse, 0x1, P0 ;  /* 0x000000200f067211 */ /* 0x080fe200000f0eff */
[----:B------:R-:W-:Y:S01]  /*1d40*/  UIADD3.64 UR12, UR4, 0x100, URZ ;  /* 0x00000100040c7897 */ /* 0x000fe2000fffe03f */
[-C--:B------:R-:W-:Y:S01]  /*1d50*/  LEA.HI.X.SX32 R9, R21, R32.reuse, 0x1, P5 ;  /* 0x0000002015097211 */ /* 0x080fe200028f0eff */
[----:B------:R-:W-:Y:S01]  /*1d60*/  IMAD.MOV.U32 R21, RZ, RZ, R75 ;  /* 0x000000ffff157224 */ /* 0x000fe200078e004b */
[----:B------:R-:W-:Y:S01]  /*1d70*/  LEA.HI.X.SX32 R15, R26, R32, 0x1, P1 ;  /* 0x000000201a0f7211 */ /* 0x000fe200008f0eff */
[C---:B------:R-:W-:Y:S01]  /*1d80*/  IMAD.WIDE R76, R23.reuse, 0x2, R142 ;  /* 0x00000002174c7825 */ /* 0x040fe200078e028e */
[C---:B------:R-:W-:Y:S01]  /*1d90*/  LOP3.LUT R82, R0.reuse, 0x10, RZ, 0x3c, !PT ;  /* 0x0000001000527812 */ /* 0x040fe200078e3cff */
[----:B------:R-:W-:Y:S01]  /*1da0*/  UIADD3.64 UR16, UR4, 0x180, URZ ;  /* 0x0000018004107897 */ /* 0x000fe2000fffe03f */
[C---:B------:R-:W-:Y:S01]  /*1db0*/  LOP3.LUT R83, R0.reuse, 0x20, RZ, 0x3c, !PT ;  /* 0x0000002000537812 */ /* 0x040fe200078e3cff */
[----:B------:R-:W-:Y:S01]  /*1dc0*/  IMAD.WIDE R26, R23, 0x2, R140 ;  /* 0x00000002171a7825 */ /* 0x000fe200078e028c */
[----:B------:R-:W-:Y:S01]  /*1dd0*/  MOV R23, R25 ;  /* 0x0000001900177202 */ /* 0x000fe20000000f00 */
[----:B------:R-:W-:Y:S01]  /*1de0*/  UIADD3.64 UR20, UR4, 0x200, URZ ;  /* 0x0000020004147897 */ /* 0x000fe2000fffe03f */
[C---:B------:R-:W-:Y:S01]  /*1df0*/  LOP3.LUT R84, R0.reuse, 0x30, RZ, 0x3c, !PT ;  /* 0x0000003000547812 */ /* 0x040fe200078e3cff */
[----:B------:R-:W-:Y:S01]  /*1e00*/  IMAD.MOV.U32 R75, RZ, RZ, R24 ;  /* 0x000000ffff4b7224 */ /* 0x000fe200078e0018 */
[C---:B------:R-:W-:Y:S01]  /*1e10*/  LOP3.LUT R85, R0.reuse, 0x40, RZ, 0x3c, !PT ;  /* 0x0000004000557812 */ /* 0x040fe200078e3cff */
[C---:B------:R-:W-:Y:S01]  /*1e20*/  IMAD.WIDE R24, R29.reuse, 0x2, R142 ;  /* 0x000000021d187825 */ /* 0x040fe200078e028e */
[C---:B------:R-:W-:Y:S01]  /*1e30*/  LOP3.LUT R86, R0.reuse, 0x50, RZ, 0x3c, !PT ;  /* 0x0000005000567812 */ /* 0x040fe200078e3cff */
[----:B------:R-:W-:Y:S01]  /*1e40*/  UIADD3.64 UR24, UR4, 0x280, URZ ;  /* 0x0000028004187897 */ /* 0x000fe2000fffe03f */
[C---:B------:R-:W-:Y:S01]  /*1e50*/  LOP3.LUT R87, R0.reuse, 0x60, RZ, 0x3c, !PT ;  /* 0x0000006000577812 */ /* 0x040fe200078e3cff */
[----:B------:R-:W-:Y:S01]  /*1e60*/  IMAD.MOV.U32 R57, RZ, RZ, R77 ;  /* 0x000000ffff397224 */ /* 0x000fe200078e004d */
[----:B------:R-:W-:Y:S01]  /*1e70*/  STL [R1+0x58], R24 ;  /* 0x0000581801007387 */ /* 0x000fe20000100800 */
[----:B------:R-:W-:Y:S01]  /*1e80*/  IMAD.MOV.U32 R77, RZ, RZ, R26 ;  /* 0x000000ffff4d7224 */ /* 0x000fe200078e001a */
[----:B------:R-:W-:Y:S01]  /*1e90*/  LOP3.LUT R88, R0, 0x70, RZ, 0x3c, !PT ;  /* 0x0000007000587812 */ /* 0x000fe200078e3cff */
[----:B------:R-:W-:Y:S01]  /*1ea0*/  IMAD.MOV.U32 R65, RZ, RZ, R27 ;  /* 0x000000ffff417224 */ /* 0x000fe200078e001b */
[----:B------:R0:W-:Y:S01]  /*1eb0*/  STL [R1+0x54], R25 ;  /* 0x0000541901007387 */ /* 0x0001e20000100800 */
[--C-:B------:R-:W-:Y:S01]  /*1ec0*/  IMAD.WIDE R26, R29, 0x2, R140.reuse ;  /* 0x000000021d1a7825 */ /* 0x100fe200078e028c */
[----:B------:R-:W-:Y:S01]  /*1ed0*/  LOP3.LUT R0, R30, 0x10, RZ, 0x3c, !PT ;  /* 0x000000101e007812 */ /* 0x000fe200078e3cff */
[----:B------:R-:W-:Y:S01]  /*1ee0*/  UIADD3.64 UR28, UR4, 0x300, URZ ;  /* 0x00000300041c7897 */ /* 0x000fe2000fffe03f */
[----:B------:R-:W-:Y:S01]  /*1ef0*/  IADD3 R82, R89, R82, RZ ;  /* 0x0000005259527210 */ /* 0x000fe20007ffe0ff */
[----:B------:R-:W-:Y:S01]  /*1f00*/  IMAD.WIDE R28, R33, 0x2, R140 ;  /* 0x00000002211c7825 */ /* 0x000fe200078e028c */
[----:B------:R-:W-:Y:S01]  /*1f10*/  STL [R1+0x60], R26 ;  /* 0x0000601a01007387 */ /* 0x000fe20000100800 */
[----:B------:R-:W-:Y:S01]  /*1f20*/  IADD3 R87, R89, R87, RZ ;  /* 0x0000005759577210 */ /* 0x000fe20007ffe0ff */
[----:B------:R-:W-:Y:S01]  /*1f30*/  UIADD3.64 UR36, UR4, 0xc80, URZ ;  /* 0x00000c8004247897 */ /* 0x000fe2000fffe03f */
[----:B------:R-:W-:Y:S01]  /*1f40*/  IMAD R32, R31, 0x4e, RZ ;  /* 0x0000004e1f207824 */ /* 0x000fe200078e02ff */
[----:B------:R1:W-:Y:S01]  /*1f50*/  STL [R1+0x5c], R27 ;  /* 0x00005c1b01007387 */ /* 0x0003e20000100800 */
[----:B0-----:R-:W-:Y:S01]  /*1f60*/  IMAD.WIDE R24, R33, 0x2, R142 ;  /* 0x0000000221187825 */ /* 0x001fe200078e028e */
[----:B------:R-:W-:-:S02]  /*1f70*/  UIADD3.64 UR40, UR4, 0xd00, URZ ;  /* 0x00000d0004287897 */ /* 0x000fc4000fffe03f */
[----:B------:R-:W-:Y:S01]  /*1f80*/  UIADD3.64 UR44, UR4, 0xd80, URZ ;  /* 0x00000d80042c7897 */ /* 0x000fe2000fffe03f */
[----:B------:R-:W-:Y:S01]  /*1f90*/  IMAD R33, R31, 0x78, RZ ;  /* 0x000000781f217824 */ /* 0x000fe200078e02ff */
[----:B------:R-:W-:Y:S01]  /*1fa0*/  STL [R1+0x68], R24 ;  /* 0x0000681801007387 */ /* 0x000fe20000100800 */
[C---:B------:R-:W-:Y:S01]  /*1fb0*/  IMAD.IADD R0, R89.reuse, 0x1, R0 ;  /* 0x0000000159007824 */ /* 0x040fe200078e0200 */
[----:B------:R-:W-:Y:S01]  /*1fc0*/  UIADD3.64 UR48, UR4, 0xe00, URZ ;  /* 0x00000e0004307897 */ /* 0x000fe2000fffe03f */
[----:B------:R-:W-:Y:S01]  /*1fd0*/  IMAD.IADD R83, R89, 0x1, R83 ;  /* 0x0000000159537824 */ /* 0x000fe200078e0253 */
[----:B------:R0:W-:Y:S01]  /*1fe0*/  STL [R1+0x64], R25 ;  /* 0x0000641901007387 */ /* 0x0001e20000100800 */
[----:B-1----:R-:W-:Y:S01]  /*1ff0*/  IMAD.WIDE R26, R37, 0x2, R140 ;  /* 0x00000002251a7825 */ /* 0x002fe200078e028c */
[----:B------:R-:W-:Y:S02]  /*2000*/  UIADD3.64 UR52, UR4, 0xe80, URZ ;  /* 0x00000e8004347897 */ /* 0x000fe4000fffe03f */
[----:B------:R-:W-:Y:S01]  /*2010*/  STL [R1+0x70], R28 ;  /* 0x0000701c01007387 */ /* 0x000fe20000100800 */
[C---:B------:R-:W-:Y:S01]  /*2020*/  IMAD.IADD R84, R89.reuse, 0x1, R84 ;  /* 0x0000000159547824 */ /* 0x040fe200078e0254 */
[----:B------:R-:W-:Y:S01]  /*2030*/  UIADD3.64 UR56, UR4, 0xf00, URZ ;  /* 0x00000f0004387897 */ /* 0x000fe2000fffe03f */
[C---:B------:R-:W-:Y:S01]  /*2040*/  IMAD.IADD R85, R89.reuse, 0x1, R85 ;  /* 0x0000000159557824 */ /* 0x040fe200078e0255 */
[----:B------:R1:W-:Y:S01]  /*2050*/  STL [R1+0x6c], R29 ;  /* 0x00006c1d01007387 */ /* 0x0003e20000100800 */
[----:B------:R-:W-:Y:S01]  /*2060*/  IMAD.IADD R86, R89, 0x1, R86 ;  /* 0x0000000159567824 */ /* 0x000fe200078e0256 */
[----:B------:R-:W-:Y:S01]  /*2070*/  UIADD3.64 UR10, UR6, 0x2, URZ ;  /* 0x00000002060a7897 */ /* 0x000fe2000fffe03f */
[----:B0-----:R-:W-:Y:S01]  /*2080*/  IMAD.WIDE R24, R37, 0x2, R142 ;  /* 0x0000000225187825 */ /* 0x001fe200078e028e */
[----:B------:R-:W-:Y:S01]  /*2090*/  CS2R R36, SRZ ;  /* 0x0000000000247805 */ /* 0x000fe2000001ff00 */
[----:B------:R-:W-:-:S02]  /*20a0*/  UIADD3.64 UR14, UR6, 0x4, URZ ;  /* 0x00000004060e7897 */ /* 0x000fc4000fffe03f */
[----:B------:R-:W-:Y:S01]  /*20b0*/  IMAD.IADD R88, R89, 0x1, R88 ;  /* 0x0000000159587824 */ /* 0x000fe200078e0258 */
[----:B------:R-:W-:Y:S01]  /*20c0*/  STL [R1+0x78], R24 ;  /* 0x0000781801007387 */ /* 0x000fe20000100800 */
[----:B------:R-:W-:Y:S01]  /*20d0*/  UIADD3.64 UR18, UR6, 0x7e, URZ ;  /* 0x0000007e06127897 */ /* 0x000fe2000fffe03f */
[----:B-1----:R-:W-:Y:S01]  /*20e0*/  IMAD R29, R31, 0x79, RZ ;  /* 0x000000791f1d7824 */ /* 0x002fe200078e02ff */
[----:B------:R-:W-:Y:S01]  /*20f0*/  UIADD3.64 UR22, UR6, 0x80, URZ ;  /* 0x0000008006167897 */ /* 0x000fe2000fffe03f */
[----:B------:R0:W-:Y:S01]  /*2100*/  STL [R1+0x74], R25 ;  /* 0x0000741901007387 */ /* 0x0001e20000100800 */
[----:B------:R-:W-:Y:S02]  /*2110*/  UIADD3.64 UR26, UR6, 0x82, URZ ;  /* 0x00000082061a7897 */ /* 0x000fe4000fffe03f */
[----:B------:R-:W-:Y:S01]  /*2120*/  UIADD3.64 UR30, UR6, 0x84, URZ ;  /* 0x00000084061e7897 */ /* 0x000fe2000fffe03f */
[----:B------:R-:W-:Y:S04]  /*2130*/  STL [R1+0x80], R26 ;  /* 0x0000801a01007387 */ /* 0x000fe80000100800 */
[----:B------:R1:W-:Y:S01]  /*2140*/  STL [R1+0x7c], R27 ;  /* 0x00007c1b01007387 */ /* 0x0003e20000100800 */
[----:B0-----:R-:W-:-:S04]  /*2150*/  IMAD.WIDE R24, R29, 0x2, R142 ;  /* 0x000000021d187825 */ /* 0x001fc800078e028e */
[--C-:B------:R-:W-:Y:S01]  /*2160*/  IMAD.WIDE R28, R29, 0x2, R140.reuse ;  /* 0x000000021d1c7825 */ /* 0x100fe200078e028c */
[----:B------:R-:W-:Y:S03]  /*2170*/  STL [R1+0x88], R24 ;  /* 0x0000881801007387 */ /* 0x000fe60000100800 */
[C---:B-1----:R-:W-:Y:S01]  /*2180*/  IMAD.WIDE R26, R33.reuse, 0x2, R140 ;  /* 0x00000002211a7825 */ /* 0x042fe200078e028c */
[----:B------:R0:W-:Y:S04]  /*2190*/  STL [R1+0x84], R25 ;  /* 0x0000841901007387 */ /* 0x0001e80000100800 */
[----:B------:R-:W-:Y:S04]  /*21a0*/  STL [R1+0x94], R28 ;  /* 0x0000941c01007387 */ /* 0x000fe80000100800 */
[----:B------:R1:W-:Y:S01]  /*21b0*/  STL [R1+0x8c], R29 ;  /* 0x00008c1d01007387 */ /* 0x0003e20000100800 */
[----:B0-----:R-:W-:-:S04]  /*21c0*/  IMAD.WIDE R24, R33, 0x2, R142 ;  /* 0x0000000221187825 */ /* 0x001fc800078e028e */
[C---:B------:R-:W-:Y:S01]  /*21d0*/  IMAD R33, R31.reuse, 0x76, RZ ;  /* 0x000000761f217824 */ /* 0x040fe200078e02ff */
[----:B------:R-:W-:Y:S01]  /*21e0*/  STL [R1+0x9c], R24 ;  /* 0x00009c1801007387 */ /* 0x000fe20000100800 */
[----:B-1----:R-:W-:-:S03]  /*21f0*/  IMAD R29, R31, 0x77, RZ ;  /* 0x000000771f1d7824 */ /* 0x002fc600078e02ff */
[----:B------:R0:W-:Y:S04]  /*2200*/  STL [R1+0x98], R25 ;  /* 0x0000981901007387 */ /* 0x0001e80000100800 */
        /* <DEDUP_REMOVED lines=73> */
[----:B------:R-:W-:Y:S01]  /*26a0*/  IMAD.WIDE R28, R29, 0x2, R140 ;  /* 0x000000021d1c7825 */ /* 0x000fe200078e028c */
[----:B------:R-:W-:Y:S03]  /*26b0*/  STL [R1+0x15c], R24 ;  /* 0x00015c1801007387 */ /* 0x000fe60000100800 */
[----:B-1----:R-:W-:Y:S01]  /*26c0*/  IMAD R27, R31, 0x6b, RZ ;  /* 0x0000006b1f1b7824 */ /* 0x002fe200078e02ff */
[----:B------:R0:W-:Y:S04]  /*26d0*/  STL [R1+0x158], R25 ;  /* 0x0001581901007387 */ /* 0x0001e80000100800 */
[----:B------:R-:W-:Y:S04]  /*26e0*/  STL [R1+0x164], R28 ;  /* 0x0001641c01007387 */ /* 0x000fe80000100800 */
[----:B------:R1:W-:Y:S01]  /*26f0*/  STL [R1+0x160], R29 ;  /* 0x0001601d01007387 */ /* 0x0003e20000100800 */
[----:B0-----:R-:W-:-:S05]  /*2700*/  IMAD.WIDE R24, R33, 0x2, R142 ;  /* 0x0000000221187825 */ /* 0x001fca00078e028e */
[----:B------:R-:W-:Y:S01]  /*2710*/  STL [R1+0x16c], R24 ;  /* 0x00016c1801007387 */ /* 0x000fe20000100800 */
[----:B-1----:R-:W-:-:S03]  /*2720*/  IMAD.WIDE R28, R33, 0x2, R140 ;  /* 0x00000002211c7825 */ /* 0x002fc600078e028c */
[----:B------:R0:W-:Y:S01]  /*2730*/  STL [R1+0x168], R25 ;  /* 0x0001681901007387 */ /* 0x0001e20000100800 */
[----:B------:R-:W-:-:S03]  /*2740*/  IMAD R33, R31, 0x6a, RZ ;  /* 0x0000006a1f217824 */ /* 0x000fc600078e02ff */
        /* <DEDUP_REMOVED lines=191> */
[----:B0-----:R-:W-:-:S05]  /*3340*/  IMAD.WIDE R24, R33, 0x2, R142 ;  /* 0x0000000221187825 */ /* 0x001fca00078e028e */
        /* <DEDUP_REMOVED lines=10> */
[----:B------:R1:W-:Y:S04]  /*33f0*/  STL [R1+0x348], R28 ;  /* 0x0003481c01007387 */ /* 0x0003e80000100800 */
[----:B------:R-:W-:Y:S01]  /*3400*/  STL [R1+0x344], R29 ;  /* 0x0003441d01007387 */ /* 0x000fe20000100800 */
        /* <DEDUP_REMOVED lines=85> */
[C---:B------:R-:W-:Y:S01]  /*3960*/  IMAD.SHL.U32 R32, R31.reuse, 0x40, RZ ;  /* 0x000000401f207824 */ /* 0x040fe200078e00ff */
        /* <DEDUP_REMOVED lines=222> */
[----:B0-----:R-:W-:Y:S01]  /*4750*/  IMAD.WIDE R24, R32, 0x2, R142 ;  /* 0x0000000220187825 */ /* 0x001fe200078e028e */
[----:B------:R-:W-:-:S04]  /*4760*/  SHF.L.U32 R32, R31, 0x5, RZ ;  /* 0x000000051f207819 */ /* 0x000fc800000006ff */
        /* <DEDUP_REMOVED lines=215> */
[----:B0-----:R-:W-:-:S05]  /*54e0*/  IMAD.WIDE R24, R28, 0x2, R142 ;  /* 0x000000021c187825 */ /* 0x001fca00078e028e */
[----:B------:R-:W-:Y:S01]  /*54f0*/  STL [R1+0x800], R24 ;  /* 0x0008001801007387 */ /* 0x000fe20000100800 */
[----:B-1----:R-:W-:-:S03]  /*5500*/  IMAD.WIDE R26, R28, 0x2, R140 ;  /* 0x000000021c1a7825 */ /* 0x002fc600078e028c */
[----:B------:R0:W-:Y:S01]  /*5510*/  STL [R1+0x7fc], R25 ;  /* 0x0007fc1901007387 */ /* 0x0001e20000100800 */
[----:B------:R-:W-:-:S03]  /*5520*/  IMAD.WIDE R28, R32, 0x2, R142 ;  /* 0x00000002201c7825 */ /* 0x000fc600078e028e */
[----:B------:R-:W-:Y:S01]  /*5530*/  STL [R1+0x808], R26 ;  /* 0x0008081a01007387 */ /* 0x000fe20000100800 */
[----:B------:R-:W-:-:S03]  /*5540*/  IMAD.WIDE R32, R32, 0x2, R140 ;  /* 0x0000000220207825 */ /* 0x000fc600078e028c */
[----:B------:R1:W-:Y:S01]  /*5550*/  STL [R1+0x804], R27 ;  /* 0x0008041b01007387 */ /* 0x0003e20000100800 */
[----:B0-----:R-:W-:-:S03]  /*5560*/  IMAD.WIDE R24, R31, 0x2, R142 ;  /* 0x000000021f187825 */ /* 0x001fc600078e028e */
[----:B------:R0:W-:Y:S04]  /*5570*/  STL [R1+0x810], R28 ;  /* 0x0008101c01007387 */ /* 0x0001e80000100800 */
[----:B------:R-:W-:Y:S01]  /*5580*/  STL [R1+0x80c], R29 ;  /* 0x00080c1d01007387 */ /* 0x000fe20000100800 */
[----:B-1----:R-:W-:-:S03]  /*5590*/  IMAD.WIDE R26, R31, 0x2, R140 ;  /* 0x000000021f1a7825 */ /* 0x002fc600078e028c */
[----:B------:R-:W-:Y:S01]  /*55a0*/  STL [R1+0x818], R32 ;  /* 0x0008182001007387 */ /* 0x000fe20000100800 */
[----:B------:R-:W-:-:S03]  /*55b0*/  IMAD.SHL.U32 R31, R31, 0x80, RZ ;  /* 0x000000801f1f7824 */ /* 0x000fc600078e00ff */
[----:B------:R1:W-:Y:S01]  /*55c0*/  STL [R1+0x814], R33 ;  /* 0x0008142101007387 */ /* 0x0003e20000100800 */
[----:B0-----:R-:W-:Y:S02]  /*55d0*/  SHF.L.U32 R28, R35, 0x7, RZ ;  /* 0x00000007231c7819 */ /* 0x001fe400000006ff */
[----:B------:R-:W-:Y:S01]  /*55e0*/  CS2R R34, SRZ ;  /* 0x0000000000227805 */ /* 0x000fe2000001ff00 */
[----:B------:R0:W-:Y:S01]  /*55f0*/  STL [R1+0x820], R24 ;  /* 0x0008201801007387 */ /* 0x0001e20000100800 */
[----:B------:R-:W-:-:S03]  /*5600*/  SHF.R.S32.HI R78, RZ, 0x1f, R28 ;  /* 0x0000001fff4e7819 */ /* 0x000fc6000001141c */
[----:B------:R2:W-:Y:S01]  /*5610*/  STL [R1+0x81c], R25 ;  /* 0x00081c1901007387 */ /* 0x0005e20000100800 */
[----:B------:R-:W-:Y:S02]  /*5620*/  SHF.L.U64.HI R78, R28, 0x1, R78 ;  /* 0x000000011c4e7819 */ /* 0x000fe4000001024e */
[----:B-1----:R-:W-:Y:S02]  /*5630*/  CS2R R32, SRZ ;  /* 0x0000000000207805 */ /* 0x002fe4000001ff00 */
[----:B------:R-:W-:Y:S01]  /*5640*/  LOP3.LUT R28, R30, 0x60, RZ, 0x3c, !PT ;  /* 0x000000601e1c7812 */ /* 0x000fe200078e3cff */
[----:B------:R1:W-:Y:S01]  /*5650*/  STL [R1+0x828], R26 ;  /* 0x0008281a01007387 */ /* 0x0003e20000100800 */
[----:B0-----:R-:W-:-:S03]  /*5660*/  SHF.R.S32.HI R24, RZ, 0x1f, R31 ;  /* 0x0000001fff187819 */ /* 0x001fc6000001141f */
[----:B------:R0:W-:Y:S01]  /*5670*/  STL [R1+0x824], R27 ;  /* 0x0008241b01007387 */ /* 0x0001e20000100800 */
[C---:B--2---:R-:W-:Y:S02]  /*5680*/  LOP3.LUT R25, R30.reuse, 0x30, RZ, 0x3c, !PT ;  /* 0x000000301e197812 */ /* 0x044fe400078e3cff */
[----:B------:R-:W-:Y:S01]  /*5690*/  SHF.L.U64.HI R79, R31, 0x1, R24 ;  /* 0x000000011f4f7819 */ /* 0x000fe20000010218 */
[----:B------:R2:W-:Y:S01]  /*56a0*/  STL [R1+0x878], R80 ;  /* 0x0008785001007387 */ /* 0x0005e20000100800 */
[C---:B------:R-:W-:Y:S02]  /*56b0*/  LOP3.LUT R24, R30.reuse, 0x20, RZ, 0x3c, !PT ;  /* 0x000000201e187812 */ /* 0x040fe400078e3cff */
[C---:B-1----:R-:W-:Y:S01]  /*56c0*/  LOP3.LUT R26, R30.reuse, 0x40, RZ, 0x3c, !PT ;  /* 0x000000401e1a7812 */ /* 0x042fe200078e3cff */
[----:B------:R1:W-:Y:S01]  /*56d0*/  STL [R1+0x84c], R90 ;  /* 0x00084c5a01007387 */ /* 0x0003e20000100800 */
[----:B0-----:R-:W-:-:S03]  /*56e0*/  LOP3.LUT R27, R30, 0x50, RZ, 0x3c, !PT ;  /* 0x000000501e1b7812 */ /* 0x001fc600078e3cff */
[----:B------:R0:W-:Y:S01]  /*56f0*/  STL [R1+0x848], R0 ;  /* 0x0008480001007387 */ /* 0x0001e20000100800 */
[----:B------:R-:W-:Y:S01]  /*5700*/  LOP3.LUT R30, R30, 0x70, RZ, 0x3c, !PT ;  /* 0x000000701e1e7812 */ /* 0x000fe200078e3cff */
[----:B--2---:R-:W-:Y:S02]  /*5710*/  IMAD.SHL.U32 R80, R31, 0x2, RZ ;  /* 0x000000021f507824 */ /* 0x004fe400078e00ff */
[C---:B-1----:R-:W-:Y:S02]  /*5720*/  IMAD.IADD R90, R89.reuse, 0x1, R24 ;  /* 0x00000001595a7824 */ /* 0x042fe400078e0218 */
[----:B0-----:R-:W-:-:S03]  /*5730*/  IMAD.IADD R0, R89, 0x1, R25 ;  /* 0x0000000159007824 */ /* 0x001fc600078e0219 */
[----:B------:R0:W-:Y:S01]  /*5740*/  STL [R1+0x844], R90 ;  /* 0x0008445a01007387 */ /* 0x0001e20000100800 */
[----:B------:R-:W-:-:S03]  /*5750*/  CS2R R24, SRZ ;  /* 0x0000000000187805 */ /* 0x000fc6000001ff00 */
[----:B------:R1:W-:Y:S01]  /*5760*/  STL [R1+0x840], R0 ;  /* 0x0008400001007387 */ /* 0x0003e20000100800 */
[C---:B0-----:R-:W-:Y:S01]  /*5770*/  IADD3 R90, R89.reuse, R26, RZ ;  /* 0x0000001a595a7210 */ /* 0x041fe20007ffe0ff */
[----:B-1----:R-:W-:-:S04]  /*5780*/  IMAD.IADD R0, R89, 0x1, R27 ;  /* 0x0000000159007824 */ /* 0x002fc800078e021b */
[----:B------:R0:W-:Y:S01]  /*5790*/  STL [R1+0x83c], R90 ;  /* 0x00083c5a01007387 */ /* 0x0001e20000100800 */
[----:B------:R-:W-:-:S03]  /*57a0*/  CS2R R26, SRZ ;  /* 0x00000000001a7805 */ /* 0x000fc6000001ff00 */
[----:B------:R1:W-:Y:S01]  /*57b0*/  STL [R1+0x838], R0 ;  /* 0x0008380001007387 */ /* 0x0003e20000100800 */
[C---:B0-----:R-:W-:Y:S01]  /*57c0*/  IMAD.IADD R90, R89.reuse, 0x1, R28 ;  /* 0x00000001595a7824 */ /* 0x041fe200078e021c */
[----:B------:R-:W-:Y:S01]  /*57d0*/  CS2R R28, SRZ ;  /* 0x00000000001c7805 */ /* 0x000fe2000001ff00 */
[----:B-1----:R-:W-:-:S03]  /*57e0*/  IMAD.IADD R0, R89, 0x1, R30 ;  /* 0x0000000159007824 */ /* 0x002fc600078e021e */
[----:B------:R-:W-:Y:S01]  /*57f0*/  STL [R1+0x834], R90 ;  /* 0x0008345a01007387 */ /* 0x000fe20000100800 */
[----:B------:R-:W-:-:S03]  /*5800*/  CS2R R30, SRZ ;  /* 0x00000000001e7805 */ /* 0x000fc6000001ff00 */
[----:B------:R0:W-:Y:S02]  /*5810*/  STL [R1+0x830], R0 ;  /* 0x0008300001007387 */ /* 0x0001e40000100800 */
[----:B0-----:R-:W-:-:S07]  /*5820*/  IMAD.MOV.U32 R0, RZ, RZ, RZ ;  /* 0x000000ffff007224 */ /* 0x001fce00078e00ff */
.L_x_1:
[----:B------:R-:W-:Y:S04]  /*5830*/  STL [R1+0x9dc], R81 ;  /* 0x0009dc5101007387 */ /* 0x000fe80000100800 */
        /* <DEDUP_REMOVED lines=33> */
[----:B------:R-:W-:Y:S01]  /*5a50*/  STL [R1+0x8dc], R14 ;  /* 0x0008dc0e01007387 */ /* 0x000fe20000100800 */
[----:B------:R-:W-:-:S03]  /*5a60*/  MOV R89, UR49 ;  /* 0x0000003100597c02 */ /* 0x000fc60008000f00 */
[----:B------:R-:W-:Y:S04]  /*5a70*/  STL [R1+0x8d8], R22 ;  /* 0x0008d81601007387 */ /* 0x000fe80000100800 */
[----:B------:R-:W-:Y:S01]  /*5a80*/  STL [R1+0x8d4], R12 ;  /* 0x0008d40c01007387 */ /* 0x000fe20000100800 */
[----:B------:R-:W-:-:S03]  /*5a90*/  MOV R80, UR48 ;  /* 0x0000003000507c02 */ /* 0x000fc60008000f00 */
[----:B------:R-:W-:Y:S04]  /*5aa0*/  STL [R1+0x8d0], R20 ;  /* 0x0008d01401007387 */ /* 0x000fe80000100800 */
[----:B------:R-:W-:Y:S04]  /*5ab0*/  STL [R1+0x8cc], R10 ;  /* 0x0008cc0a01007387 */ /* 0x000fe80000100800 */
[----:B------:R-:W-:Y:S04]  /*5ac0*/  STL [R1+0x8bc], R88 ;  /* 0x0008bc5801007387 */ /* 0x000fe80000100800 */
[----:B------:R0:W-:Y:S04]  /*5ad0*/  STL [R1+0x89c], R79 ;  /* 0x00089c4f01007387 */ /* 0x0001e80000100800 */
[----:B------:R1:W-:Y:S01]  /*5ae0*/  STL [R1+0x880], R78 ;  /* 0x0008804e01007387 */ /* 0x0003e20000100800 */
[----:B0-----:R-:W-:-:S03]  /*5af0*/  MOV R79, UR53 ;  /* 0x00000035004f7c02 */ /* 0x001fc60008000f00 */
[----:B-1----:R-:W2:Y:S04]  /*5b00*/  LDL.LU R78, [R1+0x54] ;  /* 0x00005400014e7983 */ /* 0x002ea80000300800 */
[----:B------:R0:W-:Y:S04]  /*5b10*/  STL [R1+0x864], R89 ;  /* 0x0008645901007387 */ /* 0x0001e80000100800 */
[----:B------:R-:W3:Y:S04]  /*5b20*/  LDL R119, [R1+0x824] ;  /* 0x0008240001777983 */ /* 0x000ee80000100800 */
[----:B------:R-:W-:Y:S01]  /*5b30*/  STL [R1+0x860], R80 ;  /* 0x0008605001007387 */ /* 0x000fe20000100800 */
[----:B0-----:R-:W0:Y:S03]  /*5b40*/  LDC R89, c[0x0][0x230] ;  /* 0x00008c00ff597b82 */ /* 0x001e260000000800 */
[----:B------:R-:W4:Y:S04]  /*5b50*/  LDL R112, [R1+0x828] ;  /* 0x0008280001707983 */ /* 0x000f280000100800 */
[----:B------:R1:W-:Y:S04]  /*5b60*/  STL [R1+0x85c], R79 ;  /* 0x00085c4f01007387 */ /* 0x0003e80000100800 */
[----:B------:R-:W5:Y:S04]  /*5b70*/  LDL R106, [R1+0x81c] ;  /* 0x00081c00016a7983 */ /* 0x000f680000100800 */
[----:B------:R-:W2:Y:S01]  /*5b80*/  LDL R105, [R1+0x820] ;  /* 0x0008200001697983 */ /* 0x000ea20000100800 */
[----:B-1----:R-:W-:-:S05]  /*5b90*/  MOV R79, UR52 ;  /* 0x00000034004f7c02 */ /* 0x002fca0008000f00 */
[----:B------:R1:W-:Y:S04]  /*5ba0*/  STL [R1+0x858], R79 ;  /* 0x0008584f01007387 */ /* 0x0003e80000100800 */
[----:B------:R-:W5:Y:S04]  /*5bb0*/  LDL R103, [R1+0x814] ;  /* 0x0008140001677983 */ /* 0x000f680000100800 */
[----:B------:R-:W5:Y:S04]  /*5bc0*/  LDL R92, [R1+0x818] ;  /* 0x00081800015c7983 */ /* 0x000f680000100800 */
[----:B------:R-:W5:Y:S04]  /*5bd0*/  LDL R107, [R1+0x80c] ;  /* 0x00080c00016b7983 */ /* 0x000f680000100800 */
[----:B------:R-:W5:Y:S01]  /*5be0*/  LDL R102, [R1+0x810] ;  /* 0x0008100001667983 */ /* 0x000f620000100800 */
[----:B0-----:R-:W-:-:S05]  /*5bf0*/  IMAD R89, R0, -0x80, R89 ;  /* 0xffffff8000597824 */ /* 0x001fca00078e0259 */
[C---:B------:R-:W-:Y:S02]  /*5c00*/  ISETP.GT.AND P0, PT, R89.reuse, RZ, PT ;  /* 0x000000ff5900720c */ /* 0x040fe40003f04270 */
[----:B------:R-:W-:Y:S02]  /*5c10*/  ISETP.GT.AND P1, PT, R89, 0x1, PT ;  /* 0x000000015900780c */ /* 0x000fe40003f24270 */
[----:B------:R-:W-:Y:S02]  /*5c20*/  PRMT R124, RZ, 0x7610, R124 ;  /* 0x00007610ff7c7816 */ /* 0x000fe4000000007c */
[----:B------:R-:W-:-:S07]  /*5c30*/  PRMT R123, RZ, 0x7610, R123 ;  /* 0x00007610ff7b7816 */ /* 0x000fce000000007b */
[----:B------:R-:W-:Y:S01]  /*5c40*/  @P0 MOV R90, R140 ;  /* 0x0000008c005a0202 */ /* 0x000fe20000000f00 */
[----:B------:R-:W-:-:S05]  /*5c50*/  @P0 IMAD.MOV.U32 R91, RZ, RZ, R141 ;  /* 0x000000ffff5b0224 */ /* 0x000fca00078e008d */
[----:B------:R0:W5:Y:S01]  /*5c60*/  @P0 LDG.E.U16 R124, desc[UR60][R90.64] ;  /* 0x0000003c5a7c0981 */ /* 0x000162000c1e1500 */
[----:B------:R-:W-:Y:S02]  /*5c70*/  ISETP.GT.AND P2, PT, R89, 0x2, PT ;  /* 0x000000025900780c */ /* 0x000fe40003f44270 */
[----:B------:R-:W-:Y:S01]  /*5c80*/  PRMT R122, RZ, 0x7610, R122 ;  /* 0x00007610ff7a7816 */ /* 0x000fe2000000007a */
[----:B0-----:R-:W-:Y:S02]  /*5c90*/  @P0 IMAD.MOV.U32 R90, RZ, RZ, R142 ;  /* 0x000000ffff5a0224 */ /* 0x001fe400078e008e */
[----:B------:R-:W-:-:S05]  /*5ca0*/  @P0 IMAD.MOV.U32 R91, RZ, RZ, R143 ;  /* 0x000000ffff5b0224 */ /* 0x000fca00078e008f */
[----:B------:R3:W5:Y:S01]  /*5cb0*/  @P0 LDG.E.U16 R123, desc[UR60][R90.64] ;  /* 0x0000003c5a7b0981 */ /* 0x000762000c1e1500 */
[----:B------:R-:W-:Y:S02]  /*5cc0*/  PRMT R121, RZ, 0x7610, R121 ;  /* 0x00007610ff797816 */ /* 0x000fe40000000079 */
[----:B------:R-:W-:Y:S02]  /*5cd0*/  PRMT R114, RZ, 0x7610, R114 ;  /* 0x00007610ff727816 */ /* 0x000fe40000000072 */
[----:B------:R-:W-:Y:S02]  /*5ce0*/  PRMT R120, RZ, 0x7610, R120 ;  /* 0x00007610ff787816 */ /* 0x000fe40000000078 */
[----:B-1----:R-:W-:Y:S02]  /*5cf0*/  MOV R79, UR57 ;  /* 0x00000039004f7c02 */ /* 0x002fe40008000f00 */
[----:B------:R-:W-:-:S03]  /*5d00*/  MOV R80, UR56 ;  /* 0x0000003800507c02 */ /* 0x000fc60008000f00 */
[----:B------:R-:W-:Y:S04]  /*5d10*/  STL [R1+0x8a0], R79 ;  /* 0x0008a04f01007387 */ /* 0x000fe80000100800 */
[----:B------:R-:W-:Y:S04]  /*5d20*/  STL [R1+0x8a4], R80 ;  /* 0x0008a45001007387 */ /* 0x000fe80000100800 */
[----:B------:R-:W-:Y:S04]  /*5d30*/  STL [R1+0x8a8], R0 ;  /* 0x0008a80001007387 */ /* 0x000fe80000100800 */
[----:B------:R-:W-:Y:S04]  /*5d40*/  STL [R1+0x8b0], R140 ;  /* 0x0008b08c01007387 */ /* 0x000fe80000100800 */
[----:B------:R-:W-:Y:S04]  /*5d50*/  STL [R1+0x8ac], R141 ;  /* 0x0008ac8d01007387 */ /* 0x000fe80000100800 */
[----:B------:R-:W-:Y:S04]  /*5d60*/  STL [R1+0x8b8], R142 ;  /* 0x0008b88e01007387 */ /* 0x000fe80000100800 */
[----:B------:R-:W-:Y:S01]  /*5d70*/  STL [R1+0x8b4], R143 ;  /* 0x0008b48f01007387 */ /* 0x000fe20000100800 */
[----:B---3--:R-:W-:-:S03]  /*5d80*/  @P1 MOV R91, R119 ;  /* 0x00000077005b1202 */ /* 0x008fc60000000f00 */
[----:B------:R-:W3:Y:S01]  /*5d90*/  LDL R119, [R1+0x804] ;  /* 0x0008040001777983 */ /* 0x000ee20000100800 */
[----:B----4-:R-:W-:-:S03]  /*5da0*/  @P1 IMAD.MOV.U32 R90, RZ, RZ, R112 ;  /* 0x000000ffff5a1224 */ /* 0x010fc600078e0070 */
[----:B------:R-:W4:Y:S04]  /*5db0*/  LDL R112, [R1+0x808] ;  /* 0x0008080001707983 */ /* 0x000f280000100800 */
[----:B------:R2:W4:Y:S02]  /*5dc0*/  @P1 LDG.E.U16 R122, desc[UR60][R90.64] ;  /* 0x0000003c5a7a1981 */ /* 0x000524000c1e1500 */
[----:B--2---:R-:W-:Y:S02]  /*5dd0*/  @P1 IMAD.MOV.U32 R90, RZ, RZ, R105 ;  /* 0x000000ffff5a1224 */ /* 0x004fe400078e0069 */
[----:B-----5:R-:W-:Y:S01]  /*5de0*/  @P1 IMAD.MOV.U32 R91, RZ, RZ, R106 ;  /* 0x000000ffff5b1224 */ /* 0x020fe200078e006a */
[----:B------:R-:W2:Y:S04]  /*5df0*/  LDL R105, [R1+0x800] ;  /* 0x0008000001697983 */ /* 0x000ea80000100800 */
[----:B------:R0:W5:Y:S04]  /*5e00*/  @P1 LDG.E.U16 R121, desc[UR60][R90.64] ;  /* 0x0000003c5a791981 */ /* 0x000168000c1e1500 */
[----:B------:R-:W5:Y:S01]  /*5e10*/  LDL R106, [R1+0x7fc] ;  /* 0x0007fc00016a7983 */ /* 0x000f620000100800 */
[----:B0-----:R-:W-:-:S02]  /*5e20*/  @P2 IMAD.MOV.U32 R90, RZ, RZ, R92 ;  /* 0x000000ffff5a2224 */ /* 0x001fc400078e005c */
[----:B------:R-:W-:Y:S01]  /*5e30*/  @P2 IMAD.MOV.U32 R91, RZ, RZ, R103 ;  /* 0x000000ffff5b2224 */ /* 0x000fe200078e0067 */
[----:B------:R-:W5:Y:S04]  /*5e40*/  LDL R92, [R1+0x7f8] ;  /* 0x0007f800015c7983 */ /* 0x000f680000100800 */
[----:B------:R0:W2:Y:S04]  /*5e50*/  @P2 LDG.E.U16 R114, desc[UR60][R90.64] ;  /* 0x0000003c5a722981 */ /* 0x0000a8000c1e1500 */
[----:B------:R-:W5:Y:S01]  /*5e60*/  LDL R103, [R1+0x7f4] ;  /* 0x0007f40001677983 */ /* 0x000f620000100800 */
[----:B0-----:R-:W-:Y:S01]  /*5e70*/  @P2 MOV R90, R102 ;  /* 0x00000066005a2202 */ /* 0x001fe20000000f00 */
[----:B------:R-:W-:-:S05]  /*5e80*/  @P2 IMAD.MOV.U32 R91, RZ, RZ, R107 ;  /* 0x000000ffff5b2224 */ /* 0x000fca00078e006b */
[----:B------:R3:W5:Y:S01]  /*5e90*/  @P2 LDG.E.U16 R120, desc[UR60][R90.64] ;  /* 0x0000003c5a782981 */ /* 0x000762000c1e1500 */
[----:B------:R-:W-:Y:S02]  /*5ea0*/  ISETP.GT.AND P0, PT, R89, 0x3, PT ;  /* 0x000000035900780c */ /* 0x000fe40003f04270 */
[----:B------:R-:W-:-:S11]  /*5eb0*/  PRMT R94, RZ, 0x7610, R94 ;  /* 0x00007610ff5e7816 */ /* 0x000fd6000000005e */
[----:B---3--:R-:W-:Y:S02]  /*5ec0*/  @P0 IMAD.MOV.U32 R91, RZ, RZ, R119 ;  /* 0x000000ffff5b0224 */ /* 0x008fe400078e0077 */
[----:B----4-:R-:W-:-:S05]  /*5ed0*/  @P0 IMAD.MOV.U32 R90, RZ, RZ, R112 ;  /* 0x000000ffff5a0224 */ /* 0x010fca00078e0070 */
[----:B------:R0:W3:Y:S04]  /*5ee0*/  @P0 LDG.E.U16 R94, desc[UR60][R90.64] ;  /* 0x0000003c5a5e0981 */ /* 0x0000e8000c1e1500 */
[----:B--2---:R1:W-:Y:S04]  /*5ef0*/  STL [R1+0x40], R114 ;  /* 0x0000407201007387 */ /* 0x0043e80000100800 */
[----:B------:R-:W2:Y:S04]  /*5f00*/  LDL R102, [R1+0x7f0] ;  /* 0x0007f00001667983 */ /* 0x000ea80000100800 */
[----:B------:R-:W4:Y:S04]  /*5f10*/  LDL R107, [R1+0x7e8] ;  /* 0x0007e800016b7983 */ /* 0x000f280000100800 */
[----:B-1----:R-:W4:Y:S04]  /*5f20*/  LDL R114, [R1+0x7ec] ;  /* 0x0007ec0001727983 */ /* 0x002f280000100800 */
[----:B------:R-:W-:Y:S04]  /*5f30*/  STL [R1+0x50], R124 ;  /* 0x0000507c01007387 */ /* 0x000fe80000100800 */
[----:B-----5:R1:W-:Y:S01]  /*5f40*/  STL [R1+0x3c], R120 ;  /* 0x00003c7801007387 */ /* 0x0203e20000100800 */
[----:B------:R-:W-:Y:S01]  /*5f50*/  ISETP.GT.AND P1, PT, R89, 0x4, PT ;  /* 0x000000045900780c */ /* 0x000fe20003f24270 */
[----:B0-----:R-:W-:Y:S01]  /*5f60*/  @P0 IMAD.MOV.U32 R90, RZ, RZ, R105 ;  /* 0x000000ffff5a0224 */ /* 0x001fe200078e0069 */
[----:B------:R-:W-:Y:S01]  /*5f70*/  PRMT R104, RZ, 0x7610, R104 ;  /* 0x00007610ff687816 */ /* 0x000fe20000000068 */
[----:B------:R-:W5:Y:S01]  /*5f80*/  LDL R112, [R1+0x7e0] ;  /* 0x0007e00001707983 */ /* 0x000f620000100800 */
[----:B------:R-:W-:-:S02]  /*5f90*/  @P0 MOV R91, R106 ;  /* 0x0000006a005b0202 */ /* 0x000fc40000000f00 */
[----:B------:R-:W-:Y:S01]  /*5fa0*/  ISETP.GT.AND P2, PT, R89, 0x5, PT ;  /* 0x000000055900780c */ /* 0x000fe20003f44270 */
[----:B------:R-:W5:Y:S04]  /*5fb0*/  LDL R119, [R1+0x7dc] ;  /* 0x0007dc0001777983 */ /* 0x000f680000100800 */
[----:B-1----:R-:W5:Y:S01]  /*5fc0*/  LDL R120, [R1+0x7e4] ;  /* 0x0007e40001787983 */ /* 0x002f620000100800 */
[----:B------:R-:W-:-:S03]  /*5fd0*/  PRMT R71, RZ, 0x7610, R71 ;  /* 0x00007610ff477816 */ /* 0x000fc60000000047 */
[----:B------:R0:W5:Y:S01]  /*5fe0*/  @P0 LDG.E.U16 R104, desc[UR60][R90.64] ;  /* 0x0000003c5a680981 */ /* 0x000162000c1e1500 */
[----:B------:R-:W-:Y:S01]  /*5ff0*/  PRMT R15, RZ, 0x7610, R15 ;  /* 0x00007610ff0f7816 */ /* 0x000fe2000000000f */
[----:B0-----:R-:W-:Y:S02]  /*6000*/  @P1 IMAD.MOV.U32 R90, RZ, RZ, R92 ;  /* 0x000000ffff5a1224 */ /* 0x001fe400078e005c */
[----:B------:R-:W-:-:S05]  /*6010*/  @P1 IMAD.MOV.U32 R91, RZ, RZ, R103 ;  /* 0x000000ffff5b1224 */ /* 0x000fca00078e0067 */
[----:B------:R2:W5:Y:S01]  /*6020*/  @P1 LDG.E.U16 R71, desc[UR60][R90.64] ;  /* 0x0000003c5a471981 */ /* 0x000562000c1e1500 */
[----:B------:R-:W-:-:S03]  /*6030*/  PRMT R64, RZ, 0x7610, R64 ;  /* 0x00007610ff407816 */ /* 0x000fc60000000040 */
[----:B------:R-:W-:Y:S04]  /*6040*/  STL [R1+0x4c], R123 ;  /* 0x00004c7b01007387 */ /* 0x000fe80000100800 */
[----:B---3--:R0:W-:Y:S04]  /*6050*/  STL [R1+0x38], R94 ;  /* 0x0000385e01007387 */ /* 0x0081e80000100800 */
[----:B------:R-:W3:Y:S04]  /*6060*/  LDL R106, [R1+0x7d4] ;  /* 0x0007d400016a7983 */ /* 0x000ee80000100800 */
[----:B0-----:R-:W3:Y:S01]  /*6070*/  LDL R94, [R1+0x7d8] ;  /* 0x0007d800015e7983 */ /* 0x001ee20000100800 */
[----:B--2---:R-:W-:-:S02]  /*6080*/  @P1 IMAD.MOV.U32 R90, RZ, RZ, R102 ;  /* 0x000000ffff5a1224 */ /* 0x004fc400078e0066 */
[----:B----4-:R-:W-:-:S05]  /*6090*/  @P1 IMAD.MOV.U32 R91, RZ, RZ, R114 ;  /* 0x000000ffff5b1224 */ /* 0x010fca00078e0072 */
[----:B------:R0:W2:Y:S02]  /*60a0*/  @P1 LDG.E.U16 R15, desc[UR60][R90.64] ;  /* 0x0000003c5a0f1981 */ /* 0x0000a4000c1e1500 */
[----:B0-----:R-:W-:Y:S01]  /*60b0*/  @P2 MOV R90, R107 ;  /* 0x0000006b005a2202 */ /* 0x001fe20000000f00 */
[----:B-----5:R-:W-:-:S05]  /*60c0*/  @P2 IMAD.MOV.U32 R91, RZ, RZ, R120 ;  /* 0x000000ffff5b2224 */ /* 0x020fca00078e0078 */
[----:B------:R0:W4:Y:S04]  /*60d0*/  @P2 LDG.E.U16 R64, desc[UR60][R90.64] ;  /* 0x0000003c5a402981 */ /* 0x000128000c1e1500 */
[----:B------:R-:W-:Y:S04]  /*60e0*/  STL [R1+0x48], R122 ;  /* 0x0000487a01007387 */ /* 0x000fe80000100800 */
[----:B------:R-:W5:Y:S04]  /*60f0*/  LDL R105, [R1+0x7cc] ;  /* 0x0007cc0001697983 */ /* 0x000f680000100800 */
[----:B------:R-:W5:Y:S04]  /*6100*/  LDL R103, [R1+0x7d0] ;  /* 0x0007d00001677983 */ /* 0x000f680000100800 */
[----:B------:R-:W-:Y:S04]  /*6110*/  STL [R1+0x44], R121 ;  /* 0x0000447901007387 */ /* 0x000fe80000100800 */
[----:B------:R1:W-:Y:S04]  /*6120*/  STL [R1+0x34], R104 ;  /* 0x0000346801007387 */ /* 0x0003e80000100800 */
[----:B------:R-:W5:Y:S04]  /*6130*/  LDL R92, [R1+0x7c8] ;  /* 0x0007c800015c7983 */ /* 0x000f680000100800 */
[----:B-1----:R-:W5:Y:S04]  /*6140*/  LDL R104, [R1+0x7c4] ;  /* 0x0007c40001687983 */ /* 0x002f680000100800 */
[----:B------:R-:W-:Y:S04]  /*6150*/  STL [R1+0x958], R71 ;  /* 0x0009584701007387 */ /* 0x000fe80000100800 */
[----:B------:R-:W5:Y:S04]  /*6160*/  LDL R114, [R1+0x7bc] ;  /* 0x0007bc0001727983 */ /* 0x000f680000100800 */
[----:B------:R-:W5:Y:S01]  /*6170*/  LDL R102, [R1+0x7c0] ;  /* 0x0007c00001667983 */ /* 0x000f620000100800 */
[----:B0-----:R-:W-:Y:S01]  /*6180*/  @P2 IMAD.MOV.U32 R90, RZ, RZ, R112 ;  /* 0x000000ffff5a2224 */ /* 0x001fe200078e0070 */
[----:B------:R-:W-:Y:S01]  /*6190*/  ISETP.GT.AND P0, PT, R89, 0x6, PT ;  /* 0x000000065900780c */ /* 0x000fe20003f04270 */
[----:B------:R-:W-:Y:S01]  /*61a0*/  @P2 IMAD.MOV.U32 R91, RZ, RZ, R119 ;  /* 0x000000ffff5b2224 */ /* 0x000fe200078e0077 */
[----:B------:R-:W-:-:S02]  /*61b0*/  PRMT R6, RZ, 0x7610, R6 ;  /* 0x00007610ff067816 */ /* 0x000fc40000000006 */
[----:B------:R-:W-:-:S04]  /*61c0*/  PRMT R58, RZ, 0x7610, R58 ;  /* 0x00007610ff3a7816 */ /* 0x000fc8000000003a */
[----:B------:R3:W5:Y:S01]  /*61d0*/  @P2 LDG.E.U16 R6, desc[UR60][R90.64] ;  /* 0x0000003c5a062981 */ /* 0x000762000c1e1500 */
[----:B------:R-:W-:-:S04]  /*61e0*/  PRMT R16, RZ, 0x7610, R16 ;  /* 0x00007610ff107816 */ /* 0x000fc80000000010 */
[----:B---3--:R-:W-:Y:S01]  /*61f0*/  @P0 MOV R91, R106 ;  /* 0x0000006a005b0202 */ /* 0x008fe20000000f00 */
[----:B------:R-:W-:-:S05]  /*6200*/  @P0 IMAD.MOV.U32 R90, RZ, RZ, R94 ;  /* 0x000000ffff5a0224 */ /* 0x000fca00078e005e */
[----:B------:R5:W3:Y:S04]  /*6210*/  @P0 LDG.E.U16 R58, desc[UR60][R90.64] ;  /* 0x0000003c5a3a0981 */ /* 0x000ae8000c1e1500 */
[----:B--2---:R-:W-:Y:S04]  /*6220*/  STL [R1+0x95c], R15 ;  /* 0x00095c0f01007387 */ /* 0x004fe80000100800 */
[----:B------:R-:W2:Y:S04]  /*6230*/  LDL R107, [R1+0x7b8] ;  /* 0x0007b800016b7983 */ /* 0x000ea80000100800 */
[----:B----4-:R-:W-:Y:S04]  /*6240*/  STL [R1+0x960], R64 ;  /* 0x0009604001007387 */ /* 0x010fe80000100800 */
[----:B------:R-:W4:Y:S01]  /*6250*/  LDL R112, [R1+0x7b4] ;  /* 0x0007b40001707983 */ /* 0x000f220000100800 */
[----:B-----5:R-:W-:-:S02]  /*6260*/  @P0 IMAD.MOV.U32 R91, RZ, RZ, R105 ;  /* 0x000000ffff5b0224 */ /* 0x020fc400078e0069 */
[----:B------:R-:W-:-:S05]  /*6270*/  @P0 IMAD.MOV.U32 R90, RZ, RZ, R103 ;  /* 0x000000ffff5a0224 */ /* 0x000fca00078e0067 */
[----:B------:R0:W5:Y:S01]  /*6280*/  @P0 LDG.E.U16 R16, desc[UR60][R90.64] ;  /* 0x0000003c5a100981 */ /* 0x000162000c1e1500 */
[C---:B------:R-:W-:Y:S02]  /*6290*/  ISETP.GT.AND P1, PT, R89.reuse, 0x7, PT ;  /* 0x000000075900780c */ /* 0x040fe40003f24270 */
[----:B------:R-:W-:Y:S02]  /*62a0*/  ISETP.GT.AND P2, PT, R89, 0x8, PT ;  /* 0x000000085900780c */ /* 0x000fe40003f44270 */
[----:B------:R-:W-:Y:S02]  /*62b0*/  PRMT R118, RZ, 0x7610, R118 ;  /* 0x00007610ff767816 */ /* 0x000fe40000000076 */
[----:B------:R-:W-:-:S07]  /*62c0*/  PRMT R113, RZ, 0x7610, R113 ;  /* 0x00007610ff717816 */ /* 0x000fce0000000071 */
[----:B0-----:R-:W-:Y:S02]  /*62d0*/  @P1 IMAD.MOV.U32 R90, RZ, RZ, R92 ;  /* 0x000000ffff5a1224 */ /* 0x001fe400078e005c */
[----:B------:R-:W-:-:S05]  /*62e0*/  @P1 IMAD.MOV.U32 R91, RZ, RZ, R104 ;  /* 0x000000ffff5b1224 */ /* 0x000fca00078e0068 */
[----:B------:R0:W5:Y:S01]  /*62f0*/  @P1 LDG.E.U16 R118, desc[UR60][R90.64] ;  /* 0x0000003c5a761981 */ /* 0x000162000c1e1500 */
[----:B------:R-:W-:Y:S02]  /*6300*/  PRMT R108, RZ, 0x7610, R108 ;  /* 0x00007610ff6c7816 */ /* 0x000fe4000000006c */
[----:B0-----:R-:W-:Y:S01]  /*6310*/  @P1 MOV R90, R102 ;  /* 0x00000066005a1202 */ /* 0x001fe20000000f00 */
[----:B------:R-:W-:-:S05]  /*6320*/  @P1 IMAD.MOV.U32 R91, RZ, RZ, R114 ;  /* 0x000000ffff5b1224 */ /* 0x000fca00078e0072 */
[----:B------:R2:W5:Y:S04]  /*6330*/  @P1 LDG.E.U16 R113, desc[UR60][R90.64] ;  /* 0x0000003c5a711981 */ /* 0x000568000c1e1500 */
[----:B------:R-:W-:Y:S04]  /*6340*/  STL [R1+0x964], R6 ;  /* 0x0009640601007387 */ /* 0x000fe80000100800 */
[----:B------:R-:W5:Y:S04]  /*6350*/  LDL R106, [R1+0x7ac] ;  /* 0x0007ac00016a7983 */ /* 0x000f680000100800 */
[----:B------:R-:W5:Y:S04]  /*6360*/  LDL R94, [R1+0x7b0] ;  /* 0x0007b000015e7983 */ /* 0x000f680000100800 */
[----:B---3--:R-:W-:Y:S04]  /*6370*/  STL [R1+0x968], R58 ;  /* 0x0009683a01007387 */ /* 0x008fe80000100800 */
[----:B------:R-:W3:Y:S01]  /*6380*/  LDL R103, [R1+0x7a8] ;  /* 0x0007a80001677983 */ /* 0x000ee20000100800 */
[----:B--2---:R-:W-:-:S02]  /*6390*/  @P2 IMAD.MOV.U32 R90, RZ, RZ, R107 ;  /* 0x000000ffff5a2224 */ /* 0x004fc400078e006b */
[----:B----4-:R-:W-:-:S05]  /*63a0*/  @P2 IMAD.MOV.U32 R91, RZ, RZ, R112 ;  /* 0x000000ffff5b2224 */ /* 0x010fca00078e0070 */
[----:B------:R0:W2:Y:S04]  /*63b0*/  @P2 LDG.E.U16 R108, desc[UR60][R90.64] ;  /* 0x0000003c5a6c2981 */ /* 0x0000a8000c1e1500 */
[----:B-----5:R-:W-:Y:S04]  /*63c0*/  STL [R1+0x96c], R16 ;  /* 0x00096c1001007387 */ /* 0x020fe80000100800 */
[----:B------:R-:W4:Y:S04]  /*63d0*/  LDL R105, [R1+0x7a4] ;  /* 0x0007a40001697983 */ /* 0x000f280000100800 */
[----:B------:R-:W5:Y:S04]  /*63e0*/  LDL R104, [R1+0x79c] ;  /* 0x00079c0001687983 */ /* 0x000f680000100800 */
[----:B------:R-:W5:Y:S04]  /*63f0*/  LDL R92, [R1+0x7a0] ;  /* 0x0007a000015c7983 */ /* 0x000f680000100800 */
[----:B------:R-:W5:Y:S04]  /*6400*/  LDL R114, [R1+0x794] ;  /* 0x0007940001727983 */ /* 0x000f680000100800 */
[----:B------:R-:W5:Y:S04]  /*6410*/  LDL R102, [R1+0x798] ;  /* 0x0007980001667983 */ /* 0x000f680000100800 */
[----:B------:R1:W-:Y:S04]  /*6420*/  STL [R1+0x10c], R113 ;  /* 0x00010c7101007387 */ /* 0x0003e80000100800 */
[----:B------:R-:W5:Y:S04]  /*6430*/  LDL R112, [R1+0x790] ;  /* 0x0007900001707983 */ /* 0x000f680000100800 */
[----:B------:R-:W5:Y:S04]  /*6440*/  LDL R107, [R1+0x788] ;  /* 0x00078800016b7983 */ /* 0x000f680000100800 */
[----:B-1----:R-:W5:Y:S01]  /*6450*/  LDL R113, [R1+0x78c] ;  /* 0x00078c0001717983 */ /* 0x002f620000100800 */
[----:B------:R-:W-:Y:S01]  /*6460*/  ISETP.GT.AND P0, PT, R89, 0x9, PT ;  /* 0x000000095900780c */ /* 0x000fe20003f04270 */
[----:B0-----:R-:W-:Y:S01]  /*6470*/  @P2 IMAD.MOV.U32 R90, RZ, RZ, R94 ;  /* 0x000000ffff5a2224 */ /* 0x001fe200078e005e */
[----:B------:R-:W-:-:S02]  /*6480*/  @P2 MOV R91, R106 ;  /* 0x0000006a005b2202 */ /* 0x000fc40000000f00 */
[----:B------:R-:W-:-:S06]  /*6490*/  PRMT R117, RZ, 0x7610, R117 ;  /* 0x00007610ff757816 */ /* 0x000fcc0000000075 */
[----:B------:R3:W5:Y:S03]  /*64a0*/  @P2 LDG.E.U16 R117, desc[UR60][R90.64] ;  /* 0x0000003c5a752981 */ /* 0x000766000c1e1500 */
[----:B---3--:R-:W-:Y:S01]  /*64b0*/  @P0 IMAD.MOV.U32 R90, RZ, RZ, R103 ;  /* 0x000000ffff5a0224 */ /* 0x008fe200078e0067 */
[----:B--2---:R0:W-:Y:S04]  /*64c0*/  STL [R1+0x30], R108 ;  /* 0x0000306c01007387 */ /* 0x0041e80000100800 */
[----:B------:R-:W2:Y:S04]  /*64d0*/  LDL R106, [R1+0x77c] ;  /* 0x00077c00016a7983 */ /* 0x000ea80000100800 */
[----:B------:R-:W3:Y:S04]  /*64e0*/  LDL R94, [R1+0x780] ;  /* 0x00078000015e7983 */ /* 0x000ee80000100800 */
[----:B0-----:R-:W2:Y:S01]  /*64f0*/  LDL R108, [R1+0x784] ;  /* 0x00078400016c7983 */ /* 0x001ea20000100800 */
[----:B----4-:R-:W-:-:S03]  /*6500*/  @P0 IMAD.MOV.U32 R91, RZ, RZ, R105 ;  /* 0x000000ffff5b0224 */ /* 0x010fc600078e0069 */
[----:B------:R-:W4:Y:S04]  /*6510*/  LDL R105, [R1+0x774] ;  /* 0x0007740001697983 */ /* 0x000f280000100800 */
[----:B------:R-:W4:Y:S01]  /*6520*/  LDL R103, [R1+0x778] ;  /* 0x0007780001677983 */ /* 0x000f220000100800 */
[----:B------:R-:W-:Y:S02]  /*6530*/  ISETP.GT.AND P1, PT, R89, 0xa, PT ;  /* 0x0000000a5900780c */ /* 0x000fe40003f24270 */
[----:B------:R-:W-:Y:S02]  /*6540*/  PRMT R116, RZ, 0x7610, R116 ;  /* 0x00007610ff747816 */ /* 0x000fe40000000074 */
[----:B------:R-:W-:-:S04]  /*6550*/  PRMT R115, RZ, 0x7610, R115 ;  /* 0x00007610ff737816 */ /* 0x000fc80000000073 */
[----:B------:R5:W4:Y:S01]  /*6560*/  @P0 LDG.E.U16 R116, desc[UR60][R90.64] ;  /* 0x0000003c5a740981 */ /* 0x000b22000c1e1500 */
[----:B------:R-:W-:Y:S02]  /*6570*/  ISETP.GT.AND P2, PT, R89, 0xb, PT ;  /* 0x0000000b5900780c */ /* 0x000fe40003f44270 */
[----:B------:R-:W-:Y:S01]  /*6580*/  PRMT R97, RZ, 0x7610, R97 ;  /* 0x00007610ff617816 */ /* 0x000fe20000000061 */
[----:B-----5:R-:W-:Y:S02]  /*6590*/  @P0 IMAD.MOV.U32 R90, RZ, RZ, R92 ;  /* 0x000000ffff5a0224 */ /* 0x020fe400078e005c */
[----:B------:R-:W-:Y:S01]  /*65a0*/  @P0 IMAD.MOV.U32 R91, RZ, RZ, R104 ;  /* 0x000000ffff5b0224 */ /* 0x000fe200078e0068 */
[----:B------:R-:W-:Y:S01]  /*65b0*/  PRMT R111, RZ, 0x7610, R111 ;  /* 0x00007610ff6f7816 */ /* 0x000fe2000000006f */
[----:B------:R-:W5:Y:S04]  /*65c0*/  LDL R104, [R1+0x76c] ;  /* 0x00076c0001687983 */ /* 0x000f680000100800 */
[----:B------:R0:W5:Y:S01]  /*65d0*/  @P0 LDG.E.U16 R115, desc[UR60][R90.64] ;  /* 0x0000003c5a730981 */ /* 0x000162000c1e1500 */
[----:B------:R-:W-:-:S02]  /*65e0*/  PRMT R100, RZ, 0x7610, R100 ;  /* 0x00007610ff647816 */ /* 0x000fc40000000064 */
[----:B------:R-:W-:Y:S01]  /*65f0*/  PRMT R16, RZ, 0x7610, R16 ;  /* 0x00007610ff107816 */ /* 0x000fe20000000010 */
[----:B------:R-:W5:Y:S01]  /*6600*/  LDL R92, [R1+0x770] ;  /* 0x00077000015c7983 */ /* 0x000f620000100800 */
[----:B0-----:R-:W-:Y:S01]  /*6610*/  @P1 MOV R90, R102 ;  /* 0x00000066005a1202 */ /* 0x001fe20000000f00 */
[----:B------:R-:W-:-:S05]  /*6620*/  @P1 IMAD.MOV.U32 R91, RZ, RZ, R114 ;  /* 0x000000ffff5b1224 */ /* 0x000fca00078e0072 */
[----:B------:R0:W5:Y:S02]  /*6630*/  @P1 LDG.E.U16 R97, desc[UR60][R90.64] ;  /* 0x0000003c5a611981 */ /* 0x000164000c1e1500 */
[----:B0-----:R-:W-:Y:S02]  /*6640*/  @P1 IMAD.MOV.U32 R90, RZ, RZ, R112 ;  /* 0x000000ffff5a1224 */ /* 0x001fe400078e0070 */
[----:B------:R-:W-:-:S05]  /*6650*/  @P1 IMAD.MOV.U32 R91, RZ, RZ, R113 ;  /* 0x000000ffff5b1224 */ /* 0x000fca00078e0071 */
[----:B------:R0:W5:Y:S02]  /*6660*/  @P1 LDG.E.U16 R111, desc[UR60][R90.64] ;  /* 0x0000003c5a6f1981 */ /* 0x000164000c1e1500 */
[----:B0-----:R-:W-:Y:S01]  /*6670*/  @P2 IMAD.MOV.U32 R90, RZ, RZ, R107 ;  /* 0x000000ffff5a2224 */ /* 0x001fe200078e006b */
[----:B------:R-:W-:Y:S02]  /*6680*/  ISETP.GT.AND P0, PT, R89, 0xc, PT ;  /* 0x0000000c5900780c */ /* 0x000fe40003f04270 */
[----:B------:R-:W-:Y:S02]  /*6690*/  PRMT R70, RZ, 0x7610, R70 ;  /* 0x00007610ff467816 */ /* 0x000fe40000000046 */
[----:B--2---:R-:W-:-:S05]  /*66a0*/  @P2 MOV R91, R108 ;  /* 0x0000006c005b2202 */ /* 0x004fca0000000f00 */
[----:B------:R3:W2:Y:S02]  /*66b0*/  @P2 LDG.E.U16 R100, desc[UR60][R90.64] ;  /* 0x0000003c5a642981 */ /* 0x0006a4000c1e1500 */
[----:B---3--:R-:W-:Y:S02]  /*66c0*/  @P2 IMAD.MOV.U32 R90, RZ, RZ, R94 ;  /* 0x000000ffff5a2224 */ /* 0x008fe400078e005e */
[----:B------:R-:W-:-:S05]  /*66d0*/  @P2 IMAD.MOV.U32 R91, RZ, RZ, R106 ;  /* 0x000000ffff5b2224 */ /* 0x000fca00078e006a */
[----:B------:R4:W3:Y:S02]  /*66e0*/  @P2 LDG.E.U16 R16, desc[UR60][R90.64] ;  /* 0x0000003c5a102981 */ /* 0x0008e4000c1e1500 */
[----:B----4-:R-:W-:Y:S02]  /*66f0*/  @P0 IMAD.MOV.U32 R90, RZ, RZ, R103 ;  /* 0x000000ffff5a0224 */ /* 0x010fe400078e0067 */
[----:B------:R-:W-:-:S05]  /*6700*/  @P0 IMAD.MOV.U32 R91, RZ, RZ, R105 ;  /* 0x000000ffff5b0224 */ /* 0x000fca00078e0069 */
[----:B------:R0:W4:Y:S04]  /*6710*/  @P0 LDG.E.U16 R70, desc[UR60][R90.64] ;  /* 0x0000003c5a460981 */ /* 0x000128000c1e1500 */
[----:B------:R-:W-:Y:S04]  /*6720*/  STL [R1+0x114], R118 ;  /* 0x0001147601007387 */ /* 0x000fe80000100800 */
[----:B------:R-:W4:Y:S04]  /*6730*/  LDL R102, [R1+0x764] ;  /* 0x0007640001667983 */ /* 0x000f280000100800 */
[----:B-----5:R1:W-:Y:S04]  /*6740*/  STL [R1+0x20], R97 ;  /* 0x0000206101007387 */ /* 0x0203e80000100800 */
[----:B------:R-:W5:Y:S04]  /*6750*/  LDL R107, [R1+0x75c] ;  /* 0x00075c00016b7983 */ /* 0x000f680000100800 */
[----:B-1----:R-:W5:Y:S01]  /*6760*/  LDL R97, [R1+0x768] ;  /* 0x0007680001617983 */ /* 0x002f620000100800 */
[----:B0-----:R-:W-:Y:S01]  /*6770*/  @P0 MOV R90, R92 ;  /* 0x0000005c005a0202 */ /* 0x001fe20000000f00 */
[----:B------:R-:W-:-:S02]  /*6780*/  @P0 IMAD.MOV.U32 R91, RZ, RZ, R104 ;  /* 0x000000ffff5b0224 */ /* 0x000fc400078e0068 */
[----:B--2---:R0:W-:Y:S04]  /*6790*/  STL [R1+0x18], R100 ;  /* 0x0000186401007387 */ /* 0x0041e80000100800 */
[----:B------:R-:W2:Y:S04]  /*67a0*/  LDL R106, [R1+0x754] ;  /* 0x00075400016a7983 */ /* 0x000ea80000100800 */
[----:B0-----:R-:W2:Y:S04]  /*67b0*/  LDL R100, [R1+0x760] ;  /* 0x0007600001647983 */ /* 0x001ea80000100800 */
[----:B------:R-:W-:Y:S04]  /*67c0*/  STL [R1+0x2c], R117 ;  /* 0x00002c7501007387 */ /* 0x000fe80000100800 */
[----:B------:R-:W2:Y:S04]  /*67d0*/  LDL R94, [R1+0x758] ;  /* 0x00075800015e7983 */ /* 0x000ea80000100800 */
[----:B---3--:R-:W-:Y:S04]  /*67e0*/  STL [R1+0x974], R16 ;  /* 0x0009741001007387 */ /* 0x008fe80000100800 */
[----:B------:R-:W3:Y:S04]  /*67f0*/  LDL R105, [R1+0x74c] ;  /* 0x00074c0001697983 */ /* 0x000ee80000100800 */
[----:B------:R-:W-:Y:S04]  /*6800*/  STL [R1+0x28], R116 ;  /* 0x0000287401007387 */ /* 0x000fe80000100800 */
[----:B------:R-:W3:Y:S04]  /*6810*/  LDL R103, [R1+0x750] ;  /* 0x0007500001677983 */ /* 0x000ee80000100800 */
[----:B----4-:R-:W-:Y:S04]  /*6820*/  STL [R1+0x978], R70 ;  /* 0x0009784601007387 */ /* 0x010fe80000100800 */
[----:B------:R-:W-:Y:S04]  /*6830*/  STL [R1+0x24], R115 ;  /* 0x0000247301007387 */ /* 0x000fe80000100800 */
[----:B------:R-:W4:Y:S04]  /*6840*/  LDL R104, [R1+0x744] ;  /* 0x0007440001687983 */ /* 0x000f280000100800 */
[----:B------:R-:W4:Y:S01]  /*6850*/  LDL R92, [R1+0x748] ;  /* 0x00074800015c7983 */ /* 0x000f220000100800 */
[----:B------:R-:W-:-:S02]  /*6860*/  PRMT R13, RZ, 0x7610, R13 ;  /* 0x00007610ff0d7816 */ /* 0x000fc4000000000d */
[----:B------:R-:W-:-:S04]  /*6870*/  ISETP.GT.AND P1, PT, R89, 0xd, PT ;  /* 0x0000000d5900780c */ /* 0x000fc80003f24270 */
[----:B------:R5:W4:Y:S01]  /*6880*/  @P0 LDG.E.U16 R13, desc[UR60][R90.64] ;  /* 0x0000003c5a0d0981 */ /* 0x000b22000c1e1500 */
[----:B------:R-:W-:Y:S02]  /*6890*/  PRMT R63, RZ, 0x7610, R63 ;  /* 0x00007610ff3f7816 */ /* 0x000fe4000000003f */
[----:B------:R-:W-:Y:S02]  /*68a0*/  ISETP.GT.AND P2, PT, R89, 0xe, PT ;  /* 0x0000000e5900780c */ /* 0x000fe40003f44270 */
[----:B------:R-:W-:-:S04]  /*68b0*/  PRMT R5, RZ, 0x7610, R5 ;  /* 0x00007610ff057816 */ /* 0x000fc80000000005 */
[----:B-----5:R-:W-:Y:S02]  /*68c0*/  @P1 IMAD.MOV.U32 R90, RZ, RZ, R97 ;  /* 0x000000ffff5a1224 */ /* 0x020fe400078e0061 */
[----:B------:R-:W-:-:S05]  /*68d0*/  @P1 IMAD.MOV.U32 R91, RZ, RZ, R102 ;  /* 0x000000ffff5b1224 */ /* 0x000fca00078e0066 */
[----:B------:R0:W5:Y:S02]  /*68e0*/  @P1 LDG.E.U16 R63, desc[UR60][R90.64] ;  /* 0x0000003c5a3f1981 */ /* 0x000164000c1e1500 */
[----:B0-----:R-:W-:Y:S02]  /*68f0*/  @P1 MOV R91, R107 ;  /* 0x0000006b005b1202 */ /* 0x001fe40000000f00 */
[----:B------:R-:W-:Y:S02]  /*6900*/  PRMT R56, RZ, 0x7610, R56 ;  /* 0x00007610ff387816 */ /* 0x000fe40000000038 */
[----:B------:R-:W-:Y:S02]  /*6910*/  ISETP.GT.AND P0, PT, R89, 0xf, PT ;  /* 0x0000000f5900780c */ /* 0x000fe40003f04270 */
[----:B------:R-:W-:Y:S02]  /*6920*/  PRMT R14, RZ, 0x7610, R14 ;  /* 0x00007610ff0e7816 */ /* 0x000fe4000000000e */
[----:B------:R-:W-:Y:S01]  /*6930*/  PRMT R81, RZ, 0x7610, R81 ;  /* 0x00007610ff517816 */ /* 0x000fe20000000051 */
[----:B--2---:R-:W-:-:S05]  /*6940*/  @P1 IMAD.MOV.U32 R90, RZ, RZ, R100 ;  /* 0x000000ffff5a1224 */ /* 0x004fca00078e0064 */
[----:B------:R0:W2:Y:S02]  /*6950*/  @P1 LDG.E.U16 R5, desc[UR60][R90.64] ;  /* 0x0000003c5a051981 */ /* 0x0000a4000c1e1500 */
[----:B0-----:R-:W-:Y:S02]  /*6960*/  @P2 IMAD.MOV.U32 R90, RZ, RZ, R94 ;  /* 0x000000ffff5a2224 */ /* 0x001fe400078e005e */
[----:B------:R-:W-:-:S05]  /*6970*/  @P2 IMAD.MOV.U32 R91, RZ, RZ, R106 ;  /* 0x000000ffff5b2224 */ /* 0x000fca00078e006a */
[----:B------:R3:W2:Y:S02]  /*6980*/  @P2 LDG.E.U16 R56, desc[UR60][R90.64] ;  /* 0x0000003c5a382981 */ /* 0x0006a4000c1e1500 */
[----:B---3--:R-:W-:Y:S02]  /*6990*/  @P2 IMAD.MOV.U32 R90, RZ, RZ, R103 ;  /* 0x000000ffff5a2224 */ /* 0x008fe400078e0067 */
[----:B------:R-:W-:-:S05]  /*69a0*/  @P2 IMAD.MOV.U32 R91, RZ, RZ, R105 ;  /* 0x000000ffff5b2224 */ /* 0x000fca00078e0069 */
[----:B------:R4:W3:Y:S02]  /*69b0*/  @P2 LDG.E.U16 R14, desc[UR60][R90.64] ;  /* 0x0000003c5a0e2981 */ /* 0x0008e4000c1e1500 */
[----:B----4-:R-:W-:Y:S01]  /*69c0*/  @P0 MOV R90, R92 ;  /* 0x0000005c005a0202 */ /* 0x010fe20000000f00 */
[----:B------:R-:W-:-:S05]  /*69d0*/  @P0 IMAD.MOV.U32 R91, RZ, RZ, R104 ;  /* 0x000000ffff5b0224 */ /* 0x000fca00078e0068 */
[----:B------:R-:W4:Y:S04]  /*69e0*/  @P0 LDG.E.U16 R81, desc[UR60][R90.64] ;  /* 0x0000003c5a510981 */ /* 0x000f28000c1e1500 */
[----:B------:R-:W-:Y:S04]  /*69f0*/  STL [R1+0x97c], R13 ;  /* 0x00097c0d01007387 */ /* 0x000fe80000100800 */
[----:B------:R-:W4:Y:S04]  /*6a00*/  LDL R112, [R1+0x73c] ;  /* 0x00073c0001707983 */ /* 0x000f280000100800 */
[----:B------:R0:W-:Y:S04]  /*6a10*/  STL [R1+0x1c], R111 ;  /* 0x00001c6f01007387 */ /* 0x0001e80000100800 */
[----:B------:R-:W4:Y:S04]  /*6a20*/  LDL R102, [R1+0x734] ;  /* 0x0007340001667983 */ /* 0x000f280000100800 */
[----:B------:R-:W4:Y:S04]  /*6a30*/  LDL R97, [R1+0x738] ;  /* 0x0007380001617983 */ /* 0x000f280000100800 */
[----:B0-----:R-:W4:Y:S04]  /*6a40*/  LDL R111, [R1+0x740] ;  /* 0x00074000016f7983 */ /* 0x001f280000100800 */
[----:B-----5:R-:W-:Y:S04]  /*6a50*/  STL [R1+0x980], R63 ;  /* 0x0009803f01007387 */ /* 0x020fe80000100800 */
[----:B------:R-:W5:Y:S04]  /*6a60*/  LDL R108, [R1+0x72c] ;  /* 0x00072c00016c7983 */ /* 0x000f680000100800 */
[----:B------:R-:W5:Y:S04]  /*6a70*/  LDL R100, [R1+0x730] ;  /* 0x0007300001647983 */ /* 0x000f680000100800 */
[----:B--2---:R-:W-:Y:S04]  /*6a80*/  STL [R1+0x984], R5 ;  /* 0x0009840501007387 */ /* 0x004fe80000100800 */
[----:B------:R-:W2:Y:S04]  /*6a90*/  LDL R107, [R1+0x724] ;  /* 0x00072400016b7983 */ /* 0x000ea80000100800 */
[----:B------:R-:W2:Y:S04]  /*6aa0*/  LDL R94, [R1+0x728] ;  /* 0x00072800015e7983 */ /* 0x000ea80000100800 */
[----:B------:R-:W-:Y:S04]  /*6ab0*/  STL [R1+0x988], R56 ;  /* 0x0009883801007387 */ /* 0x000fe80000100800 */
[----:B------:R-:W2:Y:S04]  /*6ac0*/  LDL R106, [R1+0x71c] ;  /* 0x00071c00016a7983 */ /* 0x000ea80000100800 */
[----:B------:R-:W2:Y:S04]  /*6ad0*/  LDL R103, [R1+0x720] ;  /* 0x0007200001677983 */ /* 0x000ea80000100800 */
[----:B---3--:R-:W-:Y:S04]  /*6ae0*/  STL [R1+0x98c], R14 ;  /* 0x00098c0e01007387 */ /* 0x008fe80000100800 */
[----:B------:R-:W3:Y:S04]  /*6af0*/  LDL R105, [R1+0x714] ;  /* 0x0007140001697983 */ /* 0x000ee80000100800 */
[----:B------:R-:W3:Y:S04]  /*6b00*/  LDL R104, [R1+0x718] ;  /* 0x0007180001687983 */ /* 0x000ee80000100800 */
[----:B------:R-:W3:Y:S04]  /*6b10*/  LDL R92, [R1+0x70c] ;  /* 0x00070c00015c7983 */ /* 0x000ee80000100800 */
[----:B----4-:R0:W-:Y:S04]  /*6b20*/  STL [R1+0xd0], R81 ;  /* 0x0000d05101007387 */ /* 0x0101e80000100800 */
[----:B0-----:R-:W4:Y:S01]  /*6b30*/  LDL R81, [R1+0x710] ;  /* 0x0007100001517983 */ /* 0x001f220000100800 */
[----:B------:R-:W-:Y:S01]  /*6b40*/  ISETP.GT.AND P1, PT, R89, 0x10, PT ;  /* 0x000000105900780c */ /* 0x000fe20003f24270 */
[----:B------:R-:W-:Y:S01]  /*6b50*/  @P0 IMAD.MOV.U32 R91, RZ, RZ, R112 ;  /* 0x000000ffff5b0224 */ /* 0x000fe200078e0070 */
[----:B------:R-:W-:-:S02]  /*6b60*/  PRMT R110, RZ, 0x7610, R110 ;  /* 0x00007610ff6e7816 */ /* 0x000fc4000000006e */
[----:B------:R-:W-:Y:S02]  /*6b70*/  ISETP.GT.AND P2, PT, R89, 0x11, PT ;  /* 0x000000115900780c */ /* 0x000fe40003f44270 */
[----:B------:R-:W-:Y:S01]  /*6b80*/  PRMT R109, RZ, 0x7610, R109 ;  /* 0x00007610ff6d7816 */ /* 0x000fe2000000006d */
[----:B------:R-:W-:-:S05]  /*6b90*/  @P0 IMAD.MOV.U32 R90, RZ, RZ, R111 ;  /* 0x000000ffff5a0224 */ /* 0x000fca00078e006f */
[----:B------:R0:W4:Y:S01]  /*6ba0*/  @P0 LDG.E.U16 R110, desc[UR60][R90.64] ;  /* 0x0000003c5a6e0981 */ /* 0x000122000c1e1500 */
[----:B------:R-:W-:Y:S01]  /*6bb0*/  PRMT R95, RZ, 0x7610, R95 ;  /* 0x00007610ff5f7816 */ /* 0x000fe2000000005f */
[----:B0-----:R-:W-:Y:S01]  /*6bc0*/  @P1 IMAD.MOV.U32 R90, RZ, RZ, R97 ;  /* 0x000000ffff5a1224 */ /* 0x001fe200078e0061 */
[----:B------:R-:W-:Y:S01]  /*6bd0*/  @P1 MOV R91, R102 ;  /* 0x00000066005b1202 */ /* 0x000fe20000000f00 */
[----:B------:R-:W4:Y:S04]  /*6be0*/  LDL R97, [R1+0x708] ;  /* 0x0007080001617983 */ /* 0x000f280000100800 */
[----:B------:R5:W4:Y:S01]  /*6bf0*/  @P1 LDG.E.U16 R109, desc[UR60][R90.64] ;  /* 0x0000003c5a6d1981 */ /* 0x000b22000c1e1500 */
[----:B------:R-:W-:Y:S02]  /*6c00*/  PRMT R93, RZ, 0x7610, R93 ;  /* 0x00007610ff5d7816 */ /* 0x000fe4000000005d */
[----:B------:R-:W-:Y:S01]  /*6c10*/  ISETP.GT.AND P0, PT, R89, 0x12, PT ;  /* 0x000000125900780c */ /* 0x000fe20003f04270 */
[----:B------:R-:W4:Y:S01]  /*6c20*/  LDL R102, [R1+0x704] ;  /* 0x0007040001667983 */ /* 0x000f220000100800 */
[----:B-----5:R-:W-:-:S02]  /*6c30*/  @P1 IMAD.MOV.U32 R90, RZ, RZ, R100 ;  /* 0x000000ffff5a1224 */ /* 0x020fc400078e0064 */
[----:B------:R-:W-:Y:S01]  /*6c40*/  @P1 IMAD.MOV.U32 R91, RZ, RZ, R108 ;  /* 0x000000ffff5b1224 */ /* 0x000fe200078e006c */
[----:B------:R-:W-:Y:S01]  /*6c50*/  PRMT R99, RZ, 0x7610, R99 ;  /* 0x00007610ff637816 */ /* 0x000fe20000000063 */
[----:B------:R-:W5:Y:S04]  /*6c60*/  LDL R100, [R1+0x6fc] ;  /* 0x0006fc0001647983 */ /* 0x000f680000100800 */
[----:B------:R2:W5:Y:S01]  /*6c70*/  @P1 LDG.E.U16 R95, desc[UR60][R90.64] ;  /* 0x0000003c5a5f1981 */ /* 0x000562000c1e1500 */
[----:B------:R-:W-:Y:S02]  /*6c80*/  PRMT R14, RZ, 0x7610, R14 ;  /* 0x00007610ff0e7816 */ /* 0x000fe4000000000e */
[----:B------:R-:W-:Y:S01]  /*6c90*/  PRMT R56, RZ, 0x7610, R56 ;  /* 0x00007610ff387816 */ /* 0x000fe20000000038 */
[----:B--2---:R-:W-:-:S02]  /*6ca0*/  @P2 IMAD.MOV.U32 R91, RZ, RZ, R107 ;  /* 0x000000ffff5b2224 */ /* 0x004fc400078e006b */
[----:B------:R-:W-:-:S05]  /*6cb0*/  @P2 IMAD.MOV.U32 R90, RZ, RZ, R94 ;  /* 0x000000ffff5a2224 */ /* 0x000fca00078e005e */
[----:B------:R0:W2:Y:S02]  /*6cc0*/  @P2 LDG.E.U16 R93, desc[UR60][R90.64] ;  /* 0x0000003c5a5d2981 */ /* 0x0000a4000c1e1500 */
[----:B0-----:R-:W-:Y:S01]  /*6cd0*/  @P2 IMAD.MOV.U32 R91, RZ, RZ, R106 ;  /* 0x000000ffff5b2224 */ /* 0x001fe200078e006a */
[----:B------:R-:W-:-:S05]  /*6ce0*/  @P2 MOV R90, R103 ;  /* 0x00000067005a2202 */ /* 0x000fca0000000f00 */
[----:B------:R3:W2:Y:S02]  /*6cf0*/  @P2 LDG.E.U16 R99, desc[UR60][R90.64] ;  /* 0x0000003c5a632981 */ /* 0x0006a4000c1e1500 */
[----:B---3--:R-:W-:Y:S02]  /*6d00*/  @P0 IMAD.MOV.U32 R91, RZ, RZ, R105 ;  /* 0x000000ffff5b0224 */ /* 0x008fe400078e0069 */
[----:B------:R-:W-:-:S05]  /*6d10*/  @P0 IMAD.MOV.U32 R90, RZ, RZ, R104 ;  /* 0x000000ffff5a0224 */ /* 0x000fca00078e0068 */
[----:B------:R0:W3:Y:S02]  /*6d20*/  @P0 LDG.E.U16 R14, desc[UR60][R90.64] ;  /* 0x0000003c5a0e0981 */ /* 0x0000e4000c1e1500 */
[----:B0-----:R-:W-:Y:S01]  /*6d30*/  @P0 MOV R91, R92 ;  /* 0x0000005c005b0202 */ /* 0x001fe20000000f00 */
[----:B----4-:R-:W-:-:S05]  /*6d40*/  @P0 IMAD.MOV.U32 R90, RZ, RZ, R81 ;  /* 0x000000ffff5a0224 */ /* 0x010fca00078e0051 */
[----:B------:R0:W4:Y:S01]  /*6d50*/  @P0 LDG.E.U16 R56, desc[UR60][R90.64] ;  /* 0x0000003c5a380981 */ /* 0x000122000c1e1500 */
[----:B------:R-:W-:Y:S02]  /*6d60*/  ISETP.GT.AND P1, PT, R89, 0x13, PT ;  /* 0x000000135900780c */ /* 0x000fe40003f24270 */
[----:B------:R-:W-:Y:S01]  /*6d70*/  PRMT R58, RZ, 0x7610, R58 ;  /* 0x00007610ff3a7816 */ /* 0x000fe2000000003a */
[----:B-----5:R1:W-:Y:S04]  /*6d80*/  STL [R1+0x10], R95 ;  /* 0x0000105f01007387 */ /* 0x0203e80000100800 */
[----:B------:R-:W5:Y:S04]  /*6d90*/  LDL R94, [R1+0x6f4] ;  /* 0x0006f400015e7983 */ /* 0x000f680000100800 */
[----:B-1----:R-:W5:Y:S02]  /*6da0*/  LDL R95, [R1+0x700] ;  /* 0x00070000015f7983 */ /* 0x002f640000100800 */
[----:B0-----:R-:W-:-:S02]  /*6db0*/  @P1 IMAD.MOV.U32 R90, RZ, RZ, R97 ;  /* 0x000000ffff5a1224 */ /* 0x001fc400078e0061 */
[----:B------:R-:W-:-:S05]  /*6dc0*/  @P1 IMAD.MOV.U32 R91, RZ, RZ, R102 ;  /* 0x000000ffff5b1224 */ /* 0x000fca00078e0066 */
[----:B------:R0:W5:Y:S04]  /*6dd0*/  @P1 LDG.E.U16 R58, desc[UR60][R90.64] ;  /* 0x0000003c5a3a1981 */ /* 0x000168000c1e1500 */
[----:B--2---:R1:W-:Y:S04]  /*6de0*/  STL [R1+0xc], R93 ;  /* 0x00000c5d01007387 */ /* 0x0043e80000100800 */
[----:B------:R-:W2:Y:S04]  /*6df0*/  LDL R103, [R1+0x6ec] ;  /* 0x0006ec0001677983 */ /* 0x000ea80000100800 */
[----:B-1----:R-:W2:Y:S04]  /*6e00*/  LDL R93, [R1+0x6f8] ;  /* 0x0006f800015d7983 */ /* 0x002ea80000100800 */
[----:B------:R1:W-:Y:S04]  /*6e10*/  STL [R1+0x8], R99 ;  /* 0x0000086301007387 */ /* 0x0003e80000100800 */
[----:B-1----:R-:W2:Y:S04]  /*6e20*/  LDL R99, [R1+0x6f0] ;  /* 0x0006f00001637983 */ /* 0x002ea80000100800 */
[----:B---3--:R-:W-:Y:S04]  /*6e30*/  STL [R1+0x994], R14 ;  /* 0x0009940e01007387 */ /* 0x008fe80000100800 */
[----:B------:R-:W-:Y:S04]  /*6e40*/  STL [R1+0xc8], R110 ;  /* 0x0000c86e01007387 */ /* 0x000fe80000100800 */
[----:B------:R-:W3:Y:S04]  /*6e50*/  LDL R92, [R1+0x6e4] ;  /* 0x0006e400015c7983 */ /* 0x000ee80000100800 */
[----:B------:R-:W3:Y:S04]  /*6e60*/  LDL R81, [R1+0x6e8] ;  /* 0x0006e80001517983 */ /* 0x000ee80000100800 */
[----:B----4-:R-:W-:Y:S04]  /*6e70*/  STL [R1+0x998], R56 ;  /* 0x0009983801007387 */ /* 0x010fe80000100800 */
[----:B------:R-:W-:Y:S04]  /*6e80*/  STL [R1+0x14], R109 ;  /* 0x0000146d01007387 */ /* 0x000fe80000100800 */
[----:B------:R-:W4:Y:S04]  /*6e90*/  LDL R102, [R1+0x6dc] ;  /* 0x0006dc0001667983 */ /* 0x000f280000100800 */
[----:B------:R-:W4:Y:S01]  /*6ea0*/  LDL R97, [R1+0x6e0] ;  /* 0x0006e00001617983 */ /* 0x000f220000100800 */
[----:B------:R-:W-:-:S02]  /*6eb0*/  ISETP.GT.AND P2, PT, R89, 0x14, PT ;  /* 0x000000145900780c */ /* 0x000fc40003f44270 */
[----:B------:R-:W-:Y:S02]  /*6ec0*/  PRMT R6, RZ, 0x7610, R6 ;  /* 0x00007610ff067816 */ /* 0x000fe40000000006 */
[----:B0-----:R-:W-:Y:S02]  /*6ed0*/  @P1 MOV R91, R100 ;  /* 0x00000064005b1202 */ /* 0x001fe40000000f00 */
[----:B------:R-:W-:Y:S02]  /*6ee0*/  PRMT R69, RZ, 0x7610, R69 ;  /* 0x00007610ff457816 */ /* 0x000fe40000000045 */
[----:B------:R-:W-:Y:S02]  /*6ef0*/  ISETP.GT.AND P0, PT, R89, 0x15, PT ;  /* 0x000000155900780c */ /* 0x000fe40003f04270 */
[----:B------:R-:W-:Y:S02]  /*6f00*/  PRMT R11, RZ, 0x7610, R11 ;  /* 0x00007610ff0b7816 */ /* 0x000fe4000000000b */
[----:B------:R-:W-:Y:S01]  /*6f10*/  PRMT R62, RZ, 0x7610, R62 ;  /* 0x00007610ff3e7816 */ /* 0x000fe2000000003e */
[----:B-----5:R-:W-:-:S05]  /*6f20*/  @P1 IMAD.MOV.U32 R90, RZ, RZ, R95 ;  /* 0x000000ffff5a1224 */ /* 0x020fca00078e005f */
[----:B------:R0:W5:Y:S02]  /*6f30*/  @P1 LDG.E.U16 R6, desc[UR60][R90.64] ;  /* 0x0000003c5a061981 */ /* 0x000164000c1e1500 */
[----:B0-----:R-:W-:Y:S01]  /*6f40*/  @P2 IMAD.MOV.U32 R91, RZ, RZ, R94 ;  /* 0x000000ffff5b2224 */ /* 0x001fe200078e005e */
[----:B------:R-:W-:Y:S01]  /*6f50*/  PRMT R4, RZ, 0x7610, R4 ;  /* 0x00007610ff047816 */ /* 0x000fe20000000004 */
[----:B------:R-:W-:Y:S04]  /*6f60*/  STL [R1+0x99c], R58 ;  /* 0x00099c3a01007387 */ /* 0x000fe80000100800 */
[----:B------:R-:W5:Y:S04]  /*6f70*/  LDL R100, [R1+0x6d4] ;  /* 0x0006d40001647983 */ /* 0x000f680000100800 */
[----:B------:R-:W5:Y:S01]  /*6f80*/  LDL R95, [R1+0x6d8] ;  /* 0x0006d800015f7983 */ /* 0x000f620000100800 */
[----:B--2---:R-:W-:-:S05]  /*6f90*/  @P2 IMAD.MOV.U32 R90, RZ, RZ, R93 ;  /* 0x000000ffff5a2224 */ /* 0x004fca00078e005d */
[----:B------:R0:W2:Y:S02]  /*6fa0*/  @P2 LDG.E.U16 R69, desc[UR60][R90.64] ;  /* 0x0000003c5a452981 */ /* 0x0000a4000c1e1500 */
[----:B0-----:R-:W-:Y:S01]  /*6fb0*/  @P2 MOV R91, R103 ;  /* 0x00000067005b2202 */ /* 0x001fe20000000f00 */
[----:B------:R-:W-:-:S05]  /*6fc0*/  @P2 IMAD.MOV.U32 R90, RZ, RZ, R99 ;  /* 0x000000ffff5a2224 */ /* 0x000fca00078e0063 */
[----:B------:R3:W2:Y:S02]  /*6fd0*/  @P2 LDG.E.U16 R11, desc[UR60][R90.64] ;  /* 0x0000003c5a0b2981 */ /* 0x0006a4000c1e1500 */
[----:B---3--:R-:W-:Y:S02]  /*6fe0*/  @P0 IMAD.MOV.U32 R91, RZ, RZ, R92 ;  /* 0x000000ffff5b0224 */ /* 0x008fe400078e005c */
[----:B------:R-:W-:-:S05]  /*6ff0*/  @P0 IMAD.MOV.U32 R90, RZ, RZ, R81 ;  /* 0x000000ffff5a0224 */ /* 0x000fca00078e0051 */
[----:B------:R4:W3:Y:S02]  /*7000*/  @P0 LDG.E.U16 R62, desc[UR60][R90.64] ;  /* 0x0000003c5a3e0981 */ /* 0x0008e4000c1e1500 */
[----:B----4-:R-:W-:Y:S01]  /*7010*/  @P0 MOV R91, R102 ;  /* 0x00000066005b0202 */ /* 0x010fe20000000f00 */
[----:B------:R-:W-:-:S05]  /*7020*/  @P0 IMAD.MOV.U32 R90, RZ, RZ, R97 ;  /* 0x000000ffff5a0224 */ /* 0x000fca00078e0061 */
[----:B------:R0:W4:Y:S01]  /*7030*/  @P0 LDG.E.U16 R4, desc[UR60][R90.64] ;  /* 0x0000003c5a040981 */ /* 0x000122000c1e1500 */
[----:B------:R-:W-:Y:S02]  /*7040*/  ISETP.GT.AND P1, PT, R89, 0x16, PT ;  /* 0x000000165900780c */ /* 0x000fe40003f24270 */
[----:B------:R-:W-:Y:S01]  /*7050*/  PRMT R22, RZ, 0x7610, R22 ;  /* 0x00007610ff167816 */ /* 0x000fe20000000016 */
[----:B-----5:R-:W-:Y:S04]  /*7060*/  STL [R1+0x9a0], R6 ;  /* 0x0009a00601007387 */ /* 0x020fe80000100800 */
[----:B------:R-:W5:Y:S04]  /*7070*/  LDL R94, [R1+0x6cc] ;  /* 0x0006cc00015e7983 */ /* 0x000f680000100800 */
[----:B------:R-:W5:Y:S02]  /*7080*/  LDL R93, [R1+0x6d0] ;  /* 0x0006d000015d7983 */ /* 0x000f640000100800 */
[----:B0-----:R-:W-:-:S02]  /*7090*/  @P1 IMAD.MOV.U32 R91, RZ, RZ, R100 ;  /* 0x000000ffff5b1224 */ /* 0x001fc400078e0064 */
[----:B------:R-:W-:-:S05]  /*70a0*/  @P1 IMAD.MOV.U32 R90, RZ, RZ, R95 ;  /* 0x000000ffff5a1224 */ /* 0x000fca00078e005f */
[----:B------:R5:W5:Y:S04]  /*70b0*/  @P1 LDG.E.U16 R22, desc[UR60][R90.64] ;  /* 0x0000003c5a161981 */ /* 0x000b68000c1e1500 */
[----:B--2---:R-:W-:Y:S04]  /*70c0*/  STL [R1+0x9a4], R69 ;  /* 0x0009a44501007387 */ /* 0x004fe80000100800 */
[----:B------:R-:W2:Y:S04]  /*70d0*/  LDL R105, [R1+0x6c4] ;  /* 0x0006c40001697983 */ /* 0x000ea80000100800 */
[----:B------:R-:W2:Y:S04]  /*70e0*/  LDL R99, [R1+0x6c8] ;  /* 0x0006c80001637983 */ /* 0x000ea80000100800 */
[----:B------:R0:W-:Y:S04]  /*70f0*/  STL [R1+0x9a8], R11 ;  /* 0x0009a80b01007387 */ /* 0x0001e80000100800 */
[----:B------:R-:W2:Y:S04]  /*7100*/  LDL R92, [R1+0x6bc] ;  /* 0x0006bc00015c7983 */ /* 0x000ea80000100800 */
[----:B------:R-:W2:Y:S04]  /*7110*/  LDL R81, [R1+0x6c0] ;  /* 0x0006c00001517983 */ /* 0x000ea80000100800 */
[----:B---3--:R-:W-:Y:S04]  /*7120*/  STL [R1+0x9b0], R62 ;  /* 0x0009b03e01007387 */ /* 0x008fe80000100800 */
[----:B------:R-:W3:Y:S04]  /*7130*/  LDL R104, [R1+0x6b4] ;  /* 0x0006b40001687983 */ /* 0x000ee80000100800 */
[----:B------:R-:W3:Y:S04]  /*7140*/  LDL R97, [R1+0x6b8] ;  /* 0x0006b80001617983 */ /* 0x000ee80000100800 */
[----:B------:R-:W3:Y:S04]  /*7150*/  LDL R103, [R1+0x6ac] ;  /* 0x0006ac0001677983 */ /* 0x000ee80000100800 */
[----:B------:R-:W3:Y:S04]  /*7160*/  LDL R102, [R1+0x6b0] ;  /* 0x0006b00001667983 */ /* 0x000ee80000100800 */
[----:B----4-:R-:W-:Y:S04]  /*7170*/  STL [R1+0x9b4], R4 ;  /* 0x0009b40401007387 */ /* 0x010fe80000100800 */
[----:B------:R-:W4:Y:S04]  /*7180*/  LDL R100, [R1+0x6a4] ;  /* 0x0006a40001647983 */ /* 0x000f280000100800 */
[----:B------:R-:W4:Y:S01]  /*7190*/  LDL R95, [R1+0x6a8] ;  /* 0x0006a800015f7983 */ /* 0x000f220000100800 */
[----:B------:R-:W-:-:S02]  /*71a0*/  ISETP.GT.AND P2, PT, R89, 0x17, PT ;  /* 0x000000175900780c */ /* 0x000fc40003f44270 */
[----:B------:R-:W-:Y:S02]  /*71b0*/  PRMT R12, RZ, 0x7610, R12 ;  /* 0x00007610ff0c7816 */ /* 0x000fe4000000000c */
[----:B------:R-:W-:Y:S02]  /*71c0*/  PRMT R98, RZ, 0x7610, R98 ;  /* 0x00007610ff627816 */ /* 0x000fe40000000062 */
[----:B------:R-:W-:Y:S02]  /*71d0*/  ISETP.GT.AND P0, PT, R89, 0x18, PT ;  /* 0x000000185900780c */ /* 0x000fe40003f04270 */
[----:B------:R-:W-:Y:S02]  /*71e0*/  PRMT R142, RZ, 0x7610, R142 ;  /* 0x00007610ff8e7816 */ /* 0x000fe4000000008e */
[----:B------:R-:W-:Y:S02]  /*71f0*/  PRMT R96, RZ, 0x7610, R96 ;  /* 0x00007610ff607816 */ /* 0x000fe40000000060 */
[----:B-----5:R-:W-:Y:S01]  /*7200*/  @P1 MOV R91, R94 ;  /* 0x0000005e005b1202 */ /* 0x020fe20000000f00 */
[----:B------:R-:W-:-:S05]  /*7210*/  @P1 IMAD.MOV.U32 R90, RZ, RZ, R93 ;  /* 0x000000ffff5a1224 */ /* 0x000fca00078e005d */
[----:B------:R2:W5:Y:S01]  /*7220*/  @P1 LDG.E.U16 R12, desc[UR60][R90.64] ;  /* 0x0000003c5a0c1981 */ /* 0x000562000c1e1500 */
[----:B------:R-:W-:Y:S02]  /*7230*/  ISETP.GT.AND P1, PT, R89, 0x19, PT ;  /* 0x000000195900780c */ /* 0x000fe40003f24270 */
[----:B------:R-:W-:Y:S02]  /*7240*/  PRMT R101, RZ, 0x7610, R101 ;  /* 0x00007610ff657816 */ /* 0x000fe40000000065 */
[----:B0-----:R-:W-:Y:S01]  /*7250*/  PRMT R11, RZ, 0x7610, R11 ;  /* 0x00007610ff0b7816 */ /* 0x001fe2000000000b */
[----:B------:R-:W-:Y:S04]  /*7260*/  STL [R1+0x9b8], R22 ;  /* 0x0009b81601007387 */ /* 0x000fe80000100800 */
[----:B------:R-:W5:Y:S04]  /*7270*/  LDL R94, [R1+0x69c] ;  /* 0x00069c00015e7983 */ /* 0x000f680000100800 */
[----:B------:R-:W5:Y:S01]  /*7280*/  LDL R93, [R1+0x6a0] ;  /* 0x0006a000015d7983 */ /* 0x000f620000100800 */
[----:B--2---:R-:W-:-:S02]  /*7290*/  @P2 IMAD.MOV.U32 R91, RZ, RZ, R105 ;  /* 0x000000ffff5b2224 */ /* 0x004fc400078e0069 */
[----:B------:R-:W-:-:S05]  /*72a0*/  @P2 IMAD.MOV.U32 R90, RZ, RZ, R99 ;  /* 0x000000ffff5a2224 */ /* 0x000fca00078e0063 */
[----:B------:R0:W2:Y:S02]  /*72b0*/  @P2 LDG.E.U16 R98, desc[UR60][R90.64] ;  /* 0x0000003c5a622981 */ /* 0x0000a4000c1e1500 */
[----:B0-----:R-:W-:Y:S01]  /*72c0*/  @P2 MOV R91, R92 ;  /* 0x0000005c005b2202 */ /* 0x001fe20000000f00 */
[----:B------:R-:W-:-:S05]  /*72d0*/  @P2 IMAD.MOV.U32 R90, RZ, RZ, R81 ;  /* 0x000000ffff5a2224 */ /* 0x000fca00078e0051 */
[----:B------:R3:W2:Y:S02]  /*72e0*/  @P2 LDG.E.U16 R142, desc[UR60][R90.64] ;  /* 0x0000003c5a8e2981 */ /* 0x0006a4000c1e1500 */
[----:B---3--:R-:W-:Y:S02]  /*72f0*/  @P0 IMAD.MOV.U32 R91, RZ, RZ, R104 ;  /* 0x000000ffff5b0224 */ /* 0x008fe400078e0068 */
[----:B------:R-:W-:-:S05]  /*7300*/  @P0 IMAD.MOV.U32 R90, RZ, RZ, R97 ;  /* 0x000000ffff5a0224 */ /* 0x000fca00078e0061 */
[----:B------:R0:W3:Y:S02]  /*7310*/  @P0 LDG.E.U16 R96, desc[UR60][R90.64] ;  /* 0x0000003c5a600981 */ /* 0x0000e4000c1e1500 */
[----:B0-----:R-:W-:Y:S01]  /*7320*/  @P0 IMAD.MOV.U32 R90, RZ, RZ, R102 ;  /* 0x000000ffff5a0224 */ /* 0x001fe200078e0066 */
[----:B------:R-:W-:-:S05]  /*7330*/  @P0 MOV R91, R103 ;  /* 0x00000067005b0202 */ /* 0x000fca0000000f00 */
[----:B------:R4:W3:Y:S02]  /*7340*/  @P0 LDG.E.U16 R101, desc[UR60][R90.64] ;  /* 0x0000003c5a650981 */ /* 0x0008e4000c1e1500 */
[----:B----4-:R-:W-:Y:S02]  /*7350*/  @P1 IMAD.MOV.U32 R90, RZ, RZ, R95 ;  /* 0x000000ffff5a1224 */ /* 0x010fe400078e005f */
[----:B------:R-:W-:-:S05]  /*7360*/  @P1 IMAD.MOV.U32 R91, RZ, RZ, R100 ;  /* 0x000000ffff5b1224 */ /* 0x000fca00078e0064 */
[----:B------:R0:W4:Y:S04]  /*7370*/  @P1 LDG.E.U16 R11, desc[UR60][R90.64] ;  /* 0x0000003c5a0b1981 */ /* 0x000128000c1e1500 */
[----:B-----5:R-:W-:Y:S04]  /*7380*/  STL [R1+0x9bc], R12 ;  /* 0x0009bc0c01007387 */ /* 0x020fe80000100800 */
[----:B------:R-:W5:Y:S01]  /*7390*/  LDL R99, [R1+0x694] ;  /* 0x0006940001637983 */ /* 0x000f620000100800 */
[----:B0-----:R-:W-:Y:S01]  /*73a0*/  @P1 MOV R91, R94 ;  /* 0x0000005e005b1202 */ /* 0x001fe20000000f00 */
[----:B------:R-:W-:-:S02]  /*73b0*/  @P1 IMAD.MOV.U32 R90, RZ, RZ, R93 ;  /* 0x000000ffff5a1224 */ /* 0x000fc400078e005d */
[----:B--2---:R0:W-:Y:S04]  /*73c0*/  STL [R1+0x90], R98 ;  /* 0x0000906201007387 */ /* 0x0041e80000100800 */
[----:B------:R-:W2:Y:S04]  /*73d0*/  LDL R92, [R1+0x68c] ;  /* 0x00068c00015c7983 */ /* 0x000ea80000100800 */
[----:B------:R-:W2:Y:S04]  /*73e0*/  LDL R81, [R1+0x690] ;  /* 0x0006900001517983 */ /* 0x000ea80000100800 */
[----:B0-----:R-:W2:Y:S04]  /*73f0*/  LDL R98, [R1+0x698] ;  /* 0x0006980001627983 */ /* 0x001ea80000100800 */
[----:B------:R-:W-:Y:S04]  /*7400*/  STL [R1+0x8c0], R142 ;  /* 0x0008c08e01007387 */ /* 0x000fe80000100800 */
[----:B------:R-:W2:Y:S04]  /*7410*/  LDL R97, [R1+0x684] ;  /* 0x0006840001617983 */ /* 0x000ea80000100800 */
[----:B---3--:R0:W-:Y:S04]  /*7420*/  STL [R1+0x4], R96 ;  /* 0x0000046001007387 */ /* 0x0081e80000100800 */
[----:B0-----:R-:W3:Y:S04]  /*7430*/  LDL R96, [R1+0x688] ;  /* 0x0006880001607983 */ /* 0x001ee80000100800 */
[----:B------:R0:W-:Y:S04]  /*7440*/  STL [R1], R101 ;  /* 0x0000006501007387 */ /* 0x0001e80000100800 */
[----:B------:R-:W3:Y:S04]  /*7450*/  LDL R95, [R1+0x680] ;  /* 0x00068000015f7983 */ /* 0x000ee80000100800 */
[----:B0-----:R-:W3:Y:S04]  /*7460*/  LDL R101, [R1+0x67c] ;  /* 0x00067c0001657983 */ /* 0x001ee80000100800 */
[----:B----4-:R-:W-:Y:S04]  /*7470*/  STL [R1+0x9c0], R11 ;  /* 0x0009c00b01007387 */ /* 0x010fe80000100800 */
[----:B------:R-:W4:Y:S04]  /*7480*/  LDL R94, [R1+0x674] ;  /* 0x00067400015e7983 */ /* 0x000f280000100800 */
[----:B------:R-:W4:Y:S01]  /*7490*/  LDL R93, [R1+0x678] ;  /* 0x00067800015d7983 */ /* 0x000f220000100800 */
[----:B------:R-:W-:-:S02]  /*74a0*/  ISETP.GT.AND P2, PT, R89, 0x1a, PT ;  /* 0x0000001a5900780c */ /* 0x000fc40003f44270 */
[----:B------:R-:W-:Y:S02]  /*74b0*/  PRMT R69, RZ, 0x7610, R69 ;  /* 0x00007610ff457816 */ /* 0x000fe40000000045 */
[----:B------:R-:W-:-:S04]  /*74c0*/  PRMT R5, RZ, 0x7610, R5 ;  /* 0x00007610ff057816 */ /* 0x000fc80000000005 */
[----:B------:R5:W4:Y:S01]  /*74d0*/  @P1 LDG.E.U16 R69, desc[UR60][R90.64] ;  /* 0x0000003c5a451981 */ /* 0x000b22000c1e1500 */
[C---:B------:R-:W-:Y:S02]  /*74e0*/  ISETP.GT.AND P0, PT, R89.reuse, 0x1b, PT ;  /* 0x0000001b5900780c */ /* 0x040fe40003f04270 */
[----:B------:R-:W-:Y:S02]  /*74f0*/  PRMT R63, RZ, 0x7610, R63 ;  /* 0x00007610ff3f7816 */ /* 0x000fe4000000003f */
[----:B-----5:R-:W-:Y:S01]  /*7500*/  @P2 IMAD.MOV.U32 R91, RZ, RZ, R99 ;  /* 0x000000ffff5b2224 */ /* 0x020fe200078e0063 */
[----:B------:R-:W-:Y:S02]  /*7510*/  ISETP.GT.AND P1, PT, R89, 0x1c, PT ;  /* 0x0000001c5900780c */ /* 0x000fe40003f24270 */
[----:B------:R-:W-:Y:S02]  /*7520*/  PRMT R64, RZ, 0x7610, R64 ;  /* 0x00007610ff407816 */ /* 0x000fe40000000040 */
[----:B------:R-:W-:-:S02]  /*7530*/  PRMT R15, RZ, 0x7610, R15 ;  /* 0x00007610ff0f7816 */ /* 0x000fc4000000000f */
[----:B------:R-:W-:Y:S01]  /*7540*/  PRMT R68, RZ, 0x7610, R68 ;  /* 0x00007610ff447816 */ /* 0x000fe20000000044 */
[----:B--2---:R-:W-:-:S05]  /*7550*/  @P2 IMAD.MOV.U32 R90, RZ, RZ, R98 ;  /* 0x000000ffff5a2224 */ /* 0x004fca00078e0062 */
[----:B------:R0:W2:Y:S02]  /*7560*/  @P2 LDG.E.U16 R5, desc[UR60][R90.64] ;  /* 0x0000003c5a052981 */ /* 0x0000a4000c1e1500 */
[----:B0-----:R-:W-:Y:S01]  /*7570*/  @P2 IMAD.MOV.U32 R90, RZ, RZ, R81 ;  /* 0x000000ffff5a2224 */ /* 0x001fe200078e0051 */
[----:B------:R-:W-:-:S05]  /*7580*/  @P2 MOV R91, R92 ;  /* 0x0000005c005b2202 */ /* 0x000fca0000000f00 */
[----:B------:R0:W5:Y:S02]  /*7590*/  @P2 LDG.E.U16 R63, desc[UR60][R90.64] ;  /* 0x0000003c5a3f2981 */ /* 0x000164000c1e1500 */
[----:B0-----:R-:W-:Y:S02]  /*75a0*/  @P0 IMAD.MOV.U32 R91, RZ, RZ, R97 ;  /* 0x000000ffff5b0224 */ /* 0x001fe400078e0061 */
[----:B---3--:R-:W-:-:S05]  /*75b0*/  @P0 IMAD.MOV.U32 R90, RZ, RZ, R96 ;  /* 0x000000ffff5a0224 */ /* 0x008fca00078e0060 */
[----:B------:R0:W3:Y:S02]  /*75c0*/  @P0 LDG.E.U16 R64, desc[UR60][R90.64] ;  /* 0x0000003c5a400981 */ /* 0x0000e4000c1e1500 */
[----:B0-----:R-:W-:Y:S01]  /*75d0*/  @P0 IMAD.MOV.U32 R90, RZ, RZ, R95 ;  /* 0x000000ffff5a0224 */ /* 0x001fe200078e005f */
[----:B------:R-:W-:-:S05]  /*75e0*/  @P0 MOV R91, R101 ;  /* 0x00000065005b0202 */ /* 0x000fca0000000f00 */
[----:B------:R4:W3:Y:S02]  /*75f0*/  @P0 LDG.E.U16 R15, desc[UR60][R90.64] ;  /* 0x0000003c5a0f0981 */ /* 0x0008e4000c1e1500 */
[----:B----4-:R-:W-:Y:S02]  /*7600*/  @P1 IMAD.MOV.U32 R90, RZ, RZ, R93 ;  /* 0x000000ffff5a1224 */ /* 0x010fe400078e005d */
[----:B------:R-:W-:-:S05]  /*7610*/  @P1 IMAD.MOV.U32 R91, RZ, RZ, R94 ;  /* 0x000000ffff5b1224 */ /* 0x000fca00078e005e */
[----:B------:R-:W4:Y:S04]  /*7620*/  @P1 LDG.E.U16 R68, desc[UR60][R90.64] ;  /* 0x0000003c5a441981 */ /* 0x000f28000c1e1500 */
[----:B------:R0:W-:Y:S04]  /*7630*/  STL [R1+0x9c4], R69 ;  /* 0x0009c44501007387 */ /* 0x0001e80000100800 */
[----:B------:R-:W4:Y:S04]  /*7640*/  LDL R100, [R1+0x66c] ;  /* 0x00066c0001647983 */ /* 0x000f280000100800 */
[----:B------:R-:W4:Y:S04]  /*7650*/  LDL R99, [R1+0x670] ;  /* 0x0006700001637983 */ /* 0x000f280000100800 */
[----:B--2---:R-:W-:Y:S04]  /*7660*/  STL [R1+0x9c8], R5 ;  /* 0x0009c80501007387 */ /* 0x004fe80000100800 */
[----:B------:R-:W2:Y:S04]  /*7670*/  LDL R92, [R1+0x664] ;  /* 0x00066400015c7983 */ /* 0x000ea80000100800 */
[----:B------:R-:W2:Y:S04]  /*7680*/  LDL R81, [R1+0x668] ;  /* 0x0006680001517983 */ /* 0x000ea80000100800 */
[----:B-----5:R-:W-:Y:S04]  /*7690*/  STL [R1+0x9cc], R63 ;  /* 0x0009cc3f01007387 */ /* 0x020fe80000100800 */
[----:B------:R-:W5:Y:S04]  /*76a0*/  LDL R98, [R1+0x65c] ;  /* 0x00065c0001627983 */ /* 0x000f680000100800 */
[----:B0-----:R-:W5:Y:S04]  /*76b0*/  LDL R69, [R1+0x660] ;  /* 0x0006600001457983 */ /* 0x001f680000100800 */
[----:B------:R-:W5:Y:S04]  /*76c0*/  LDL R97, [R1+0x654] ;  /* 0x0006540001617983 */ /* 0x000f680000100800 */
[----:B------:R-:W5:Y:S04]  /*76d0*/  LDL R96, [R1+0x658] ;  /* 0x0006580001607983 */ /* 0x000f680000100800 */
[----:B---3--:R0:W-:Y:S04]  /*76e0*/  STL [R1+0x9d0], R64 ;  /* 0x0009d04001007387 */ /* 0x0081e80000100800 */
[----:B------:R-:W3:Y:S04]  /*76f0*/  LDL R95, [R1+0x64c] ;  /* 0x00064c00015f7983 */ /* 0x000ee80000100800 */
[----:B0-----:R-:W3:Y:S04]  /*7700*/  LDL R64, [R1+0x650] ;  /* 0x0006500001407983 */ /* 0x001ee80000100800 */
[----:B------:R0:W-:Y:S04]  /*7710*/  STL [R1+0x9d4], R15 ;  /* 0x0009d40f01007387 */ /* 0x0001e80000100800 */
[----:B------:R-:W3:Y:S04]  /*7720*/  LDL R94, [R1+0x644] ;  /* 0x00064400015e7983 */ /* 0x000ee80000100800 */
[----:B------:R-:W3:Y:S04]  /*7730*/  LDL R93, [R1+0x648] ;  /* 0x00064800015d7983 */ /* 0x000ee80000100800 */
[----:B----4-:R1:W-:Y:S04]  /*7740*/  STL [R1+0x9d8], R68 ;  /* 0x0009d84401007387 */ /* 0x0103e80000100800 */
[----:B------:R-:W4:Y:S04]  /*7750*/  LDL R63, [R1+0x63c] ;  /* 0x00063c00013f7983 */ /* 0x000f280000100800 */
[----:B------:R-:W4:Y:S01]  /*7760*/  LDL R5, [R1+0x640] ;  /* 0x0006400001057983 */ /* 0x000f220000100800 */
[----:B------:R-:W-:-:S02]  /*7770*/  ISETP.GT.AND P2, PT, R89, 0x1d, PT ;  /* 0x0000001d5900780c */ /* 0x000fc40003f44270 */
[----:B------:R-:W-:Y:S01]  /*7780*/  PRMT R9, RZ, 0x7610, R9 ;  /* 0x00007610ff097816 */ /* 0x000fe20000000009 */
[----:B------:R-:W-:Y:S01]  /*7790*/  @P1 IMAD.MOV.U32 R90, RZ, RZ, R99 ;  /* 0x000000ffff5a1224 */ /* 0x000fe200078e0063 */
[----:B------:R-:W-:Y:S01]  /*77a0*/  @P1 MOV R91, R100 ;  /* 0x00000064005b1202 */ /* 0x000fe20000000f00 */
[----:B0-----:R-:W4:Y:S01]  /*77b0*/  LDL R15, [R1+0x630] ;  /* 0x00063000010f7983 */ /* 0x001f220000100800 */
[C---:B------:R-:W-:Y:S02]  /*77c0*/  ISETP.GT.AND P0, PT, R89.reuse, 0x1e, PT ;  /* 0x0000001e5900780c */ /* 0x040fe40003f04270 */
[----:B------:R-:W-:Y:S01]  /*77d0*/  PRMT R61, RZ, 0x7610, R61 ;  /* 0x00007610ff3d7816 */ /* 0x000fe2000000003d */
[----:B------:R2:W4:Y:S01]  /*77e0*/  @P1 LDG.E.U16 R9, desc[UR60][R90.64] ;  /* 0x0000003c5a091981 */ /* 0x000522000c1e1500 */
[----:B------:R-:W-:Y:S02]  /*77f0*/  PRMT R3, RZ, 0x7610, R3 ;  /* 0x00007610ff037816 */ /* 0x000fe40000000003 */
[----:B------:R-:W-:Y:S01]  /*7800*/  ISETP.GT.AND P1, PT, R89, 0x1f, PT ;  /* 0x0000001f5900780c */ /* 0x000fe20003f24270 */
[----:B-1----:R-:W4:Y:S01]  /*7810*/  LDL R68, [R1+0x61c] ;  /* 0x00061c0001447983 */ /* 0x002f220000100800 */
[----:B------:R-:W-:-:S02]  /*7820*/  PRMT R20, RZ, 0x7610, R20 ;  /* 0x00007610ff147816 */ /* 0x000fc40000000014 */
[----:B------:R-:W-:Y:S02]  /*7830*/  PRMT R10, RZ, 0x7610, R10 ;  /* 0x00007610ff0a7816 */ /* 0x000fe4000000000a */
[----:B------:R-:W-:Y:S02]  /*7840*/  PRMT R143, RZ, 0x7610, R143 ;  /* 0x00007610ff8f7816 */ /* 0x000fe4000000008f */
[----:B------:R-:W-:Y:S01]  /*7850*/  PRMT R140, RZ, 0x7610, R140 ;  /* 0x00007610ff8c7816 */ /* 0x000fe2000000008c */
[----:B--2---:R-:W-:Y:S02]  /*7860*/  @P2 IMAD.MOV.U32 R91, RZ, RZ, R92 ;  /* 0x000000ffff5b2224 */ /* 0x004fe400078e005c */
[----:B------:R-:W2:Y:S01]  /*7870*/  LDL R92, [R1+0x634] ;  /* 0x00063400015c7983 */ /* 0x000ea20000100800 */
[----:B------:R-:W-:-:S03]  /*7880*/  @P2 IMAD.MOV.U32 R90, RZ, RZ, R81 ;  /* 0x000000ffff5a2224 */ /* 0x000fc600078e0051 */
[----:B------:R-:W2:Y:S04]  /*7890*/  LDL R81, [R1+0x638] ;  /* 0x0006380001517983 */ /* 0x000ea80000100800 */
[----:B------:R5:W2:Y:S02]  /*78a0*/  @P2 LDG.E.U16 R61, desc[UR60][R90.64] ;  /* 0x0000003c5a3d2981 */ /* 0x000aa4000c1e1500 */
[----:B-----5:R-:W-:Y:S01]  /*78b0*/  @P2 IMAD.MOV.U32 R90, RZ, RZ, R69 ;  /* 0x000000ffff5a2224 */ /* 0x020fe200078e0045 */
[----:B------:R-:W-:Y:S01]  /*78c0*/  @P2 MOV R91, R98 ;  /* 0x00000062005b2202 */ /* 0x000fe20000000f00 */
[----:B------:R-:W5:Y:S04]  /*78d0*/  LDL R69, [R1+0x62c] ;  /* 0x00062c0001457983 */ /* 0x000f680000100800 */
[----:B------:R0:W5:Y:S04]  /*78e0*/  @P2 LDG.E.U16 R3, desc[UR60][R90.64] ;  /* 0x0000003c5a032981 */ /* 0x000168000c1e1500 */
[----:B------:R-:W5:Y:S01]  /*78f0*/  LDL R98, [R1+0x624] ;  /* 0x0006240001627983 */ /* 0x000f620000100800 */
[----:B0-----:R-:W-:-:S02]  /*7900*/  @P0 IMAD.MOV.U32 R90, RZ, RZ, R96 ;  /* 0x000000ffff5a0224 */ /* 0x001fc400078e0060 */
[----:B------:R-:W-:Y:S01]  /*7910*/  @P0 IMAD.MOV.U32 R91, RZ, RZ, R97 ;  /* 0x000000ffff5b0224 */ /* 0x000fe200078e0061 */
[----:B------:R-:W-:Y:S01]  /*7920*/  ISETP.GT.AND P2, PT, R89, 0x20, PT ;  /* 0x000000205900780c */ /* 0x000fe20003f44270 */
[----:B------:R-:W5:Y:S04]  /*7930*/  LDL R97, [R1+0x628] ;  /* 0x0006280001617983 */ /* 0x000f680000100800 */
[----:B------:R3:W5:Y:S04]  /*7940*/  @P0 LDG.E.U16 R20, desc[UR60][R90.64] ;  /* 0x0000003c5a140981 */ /* 0x000768000c1e1500 */
[----:B------:R-:W5:Y:S01]  /*7950*/  LDL R96, [R1+0x614] ;  /* 0x0006140001607983 */ /* 0x000f620000100800 */
[----:B---3--:R-:W-:Y:S01]  /*7960*/  @P0 IMAD.MOV.U32 R90, RZ, RZ, R64 ;  /* 0x000000ffff5a0224 */ /* 0x008fe200078e0040 */
[----:B------:R-:W-:-:S02]  /*7970*/  @P0 MOV R91, R95 ;  /* 0x0000005f005b0202 */ /* 0x000fc40000000f00 */
[----:B------:R-:W3:Y:S04]  /*7980*/  LDL R64, [R1+0x620] ;  /* 0x0006200001407983 */ /* 0x000ee80000100800 */
[----:B------:R0:W3:Y:S04]  /*7990*/  @P0 LDG.E.U16 R10, desc[UR60][R90.64] ;  /* 0x0000003c5a0a0981 */ /* 0x0000e8000c1e1500 */
[----:B------:R-:W3:Y:S01]  /*79a0*/  LDL R95, [R1+0x618] ;  /* 0x00061800015f7983 */ /* 0x000ee20000100800 */
[----:B0-----:R-:W-:Y:S02]  /*79b0*/  @P1 IMAD.MOV.U32 R90, RZ, RZ, R93 ;  /* 0x000000ffff5a1224 */ /* 0x001fe400078e005d */
[----:B------:R-:W-:-:S05]  /*79c0*/  @P1 IMAD.MOV.U32 R91, RZ, RZ, R94 ;  /* 0x000000ffff5b1224 */ /* 0x000fca00078e005e */
[----:B------:R4:W3:Y:S02]  /*79d0*/  @P1 LDG.E.U16 R143, desc[UR60][R90.64] ;  /* 0x0000003c5a8f1981 */ /* 0x0008e4000c1e1500 */
[----:B----4-:R-:W-:Y:S01]  /*79e0*/  @P1 IMAD.MOV.U32 R90, RZ, RZ, R5 ;  /* 0x000000ffff5a1224 */ /* 0x010fe200078e0005 */
[----:B------:R-:W-:-:S05]  /*79f0*/  @P1 MOV R91, R63 ;  /* 0x0000003f005b1202 */ /* 0x000fca0000000f00 */
[----:B------:R2:W4:Y:S01]  /*7a00*/  @P1 LDG.E.U16 R140, desc[UR60][R90.64] ;  /* 0x0000003c5a8c1981 */ /* 0x000522000c1e1500 */
[----:B------:R-:W-:Y:S01]  /*7a10*/  PRMT R11, RZ, 0x7610, R11 ;  /* 0x00007610ff0b7816 */ /* 0x000fe2000000000b */
[----:B--2---:R-:W-:Y:S02]  /*7a20*/  @P2 IMAD.MOV.U32 R91, RZ, RZ, R92 ;  /* 0x000000ffff5b2224 */ /* 0x004fe400078e005c */
[----:B------:R-:W-:-:S05]  /*7a30*/  @P2 IMAD.MOV.U32 R90, RZ, RZ, R81 ;  /* 0x000000ffff5a2224 */ /* 0x000fca00078e0051 */
[----:B------:R5:W2:Y:S02]  /*7a40*/  @P2 LDG.E.U16 R11, desc[UR60][R90.64] ;  /* 0x0000003c5a0b2981 */ /* 0x000aa4000c1e1500 */
[----:B-----5:R-:W-:Y:S01]  /*7a50*/  @P2 MOV R91, R69 ;  /* 0x00000045005b2202 */ /* 0x020fe20000000f00 */
[----:B------:R-:W-:Y:S01]  /*7a60*/  @P2 IMAD.MOV.U32 R90, RZ, RZ, R15 ;  /* 0x000000ffff5a2224 */ /* 0x000fe200078e000f */
[----:B---3--:R-:W-:Y:S04]  /*7a70*/  STL [R1+0x8c4], R143 ;  /* 0x0008c48f01007387 */ /* 0x008fe80000100800 */
[----:B------:R-:W3:Y:S04]  /*7a80*/  LDL R63, [R1+0x60c] ;  /* 0x00060c00013f7983 */ /* 0x000ee80000100800 */
[----:B------:R-:W5:Y:S04]  /*7a90*/  LDL R5, [R1+0x610] ;  /* 0x0006100001057983 */ /* 0x000f680000100800 */
[----:B----4-:R0:W-:Y:S04]  /*7aa0*/  STL [R1+0x8c8], R140 ;  /* 0x0008c88c01007387 */ /* 0x0101e80000100800 */
[----:B------:R-:W4:Y:S04]  /*7ab0*/  LDL R94, [R1+0x604] ;  /* 0x00060400015e7983 */ /* 0x000f280000100800 */
[----:B------:R-:W2:Y:S04]  /*7ac0*/  LDL R93, [R1+0x608] ;  /* 0x00060800015d7983 */ /* 0x000ea80000100800 */
[----:B------:R-:W4:Y:S04]  /*7ad0*/  LDL R69, [R1+0x5fc] ;  /* 0x0005fc0001457983 */ /* 0x000f280000100800 */
[----:B------:R-:W4:Y:S01]  /*7ae0*/  LDL R15, [R1+0x600] ;  /* 0x00060000010f7983 */ /* 0x000f220000100800 */
[----:B------:R-:W-:-:S02]  /*7af0*/  ISETP.GT.AND P0, PT, R89, 0x21, PT ;  /* 0x000000215900780c */ /* 0x000fc40003f04270 */
[----:B------:R-:W-:Y:S01]  /*7b00*/  PRMT R12, RZ, 0x7610, R12 ;  /* 0x00007610ff0c7816 */ /* 0x000fe2000000000c */
[----:B------:R-:W4:Y:S01]  /*7b10*/  LDL R92, [R1+0x5f4] ;  /* 0x0005f400015c7983 */ /* 0x000f220000100800 */
[----:B------:R-:W-:Y:S02]  /*7b20*/  ISETP.GT.AND P1, PT, R89, 0x22, PT ;  /* 0x000000225900780c */ /* 0x000fe40003f24270 */
[----:B------:R-:W-:Y:S01]  /*7b30*/  PRMT R6, RZ, 0x7610, R6 ;  /* 0x00007610ff067816 */ /* 0x000fe20000000006 */
[----:B------:R-:W4:Y:S04]  /*7b40*/  LDL R81, [R1+0x5f8] ;  /* 0x0005f80001517983 */ /* 0x000f280000100800 */
[----:B------:R1:W4:Y:S01]  /*7b50*/  @P2 LDG.E.U16 R12, desc[UR60][R90.64] ;  /* 0x0000003c5a0c2981 */ /* 0x000322000c1e1500 */
[----:B------:R-:W-:-:S02]  /*7b60*/  PRMT R58, RZ, 0x7610, R58 ;  /* 0x00007610ff3a7816 */ /* 0x000fc4000000003a */
[----:B------:R-:W-:Y:S01]  /*7b70*/  PRMT R13, RZ, 0x7610, R13 ;  /* 0x00007610ff0d7816 */ /* 0x000fe2000000000d */
[----:B------:R-:W4:Y:S01]  /*7b80*/  LDL R100, [R1+0x354] ;  /* 0x0003540001647983 */ /* 0x000f220000100800 */
[----:B------:R-:W-:Y:S02]  /*7b90*/  PRMT R70, RZ, 0x7610, R70 ;  /* 0x00007610ff467816 */ /* 0x000fe40000000046 */
[----:B------:R-:W-:Y:S01]  /*7ba0*/  PRMT R71, RZ, 0x7610, R71 ;  /* 0x00007610ff477816 */ /* 0x000fe20000000047 */
[----:B------:R-:W4:Y:S01]  /*7bb0*/  LDL R99, [R1+0x344] ;  /* 0x0003440001637983 */ /* 0x000f220000100800 */
[----:B-1----:R-:W-:Y:S02]  /*7bc0*/  @P0 IMAD.MOV.U32 R90, RZ, RZ, R97 ;  /* 0x000000ffff5a0224 */ /* 0x002fe400078e0061 */
[----:B------:R-:W-:Y:S01]  /*7bd0*/  @P0 IMAD.MOV.U32 R91, RZ, RZ, R98 ;  /* 0x000000ffff5b0224 */ /* 0x000fe200078e0062 */
[----:B------:R-:W-:Y:S01]  /*7be0*/  ISETP.GT.AND P2, PT, R89, 0x23, PT ;  /* 0x000000235900780c */ /* 0x000fe20003f44270 */
[----:B------:R-:W4:Y:S04]  /*7bf0*/  LDL R98, [R1+0x5e4] ;  /* 0x0005e40001627983 */ /* 0x000f280000100800 */
[----:B------:R1:W4:Y:S04]  /*7c00*/  @P0 LDG.E.U16 R6, desc[UR60][R90.64] ;  /* 0x0000003c5a060981 */ /* 0x000328000c1e1500 */
[----:B------:R-:W4:Y:S01]  /*7c10*/  LDL R97, [R1+0x5e8] ;  /* 0x0005e80001617983 */ /* 0x000f220000100800 */
[----:B------:R-:W-:-:S02]  /*7c20*/  PRMT R85, RZ, 0x7610, R85 ;  /* 0x00007610ff557816 */ /* 0x000fc40000000055 */
[----:B------:R-:W-:Y:S01]  /*7c30*/  PRMT R67, RZ, 0x7610, R67 ;  /* 0x00007610ff437816 */ /* 0x000fe20000000043 */
[----:B------:R-:W4:Y:S01]  /*7c40*/  LDL R103, [R1+0x328] ;  /* 0x0003280001677983 */ /* 0x000f220000100800 */
[----:B-1----:R-:W-:Y:S01]  /*7c50*/  @P0 IMAD.MOV.U32 R90, RZ, RZ, R64 ;  /* 0x000000ffff5a0224 */ /* 0x002fe200078e0040 */
[----:B------:R-:W-:Y:S02]  /*7c60*/  @P0 MOV R91, R68 ;  /* 0x00000044005b0202 */ /* 0x000fe40000000f00 */
[----:B------:R-:W4:Y:S04]  /*7c70*/  LDL R64, [R1+0x5f0] ;  /* 0x0005f00001407983 */ /* 0x000f280000100800 */
[----:B------:R-:W4:Y:S04]  /*7c80*/  LDL R68, [R1+0x5ec] ;  /* 0x0005ec0001447983 */ /* 0x000f280000100800 */
[----:B------:R1:W4:Y:S01]  /*7c90*/  @P0 LDG.E.U16 R58, desc[UR60][R90.64] ;  /* 0x0000003c5a3a0981 */ /* 0x000322000c1e1500 */
[----:B------:R-:W-:-:S02]  /*7ca0*/  PRMT R8, RZ, 0x7610, R8 ;  /* 0x00007610ff087816 */ /* 0x000fc40000000008 */
[----:B------:R-:W-:Y:S01]  /*7cb0*/  PRMT R60, RZ, 0x7610, R60 ;  /* 0x00007610ff3c7816 */ /* 0x000fe2000000003c */
[----:B------:R-:W4:Y:S01]  /*7cc0*/  LDL R108, [R1+0x324] ;  /* 0x00032400016c7983 */ /* 0x000f220000100800 */
[----:B------:R-:W-:Y:S02]  /*7cd0*/  PRMT R2, RZ, 0x7610, R2 ;  /* 0x00007610ff027816 */ /* 0x000fe40000000002 */
[----:B0-----:R-:W-:Y:S01]  /*7ce0*/  PRMT R140, RZ, 0x7610, R140 ;  /* 0x00007610ff8c7816 */ /* 0x001fe2000000008c */
[----:B------:R-:W4:Y:S01]  /*7cf0*/  LDL R102, [R1+0x31c] ;  /* 0x00031c0001667983 */ /* 0x000f220000100800 */
[----:B-1----:R-:W-:Y:S02]  /*7d00*/  @P1 IMAD.MOV.U32 R90, RZ, RZ, R95 ;  /* 0x000000ffff5a1224 */ /* 0x002fe400078e005f */
[----:B------:R-:W-:Y:S01]  /*7d10*/  @P1 IMAD.MOV.U32 R91, RZ, RZ, R96 ;  /* 0x000000ffff5b1224 */ /* 0x000fe200078e0060 */
[----:B------:R-:W4:Y:S04]  /*7d20*/  LDL R95, [R1+0x5d8] ;  /* 0x0005d800015f7983 */ /* 0x000f280000100800 */
[----:B------:R3:W4:Y:S04]  /*7d30*/  @P1 LDG.E.U16 R13, desc[UR60][R90.64] ;  /* 0x0000003c5a0d1981 */ /* 0x000728000c1e1500 */
[----:B------:R-:W4:Y:S01]  /*7d40*/  LDL R96, [R1+0x5d4] ;  /* 0x0005d40001607983 */ /* 0x000f220000100800 */
[----:B------:R-:W-:-:S02]  /*7d50*/  PRMT R143, RZ, 0x7610, R143 ;  /* 0x00007610ff8f7816 */ /* 0x000fc4000000008f */
[----:B------:R-:W-:Y:S01]  /*7d60*/  PRMT R141, RZ, 0x7610, R141 ;  /* 0x00007610ff8d7816 */ /* 0x000fe2000000008d */
[----:B------:R-:W4:Y:S01]  /*7d70*/  LDL R105, [R1+0x314] ;  /* 0x0003140001697983 */ /* 0x000f220000100800 */
[----:B------:R-:W-:Y:S02]  /*7d80*/  PRMT R0, RZ, 0x7610, R0 ;  /* 0x00007610ff007816 */ /* 0x000fe40000000000 */
[----:B------:R-:W-:Y:S01]  /*7d90*/  PRMT R22, RZ, 0x7610, R22 ;  /* 0x00007610ff167816 */ /* 0x000fe20000000016 */
[----:B------:R-:W4:Y:S01]  /*7da0*/  LDL R104, [R1+0x318] ;  /* 0x0003180001687983 */ /* 0x000f220000100800 */
[----:B------:R-:W-:Y:S02]  /*7db0*/  PRMT R4, RZ, 0x7610, R4 ;  /* 0x00007610ff047816 */ /* 0x000fe40000000004 */
[----:B------:R-:W-:Y:S01]  /*7dc0*/  PRMT R56, RZ, 0x7610, R56 ;  /* 0x00007610ff387816 */ /* 0x000fe20000000038 */
        /* <DEDUP_REMOVED lines=52> */
[----:B---3--:R-:W-:-:S03]  /*8110*/  @P1 MOV R91, R63 ;  /* 0x0000003f005b1202 */ /* 0x008fc60000000f00 */
[----:B------:R-:W3:Y:S01]  /*8120*/  LDL R63, [R1+0x5dc] ;  /* 0x0005dc00013f7983 */ /* 0x000ee20000100800 */
[----:B-----5:R-:W-:-:S03]  /*8130*/  @P1 IMAD.MOV.U32 R90, RZ, RZ, R5 ;  /* 0x000000ffff5a1224 */ /* 0x020fc600078e0005 */
[----:B------:R-:W5:Y:S04]  /*8140*/  LDL R5, [R1+0x5e0] ;  /* 0x0005e00001057983 */ /* 0x000f680000100800 */
[----:B------:R2:W5:Y:S02]  /*8150*/  @P1 LDG.E.U16 R70, desc[UR60][R90.64] ;  /* 0x0000003c5a461981 */ /* 0x000564000c1e1500 */
[----:B--2---:R-:W-:Y:S02]  /*8160*/  @P2 IMAD.MOV.U32 R90, RZ, RZ, R93 ;  /* 0x000000ffff5a2224 */ /* 0x004fe400078e005d */
[----:B----4-:R-:W-:Y:S01]  /*8170*/  @P2 IMAD.MOV.U32 R91, RZ, RZ, R94 ;  /* 0x000000ffff5b2224 */ /* 0x010fe200078e005e */
[C---:B------:R-:W-:Y:S01]  /*8180*/  ISETP.GT.AND P0, PT, R89.reuse, 0x24, PT ;  /* 0x000000245900780c */ /* 0x040fe20003f04270 */
[----:B------:R-:W2:Y:S04]  /*8190*/  LDL R94, [R1+0x5c4] ;  /* 0x0005c400015e7983 */ /* 0x000ea80000100800 */
[----:B------:R0:W4:Y:S01]  /*81a0*/  @P2 LDG.E.U16 R71, desc[UR60][R90.64] ;  /* 0x0000003c5a472981 */ /* 0x000122000c1e1500 */
[----:B------:R-:W-:-:S03]  /*81b0*/  ISETP.GT.AND P1, PT, R89, 0x25, PT ;  /* 0x000000255900780c */ /* 0x000fc60003f24270 */
[----:B------:R-:W2:Y:S01]  /*81c0*/  LDL R93, [R1+0x5c8] ;  /* 0x0005c800015d7983 */ /* 0x000ea20000100800 */
[----:B0-----:R-:W-:-:S03]  /*81d0*/  @P2 MOV R91, R69 ;  /* 0x00000045005b2202 */ /* 0x001fc60000000f00 */
[----:B------:R-:W4:Y:S01]  /*81e0*/  LDL R69, [R1+0x5cc] ;  /* 0x0005cc0001457983 */ /* 0x000f220000100800 */
[----:B------:R-:W-:-:S03]  /*81f0*/  @P2 IMAD.MOV.U32 R90, RZ, RZ, R15 ;  /* 0x000000ffff5a2224 */ /* 0x000fc600078e000f */
[----:B------:R-:W2:Y:S04]  /*8200*/  LDL R15, [R1+0x5d0] ;  /* 0x0005d000010f7983 */ /* 0x000ea80000100800 */
[----:B------:R0:W2:Y:S02]  /*8210*/  @P2 LDG.E.U16 R85, desc[UR60][R90.64] ;  /* 0x0000003c5a552981 */ /* 0x0000a4000c1e1500 */
[----:B0-----:R-:W-:Y:S02]  /*8220*/  @P0 IMAD.MOV.U32 R90, RZ, RZ, R81 ;  /* 0x000000ffff5a0224 */ /* 0x001fe400078e0051 */
[----:B------:R-:W-:Y:S01]  /*8230*/  @P0 IMAD.MOV.U32 R91, RZ, RZ, R92 ;  /* 0x000000ffff5b0224 */ /* 0x000fe200078e005c */
[----:B------:R-:W-:Y:S01]  /*8240*/  ISETP.GT.AND P2, PT, R89, 0x26, PT ;  /* 0x000000265900780c */ /* 0x000fe20003f44270 */
[----:B------:R-:W2:Y:S04]  /*8250*/  LDL R92, [R1+0x5b4] ;  /* 0x0005b400015c7983 */ /* 0x000ea80000100800 */
[----:B------:R0:W2:Y:S04]  /*8260*/  @P0 LDG.E.U16 R67, desc[UR60][R90.64] ;  /* 0x0000003c5a430981 */ /* 0x0000a8000c1e1500 */
[----:B------:R-:W2:Y:S01]  /*8270*/  LDL R81, [R1+0x5b8] ;  /* 0x0005b80001517983 */ /* 0x000ea20000100800 */
[----:B0-----:R-:W-:Y:S01]  /*8280*/  @P0 IMAD.MOV.U32 R90, RZ, RZ, R64 ;  /* 0x000000ffff5a0224 */ /* 0x001fe200078e0040 */
[----:B------:R-:W-:-:S02]  /*8290*/  @P0 MOV R91, R68 ;  /* 0x00000044005b0202 */ /* 0x000fc40000000f00 */
[----:B------:R-:W2:Y:S04]  /*82a0*/  LDL R64, [R1+0x5c0] ;  /* 0x0005c00001407983 */ /* 0x000ea80000100800 */
[----:B------:R-:W2:Y:S04]  /*82b0*/  LDL R68, [R1+0x5bc] ;  /* 0x0005bc0001447983 */ /* 0x000ea80000100800 */
[----:B------:R0:W2:Y:S02]  /*82c0*/  @P0 LDG.E.U16 R8, desc[UR60][R90.64] ;  /* 0x0000003c5a080981 */ /* 0x0000a4000c1e1500 */
[----:B0-----:R-:W-:-:S02]  /*82d0*/  @P1 IMAD.MOV.U32 R90, RZ, RZ, R97 ;  /* 0x000000ffff5a1224 */ /* 0x001fc400078e0061 */
[----:B------:R-:W-:Y:S01]  /*82e0*/  @P1 IMAD.MOV.U32 R91, RZ, RZ, R98 ;  /* 0x000000ffff5b1224 */ /* 0x000fe200078e0062 */
[----:B------:R-:W2:Y:S04]  /*82f0*/  LDL R97, [R1+0x5a8] ;  /* 0x0005a80001617983 */ /* 0x000ea80000100800 */
[----:B------:R3:W2:Y:S04]  /*8300*/  @P1 LDG.E.U16 R60, desc[UR60][R90.64] ;  /* 0x0000003c5a3c1981 */ /* 0x0006a8000c1e1500 */
[----:B------:R-:W2:Y:S01]  /*8310*/  LDL R98, [R1+0x5a4] ;  /* 0x0005a40001627983 */ /* 0x000ea20000100800 */
[----:B---3--:R-:W-:-:S03]  /*8320*/  @P1 MOV R91, R63 ;  /* 0x0000003f005b1202 */ /* 0x008fc60000000f00 */
[----:B------:R-:W3:Y:S01]  /*8330*/  LDL R63, [R1+0x5ac] ;  /* 0x0005ac00013f7983 */ /* 0x000ee20000100800 */
[----:B-----5:R-:W-:-:S03]  /*8340*/  @P1 IMAD.MOV.U32 R90, RZ, RZ, R5 ;  /* 0x000000ffff5a1224 */ /* 0x020fc600078e0005 */
[----:B------:R-:W5:Y:S04]  /*8350*/  LDL R5, [R1+0x5b0] ;  /* 0x0005b00001057983 */ /* 0x000f680000100800 */
[----:B------:R0:W5:Y:S02]  /*8360*/  @P1 LDG.E.U16 R2, desc[UR60][R90.64] ;  /* 0x0000003c5a021981 */ /* 0x000164000c1e1500 */
[----:B0-----:R-:W-:Y:S02]  /*8370*/  @P2 IMAD.MOV.U32 R90, RZ, RZ, R95 ;  /* 0x000000ffff5a2224 */ /* 0x001fe400078e005f */
[----:B------:R-:W-:Y:S01]  /*8380*/  @P2 IMAD.MOV.U32 R91, RZ, RZ, R96 ;  /* 0x000000ffff5b2224 */ /* 0x000fe200078e0060 */
[C---:B------:R-:W-:Y:S01]  /*8390*/  ISETP.GT.AND P0, PT, R89.reuse, 0x27, PT ;  /* 0x000000275900780c */ /* 0x040fe20003f04270 */
[----:B------:R-:W5:Y:S04]  /*83a0*/  LDL R96, [R1+0x594] ;  /* 0x0005940001607983 */ /* 0x000f680000100800 */
[----:B------:R4:W5:Y:S01]  /*83b0*/  @P2 LDG.E.U16 R140, desc[UR60][R90.64] ;  /* 0x0000003c5a8c2981 */ /* 0x000962000c1e1500 */
[----:B------:R-:W-:-:S03]  /*83c0*/  ISETP.GT.AND P1, PT, R89, 0x28, PT ;  /* 0x000000285900780c */ /* 0x000fc60003f24270 */
[----:B------:R-:W5:Y:S01]  /*83d0*/  LDL R95, [R1+0x598] ;  /* 0x00059800015f7983 */ /* 0x000f620000100800 */
[----:B----4-:R-:W-:-:S03]  /*83e0*/  @P2 MOV R91, R69 ;  /* 0x00000045005b2202 */ /* 0x010fc60000000f00 */
[----:B------:R-:W4:Y:S01]  /*83f0*/  LDL R69, [R1+0x59c] ;  /* 0x00059c0001457983 */ /* 0x000f220000100800 */
[----:B--2---:R-:W-:-:S03]  /*8400*/  @P2 IMAD.MOV.U32 R90, RZ, RZ, R15 ;  /* 0x000000ffff5a2224 */ /* 0x004fc600078e000f */
        /* <DEDUP_REMOVED lines=8> */
[----:B0-----:R-:W-:-:S03]  /*8490*/  @P0 IMAD.MOV.U32 R90, RZ, RZ, R64 ;  /* 0x000000ffff5a0224 */ /* 0x001fc600078e0040 */
[----:B------:R-:W2:Y:S01]  /*84a0*/  LDL R64, [R1+0x590] ;  /* 0x0005900001407983 */ /* 0x000ea20000100800 */
[----:B------:R-:W-:-:S03]  /*84b0*/  @P0 MOV R91, R68 ;  /* 0x00000044005b0202 */ /* 0x000fc60000000f00 */
[----:B------:R-:W2:Y:S04]  /*84c0*/  LDL R68, [R1+0x58c] ;  /* 0x00058c0001447983 */ /* 0x000ea80000100800 */
[----:B------:R0:W2:Y:S02]  /*84d0*/  @P0 LDG.E.U16 R0, desc[UR60][R90.64] ;  /* 0x0000003c5a000981 */ /* 0x0000a4000c1e1500 */
[----:B0-----:R-:W-:Y:S02]  /*84e0*/  @P1 IMAD.MOV.U32 R90, RZ, RZ, R81 ;  /* 0x000000ffff5a1224 */ /* 0x001fe400078e0051 */
        /* <DEDUP_REMOVED lines=196> */
[----:B------:R0:W2:Y:S01]  /*9130*/  @P0 LDG.E.U16 R219, desc[UR60][R90.64] ;  /* 0x0000003c5adb0981 */ /* 0x0000a2000c1e1500 */
[----:B------:R-:W-:Y:S01]  /*9140*/  PRMT R215, RZ, 0x7610, R215 ;  /* 0x00007610ffd77816 */ /* 0x000fe200000000d7 */
[----:B0-----:R-:W-:Y:S02]  /*9150*/  @P1 IMAD.MOV.U32 R90, RZ, RZ, R95 ;  /* 0x000000ffff5a1224 */ /* 0x001fe400078e005f */
[----:B------:R-:W-:Y:S01]  /*9160*/  @P1 IMAD.MOV.U32 R91, RZ, RZ, R96 ;  /* 0x000000ffff5b1224 */ /* 0x000fe200078e0060 */
[----:B------:R-:W-:Y:S01]  /*9170*/  PRMT R213, RZ, 0x7610, R213 ;  /* 0x00007610ffd57816 */ /* 0x000fe200000000d5 */
        /* <DEDUP_REMOVED lines=10> */
[----:B------:R-:W-:Y:S01]  /*9220*/  ISETP.GT.AND P0, PT, R89, 0x3c, PT ;  /* 0x0000003c5900780c */ /* 0x000fe20003f04270 */
[----:B------:R-:W5:Y:S04]  /*9230*/  LDL R94, [R1+0x444] ;  /* 0x00044400015e7983 */ /* 0x000f680000100800 */
[----:B------:R4:W5:Y:S01]  /*9240*/  @P2 LDG.E.U16 R213, desc[UR60][R90.64] ;  /* 0x0000003c5ad52981 */ /* 0x000962000c1e1500 */
[----:B------:R-:W-:-:S02]  /*9250*/  PRMT R211, RZ, 0x7610, R211 ;  /* 0x00007610ffd37816 */ /* 0x000fc400000000d3 */
[----:B------:R-:W-:Y:S01]  /*9260*/  ISETP.GT.AND P1, PT, R89, 0x3d, PT ;  /* 0x0000003d5900780c */ /* 0x000fe20003f24270 */
[----:B------:R-:W5:Y:S01]  /*9270*/  LDL R93, [R1+0x448] ;  /* 0x00044800015d7983 */ /* 0x000f620000100800 */
[----:B----4-:R-:W-:-:S03]  /*9280*/  @P2 MOV R91, R69 ;  /* 0x00000045005b2202 */ /* 0x010fc60000000f00 */
[----:B------:R-:W4:Y:S01]  /*9290*/  LDL R69, [R1+0x44c] ;  /* 0x00044c0001457983 */ /* 0x000f220000100800 */
[----:B--2---:R-:W-:-:S03]  /*92a0*/  @P2 IMAD.MOV.U32 R90, RZ, RZ, R15 ;  /* 0x000000ffff5a2224 */ /* 0x004fc600078e000f */
[----:B------:R-:W2:Y:S01]  /*92b0*/  LDL R15, [R1+0x450] ;  /* 0x00045000010f7983 */ /* 0x000ea20000100800 */
[----:B------:R-:W-:-:S03]  /*92c0*/  PRMT R209, RZ, 0x7610, R209 ;  /* 0x00007610ffd17816 */ /* 0x000fc600000000d1 */
[----:B------:R0:W2:Y:S01]  /*92d0*/  @P2 LDG.E.U16 R211, desc[UR60][R90.64] ;  /* 0x0000003c5ad32981 */ /* 0x0000a2000c1e1500 */
[----:B------:R-:W-:Y:S01]  /*92e0*/  PRMT R207, RZ, 0x7610, R207 ;  /* 0x00007610ffcf7816 */ /* 0x000fe200000000cf */
[----:B0-----:R-:W-:Y:S02]  /*92f0*/  @P0 IMAD.MOV.U32 R90, RZ, RZ, R81 ;  /* 0x000000ffff5a0224 */ /* 0x001fe400078e0051 */
[----:B------:R-:W-:Y:S01]  /*9300*/  @P0 IMAD.MOV.U32 R91, RZ, RZ, R92 ;  /* 0x000000ffff5b0224 */ /* 0x000fe200078e005c */
[----:B------:R-:W-:Y:S01]  /*9310*/  ISETP.GT.AND P2, PT, R89, 0x3e, PT ;  /* 0x0000003e5900780c */ /* 0x000fe20003f44270 */
[----:B------:R-:W2:Y:S04]  /*9320*/  LDL R92, [R1+0x434] ;  /* 0x00043400015c7983 */ /* 0x000ea80000100800 */
[----:B------:R0:W2:Y:S01]  /*9330*/  @P0 LDG.E.U16 R209, desc[UR60][R90.64] ;  /* 0x0000003c5ad10981 */ /* 0x0000a2000c1e1500 */
[----:B------:R-:W-:-:S03]  /*9340*/  PRMT R205, RZ, 0x7610, R205 ;  /* 0x00007610ffcd7816 */ /* 0x000fc600000000cd */
        /* <DEDUP_REMOVED lines=128> */
[----:B------:R3:W2:Y:S01]  /*9b50*/  @P1 LDG.E.U16 R169, desc[UR60][R90.64] ;  /* 0x0000003c5aa91981 */ /* 0x0006a2000c1e1500 */
[----:B------:R-:W-:-:S02]  /*9b60*/  ISETP.GT.AND P0, PT, R89, 0x48, PT ;  /* 0x000000485900780c */ /* 0x000fc40003f04270 */
[----:B------:R-:W-:Y:S01]  /*9b70*/  PRMT R163, RZ, 0x7610, R163 ;  /* 0x00007610ffa37816 */ /* 0x000fe200000000a3 */
        /* <DEDUP_REMOVED lines=12> */
[----:B------:R-:W-:Y:S01]  /*9c40*/  PRMT R160, RZ, 0x7610, R160 ;  /* 0x00007610ffa07816 */ /* 0x000fe200000000a0 */
        /* <DEDUP_REMOVED lines=10> */
[----:B------:R0:W2:Y:S01]  /*9cf0*/  @P0 LDG.E.U16 R161, desc[UR60][R90.64] ;  /* 0x0000003c5aa10981 */ /* 0x0000a2000c1e1500 */
[----:B------:R-:W-:-:S02]  /*9d00*/  PRMT R159, RZ, 0x7610, R159 ;  /* 0x00007610ff9f7816 */ /* 0x000fc4000000009f */
[----:B------:R-:W-:Y:S01]  /*9d10*/  PRMT R157, RZ, 0x7610, R157 ;  /* 0x00007610ff9d7816 */ /* 0x000fe2000000009d */
        /* <DEDUP_REMOVED lines=21> */
[----:B------:R-:W5:Y:S04]  /*9e70*/  LDL R95, [R1+0x364] ;  /* 0x00036400015f7983 */ /* 0x000f680000100800 */
[----:B------:R4:W5:Y:S04]  /*9e80*/  @P2 LDG.E.U16 R155, desc[UR60][R90.64] ;  /* 0x0000003c5a9b2981 */ /* 0x000968000c1e1500 */
[----:B------:R-:W5:Y:S01]  /*9e90*/  LDL R94, [R1+0x368] ;  /* 0x00036800015e7983 */ /* 0x000f620000100800 */
[----:B----4-:R-:W-:-:S03]  /*9ea0*/  @P2 MOV R91, R69 ;  /* 0x00000045005b2202 */ /* 0x010fc60000000f00 */
[----:B------:R-:W4:Y:S01]  /*9eb0*/  LDL R69, [R1+0x35c] ;  /* 0x00035c0001457983 */ /* 0x000f220000100800 */
[----:B--2---:R-:W-:-:S03]  /*9ec0*/  @P2 IMAD.MOV.U32 R90, RZ, RZ, R15 ;  /* 0x000000ffff5a2224 */ /* 0x004fc600078e000f */
[----:B------:R-:W2:Y:S01]  /*9ed0*/  LDL R15, [R1+0x360] ;  /* 0x00036000010f7983 */ /* 0x000ea20000100800 */
[----:B------:R-:W-:-:S03]  /*9ee0*/  PRMT R151, RZ, 0x7610, R151 ;  /* 0x00007610ff977816 */ /* 0x000fc60000000097 */
[----:B------:R0:W2:Y:S01]  /*9ef0*/  @P2 LDG.E.U16 R153, desc[UR60][R90.64] ;  /* 0x0000003c5a992981 */ /* 0x0000a2000c1e1500 */
[C---:B------:R-:W-:Y:S02]  /*9f00*/  ISETP.GT.AND P1, PT, R89.reuse, 0x4c, PT ;  /* 0x0000004c5900780c */ /* 0x040fe40003f24270 */
[----:B------:R-:W-:Y:S01]  /*9f10*/  PRMT R149, RZ, 0x7610, R149 ;  /* 0x00007610ff957816 */ /* 0x000fe20000000095 */
[----:B0-----:R-:W-:Y:S02]  /*9f20*/  @P0 IMAD.MOV.U32 R90, RZ, RZ, R93 ;  /* 0x000000ffff5a0224 */ /* 0x001fe400078e005d */
[----:B------:R-:W-:Y:S02]  /*9f30*/  @P0 IMAD.MOV.U32 R91, RZ, RZ, R96 ;  /* 0x000000ffff5b0224 */ /* 0x000fe400078e0060 */
[----:B------:R-:W2:Y:S04]  /*9f40*/  LDL R96, [R1+0x34c] ;  /* 0x00034c0001607983 */ /* 0x000ea80000100800 */
[----:B------:R0:W2:Y:S01]  /*9f50*/  @P0 LDG.E.U16 R151, desc[UR60][R90.64] ;  /* 0x0000003c5a970981 */ /* 0x0000a2000c1e1500 */
[----:B------:R-:W-:-:S02]  /*9f60*/  ISETP.GT.AND P2, PT, R89, 0x4d, PT ;  /* 0x0000004d5900780c */ /* 0x000fc40003f44270 */
[----:B0-----:R-:W-:Y:S01]  /*9f70*/  @P0 MOV R91, R92 ;  /* 0x0000005c005b0202 */ /* 0x001fe20000000f00 */
[----:B------:R-:W-:Y:S02]  /*9f80*/  @P0 IMAD.MOV.U32 R90, RZ, RZ, R68 ;  /* 0x000000ffff5a0224 */ /* 0x000fe400078e0044 */
[----:B------:R-:W2:Y:S04]  /*9f90*/  LDL R68, [R1+0x350] ;  /* 0x0003500001447983 */ /* 0x000ea80000100800 */
[----:B------:R0:W2:Y:S01]  /*9fa0*/  @P0 LDG.E.U16 R149, desc[UR60][R90.64] ;  /* 0x0000003c5a950981 */ /* 0x0000a2000c1e1500 */
[----:B------:R-:W-:Y:S01]  /*9fb0*/  PRMT R139, RZ, 0x7610, R139 ;  /* 0x00007610ff8b7816 */ /* 0x000fe2000000008b */
[----:B0-----:R-:W-:Y:S02]  /*9fc0*/  @P1 IMAD.MOV.U32 R91, RZ, RZ, R81 ;  /* 0x000000ffff5b1224 */ /* 0x001fe400078e0051 */
[----:B------:R-:W-:Y:S01]  /*9fd0*/  @P1 IMAD.MOV.U32 R90, RZ, RZ, R64 ;  /* 0x000000ffff5a1224 */ /* 0x000fe200078e0040 */
[----:B------:R-:W2:Y:S04]  /*9fe0*/  LDL R81, [R1+0x33c] ;  /* 0x00033c0001517983 */ /* 0x000ea80000100800 */
[----:B------:R-:W2:Y:S01]  /*9ff0*/  LDL R64, [R1+0x340] ;  /* 0x0003400001407983 */ /* 0x000ea20000100800 */
[----:B---3--:R-:W-:-:S03]  /*a000*/  @P1 MOV R93, R63 ;  /* 0x0000003f005d1202 */ /* 0x008fc60000000f00 */
[----:B------:R-:W3:Y:S01]  /*a010*/  LDL R63, [R1+0x334] ;  /* 0x00033400013f7983 */ /* 0x000ee20000100800 */
[----:B-----5:R-:W-:-:S03]  /*a020*/  @P1 IMAD.MOV.U32 R92, RZ, RZ, R5 ;  /* 0x000000ffff5c1224 */ /* 0x020fc600078e0005 */
[----:B------:R-:W5:Y:S04]  /*a030*/  LDL R5, [R1+0x338] ;  /* 0x0003380001057983 */ /* 0x000f680000100800 */
[----:B------:R0:W3:Y:S02]  /*a040*/  @P1 LDG.E.U16 R139, desc[UR60][R92.64] ;  /* 0x0000003c5c8b1981 */ /* 0x0000e4000c1e1500 */
[----:B0-----:R-:W-:Y:S02]  /*a050*/  @P2 IMAD.MOV.U32 R93, RZ, RZ, R95 ;  /* 0x000000ffff5d2224 */ /* 0x001fe400078e005f */
[----:B------:R-:W-:Y:S01]  /*a060*/  @P2 IMAD.MOV.U32 R92, RZ, RZ, R94 ;  /* 0x000000ffff5c2224 */ /* 0x000fe200078e005e */
[----:B----4-:R-:W-:Y:S02]  /*a070*/  @P2 MOV R95, R69 ;  /* 0x00000045005f2202 */ /* 0x010fe40000000f00 */
[----:B------:R-:W4:Y:S01]  /*a080*/  LDL R69, [R1+0x32c] ;  /* 0x00032c0001457983 */ /* 0x000f220000100800 */
[----:B--2---:R-:W-:-:S03]  /*a090*/  @P2 IMAD.MOV.U32 R94, RZ, RZ, R15 ;  /* 0x000000ffff5e2224 */ /* 0x004fc600078e000f */
[----:B------:R-:W2:Y:S01]  /*a0a0*/  LDL R15, [R1+0x330] ;  /* 0x00033000010f7983 */ /* 0x000ea20000100800 */
[----:B------:R-:W-:Y:S02]  /*a0b0*/  PRMT R147, RZ, 0x7610, R147 ;  /* 0x00007610ff937816 */ /* 0x000fe40000000093 */
[----:B------:R-:W-:-:S04]  /*a0c0*/  ISETP.GT.AND P0, PT, R89, 0x4e, PT ;  /* 0x0000004e5900780c */ /* 0x000fc80003f04270 */
[----:B------:R0:W2:Y:S01]  /*a0d0*/  @P1 LDG.E.U16 R147, desc[UR60][R90.64] ;  /* 0x0000003c5a931981 */ /* 0x0000a2000c1e1500 */
[----:B------:R-:W-:Y:S02]  /*a0e0*/  ISETP.GT.AND P1, PT, R89, 0x4f, PT ;  /* 0x0000004f5900780c */ /* 0x000fe40003f24270 */
[----:B0-----:R-:W-:Y:S02]  /*a0f0*/  PRMT R91, RZ, 0x7610, R91 ;  /* 0x00007610ff5b7816 */ /* 0x001fe4000000005b */
[----:B------:R-:W-:-:S04]  /*a100*/  PRMT R90, RZ, 0x7610, R90 ;  /* 0x00007610ff5a7816 */ /* 0x000fc8000000005a */
[----:B------:R0:W2:Y:S04]  /*a110*/  @P2 LDG.E.U16 R91, desc[UR60][R94.64] ;  /* 0x0000003c5e5b2981 */ /* 0x0000a8000c1e1500 */
[----:B------:R1:W2:Y:S01]  /*a120*/  @P2 LDG.E.U16 R90, desc[UR60][R92.64] ;  /* 0x0000003c5c5a2981 */ /* 0x0002a2000c1e1500 */
[----:B------:R-:W-:Y:S01]  /*a130*/  ISETP.GT.AND P2, PT, R89, 0x50, PT ;  /* 0x000000505900780c */ /* 0x000fe20003f44270 */
[----:B0-----:R-:W-:Y:S02]  /*a140*/  @P0 IMAD.MOV.U32 R94, RZ, RZ, R97 ;  /* 0x000000ffff5e0224 */ /* 0x001fe400078e0061 */
[----:B------:R-:W-:Y:S01]  /*a150*/  @P0 IMAD.MOV.U32 R97, RZ, RZ, R96 ;  /* 0x000000ffff610224 */ /* 0x000fe200078e0060 */
[----:B------:R-:W-:Y:S02]  /*a160*/  @P0 MOV R96, R68 ;  /* 0x0000004400600202 */ /* 0x000fe40000000f00 */
[----:B-1----:R-:W-:Y:S01]  /*a170*/  PRMT R93, RZ, 0x7610, R93 ;  /* 0x00007610ff5d7816 */ /* 0x002fe2000000005d */
[----:B------:R-:W2:Y:S01]  /*a180*/  LDL R68, [R1+0x320] ;  /* 0x0003200001447983 */ /* 0x000ea20000100800 */
[----:B------:R-:W-:Y:S01]  /*a190*/  PRMT R92, RZ, 0x7610, R92 ;  /* 0x00007610ff5c7816 */ /* 0x000fe2000000005c */
[----:B------:R-:W-:-:S03]  /*a1a0*/  @P0 IMAD.MOV.U32 R95, RZ, RZ, R100 ;  /* 0x000000ffff5f0224 */ /* 0x000fc600078e0064 */
[----:B------:R0:W2:Y:S04]  /*a1b0*/  @P0 LDG.E.U16 R93, desc[UR60][R96.64] ;  /* 0x0000003c605d0981 */ /* 0x0000a8000c1e1500 */
[----:B------:R1:W2:Y:S01]  /*a1c0*/  @P0 LDG.E.U16 R92, desc[UR60][R94.64] ;  /* 0x0000003c5e5c0981 */ /* 0x0002a2000c1e1500 */
[----:B0-----:R-:W-:Y:S01]  /*a1d0*/  @P1 IMAD.MOV.U32 R97, RZ, RZ, R99 ;  /* 0x000000ffff611224 */ /* 0x001fe200078e0063 */
[----:B------:R-:W-:Y:S01]  /*a1e0*/  @P1 MOV R99, R81 ;  /* 0x0000005100631202 */ /* 0x000fe20000000f00 */
[----:B------:R-:W-:Y:S01]  /*a1f0*/  @P1 IMAD.MOV.U32 R96, RZ, RZ, R98 ;  /* 0x000000ffff601224 */ /* 0x000fe200078e0062 */
[----:B------:R-:W2:Y:S01]  /*a200*/  LDL R81, [R1+0x30c] ;  /* 0x00030c0001517983 */ /* 0x000ea20000100800 */
[----:B-1----:R-:W-:Y:S01]  /*a210*/  PRMT R95, RZ, 0x7610, R95 ;  /* 0x00007610ff5f7816 */ /* 0x002fe2000000005f */
[----:B------:R-:W-:-:S02]  /*a220*/  @P1 IMAD.MOV.U32 R98, RZ, RZ, R64 ;  /* 0x000000ffff621224 */ /* 0x000fc400078e0040 */
[----:B------:R-:W2:Y:S04]  /*a230*/  LDL R64, [R1+0x310] ;  /* 0x0003100001407983 */ /* 0x000ea80000100800 */
[----:B------:R5:W2:Y:S02]  /*a240*/  @P1 LDG.E.U16 R95, desc[UR60][R98.64] ;  /* 0x0000003c625f1981 */ /* 0x000aa4000c1e1500 */
[----:B-----5:R-:W-:Y:S02]  /*a250*/  @P2 IMAD.MOV.U32 R98, RZ, RZ, R5 ;  /* 0x000000ffff622224 */ /* 0x020fe400078e0005 */
[----:B------:R-:W5:Y:S01]  /*a260*/  LDL R5, [R1+0x308] ;  /* 0x0003080001057983 */ /* 0x000f620000100800 */
[----:B---3--:R-:W-:-:S03]  /*a270*/  @P2 IMAD.MOV.U32 R99, RZ, RZ, R63 ;  /* 0x000000ffff632224 */ /* 0x008fc600078e003f */
[----:B------:R-:W3:Y:S01]  /*a280*/  LDL R63, [R1+0x304] ;  /* 0x00030400013f7983 */ /* 0x000ee20000100800 */
[----:B----4-:R-:W-:-:S03]  /*a290*/  @P2 MOV R101, R69 ;  /* 0x0000004500652202 */ /* 0x010fc60000000f00 */
        /* <DEDUP_REMOVED lines=13> */
[----:B------:R-:W-:Y:S02]  /*a370*/  @P0 IMAD.MOV.U32 R101, RZ, RZ, R108 ;  /* 0x000000ffff650224 */ /* 0x000fe400078e006c */
[----:B------:R-:W-:Y:S01]  /*a380*/  @P0 IMAD.MOV.U32 R103, RZ, RZ, R102 ;  /* 0x000000ffff670224 */ /* 0x000fe200078e0066 */
[----:B-1----:R-:W-:Y:S01]  /*a390*/  PRMT R98, RZ, 0x7610, R98 ;  /* 0x00007610ff627816 */ /* 0x002fe20000000062 */
[----:B------:R-:W2:Y:S01]  /*a3a0*/  LDL R108, [R1+0x2ec] ;  /* 0x0002ec00016c7983 */ /* 0x000ea20000100800 */
[----:B------:R-:W-:-:S02]  /*a3b0*/  PRMT R99, RZ, 0x7610, R99 ;  /* 0x00007610ff637816 */ /* 0x000fc40000000063 */
[----:B------:R-:W-:Y:S02]  /*a3c0*/  @P0 MOV R102, R68 ;  /* 0x0000004400660202 */ /* 0x000fe40000000f00 */
[----:B------:R-:W2:Y:S04]  /*a3d0*/  LDL R68, [R1+0x2f0] ;  /* 0x0002f00001447983 */ /* 0x000ea80000100800 */
[----:B------:R0:W2:Y:S04]  /*a3e0*/  @P0 LDG.E.U16 R98, desc[UR60][R100.64] ;  /* 0x0000003c64620981 */ /* 0x0000a8000c1e1500 */
[----:B------:R1:W2:Y:S01]  /*a3f0*/  @P0 LDG.E.U16 R99, desc[UR60][R102.64] ;  /* 0x0000003c66630981 */ /* 0x0002a2000c1e1500 */
[----:B------:R-:W-:-:S02]  /*a400*/  ISETP.GT.AND P0, PT, R89, 0x54, PT ;  /* 0x000000545900780c */ /* 0x000fc40003f04270 */
[----:B0-----:R-:W-:Y:S02]  /*a410*/  PRMT R100, RZ, 0x7610, R100 ;  /* 0x00007610ff647816 */ /* 0x001fe40000000064 */
[----:B------:R-:W-:Y:S01]  /*a420*/  PRMT R101, RZ, 0x7610, R101 ;  /* 0x00007610ff657816 */ /* 0x000fe20000000065 */
[----:B-1----:R-:W-:Y:S01]  /*a430*/  @P1 IMAD.MOV.U32 R103, RZ, RZ, R105 ;  /* 0x000000ffff671224 */ /* 0x002fe200078e0069 */
[----:B------:R-:W-:Y:S01]  /*a440*/  @P1 MOV R105, R81 ;  /* 0x0000005100691202 */ /* 0x000fe20000000f00 */
[----:B------:R-:W-:Y:S01]  /*a450*/  @P1 IMAD.MOV.U32 R102, RZ, RZ, R104 ;  /* 0x000000ffff661224 */ /* 0x000fe200078e0068 */
[----:B------:R-:W2:Y:S01]  /*a460*/  LDL R81, [R1+0x2e0] ;  /* 0x0002e00001517983 */ /* 0x000ea20000100800 */
[----:B------:R-:W-:-:S03]  /*a470*/  @P1 IMAD.MOV.U32 R104, RZ, RZ, R64 ;  /* 0x000000ffff681224 */ /* 0x000fc600078e0040 */
[----:B------:R0:W2:Y:S04]  /*a480*/  @P1 LDG.E.U16 R100, desc[UR60][R102.64] ;  /* 0x0000003c66641981 */ /* 0x0000a8000c1e1500 */
[----:B------:R5:W2:Y:S04]  /*a490*/  @P1 LDG.E.U16 R101, desc[UR60][R104.64] ;  /* 0x0000003c68651981 */ /* 0x000aa8000c1e1500 */
[----:B------:R-:W2:Y:S01]  /*a4a0*/  LDL R64, [R1+0x2c8] ;  /* 0x0002c80001407983 */ /* 0x000ea20000100800 */
[----:B0-----:R-:W-:-:S06]  /*a4b0*/  PRMT R103, RZ, 0x7610, R103 ;  /* 0x00007610ff677816 */ /* 0x001fcc0000000067 */
[----:B------:R4:W2:Y:S01]  /*a4c0*/  @P2 LDG.E.U16 R103, desc[UR60][R106.64] ;  /* 0x0000003c6a672981 */ /* 0x0008a2000c1e1500 */
[----:B-----5:R-:W-:-:S03]  /*a4d0*/  @P2 IMAD.MOV.U32 R104, RZ, RZ, R5 ;  /* 0x000000ffff682224 */ /* 0x020fc600078e0005 */
        /* <DEDUP_REMOVED lines=12> */
[----:B------:R-:W-:-:S06]  /*a5a0*/  PRMT R104, RZ, 0x7610, R104 ;  /* 0x00007610ff687816 */ /* 0x000fcc0000000068 */
[----:B------:R0:W2:Y:S01]  /*a5b0*/  @P0 LDG.E.U16 R104, desc[UR60][R106.64] ;  /* 0x0000003c6a680981 */ /* 0x0000a2000c1e1500 */
[----:B------:R-:W-:Y:S02]  /*a5c0*/  @P0 IMAD.MOV.U32 R109, RZ, RZ, R108 ;  /* 0x000000ffff6d0224 */ /* 0x000fe400078e006c */
[----:B------:R-:W-:Y:S01]  /*a5d0*/  @P0 IMAD.MOV.U32 R108, RZ, RZ, R68 ;  /* 0x000000ffff6c0224 */ /* 0x000fe200078e0044 */
[----:B0-----:R-:W-:Y:S01]  /*a5e0*/  PRMT R106, RZ, 0x7610, R106 ;  /* 0x00007610ff6a7816 */ /* 0x001fe2000000006a */
[----:B------:R-:W2:Y:S01]  /*a5f0*/  LDL R68, [R1+0x2b8] ;  /* 0x0002b80001447983 */ /* 0x000ea20000100800 */
[----:B------:R-:W-:-:S03]  /*a600*/  PRMT R107, RZ, 0x7610, R107 ;  /* 0x00007610ff6b7816 */ /* 0x000fc6000000006b */
[----:B------:R0:W2:Y:S01]  /*a610*/  @P0 LDG.E.U16 R105, desc[UR60][R108.64] ;  /* 0x0000003c6c690981 */ /* 0x0000a2000c1e1500 */
[----:B------:R-:W-:Y:S01]  /*a620*/  ISETP.GT.AND P0, PT, R89, 0x57, PT ;  /* 0x000000575900780c */ /* 0x000fe20003f04270 */
[----:B0-----:R-:W-:Y:S01]  /*a630*/  @P1 IMAD.MOV.U32 R108, RZ, RZ, R111 ;  /* 0x000000ffff6c1224 */ /* 0x001fe200078e006f */
[----:B------:R-:W-:Y:S01]  /*a640*/  @P1 MOV R109, R113 ;  /* 0x00000071006d1202 */ /* 0x000fe20000000f00 */
[----:B------:R-:W-:Y:S02]  /*a650*/  @P1 IMAD.MOV.U32 R111, RZ, RZ, R110 ;  /* 0x000000ffff6f1224 */ /* 0x000fe400078e006e */
[----:B------:R-:W-:Y:S02]  /*a660*/  @P1 IMAD.MOV.U32 R110, RZ, RZ, R81 ;  /* 0x000000ffff6e1224 */ /* 0x000fe400078e0051 */
[----:B------:R0:W2:Y:S04]  /*a670*/  @P1 LDG.E.U16 R106, desc[UR60][R108.64] ;  /* 0x0000003c6c6a1981 */ /* 0x0000a8000c1e1500 */
[----:B------:R1:W2:Y:S04]  /*a680*/  @P1 LDG.E.U16 R107, desc[UR60][R110.64] ;  /* 0x0000003c6e6b1981 */ /* 0x0002a8000c1e1500 */
[----:B------:R-:W2:Y:S01]  /*a690*/  LDL R81, [R1+0x2ac] ;  /* 0x0002ac0001517983 */ /* 0x000ea20000100800 */
[----:B0-----:R-:W-:Y:S01]  /*a6a0*/  PRMT R109, RZ, 0x7610, R109 ;  /* 0x00007610ff6d7816 */ /* 0x001fe2000000006d */
[----:B------:R-:W-:-:S02]  /*a6b0*/  @P2 IMAD.MOV.U32 R113, RZ, RZ, R64 ;  /* 0x000000ffff712224 */ /* 0x000fc400078e0040 */
[----:B------:R-:W2:Y:S01]  /*a6c0*/  LDL R64, [R1+0x2a0] ;  /* 0x0002a00001407983 */ /* 0x000ea20000100800 */
[----:B-1----:R-:W-:Y:S01]  /*a6d0*/  @P2 MOV R111, R112 ;  /* 0x00000070006f2202 */ /* 0x002fe20000000f00 */
[----:B-----5:R-:W-:Y:S02]  /*a6e0*/  @P2 IMAD.MOV.U32 R112, RZ, RZ, R5 ;  /* 0x000000ffff702224 */ /* 0x020fe400078e0005 */
[----:B------:R-:W5:Y:S01]  /*a6f0*/  LDL R5, [R1+0x29c] ;  /* 0x00029c0001057983 */ /* 0x000f620000100800 */
[----:B---3--:R-:W-:-:S03]  /*a700*/  @P2 IMAD.MOV.U32 R110, RZ, RZ, R63 ;  /* 0x000000ffff6e2224 */ /* 0x008fc600078e003f */
[----:B------:R0:W3:Y:S04]  /*a710*/  @P2 LDG.E.U16 R109, desc[UR60][R112.64] ;  /* 0x0000003c706d2981 */ /* 0x0000e8000c1e1500 */
[----:B------:R-:W3:Y:S01]  /*a720*/  LDL R63, [R1+0x2a4] ;  /* 0x0002a400013f7983 */ /* 0x000ee20000100800 */
[----:B0-----:R-:W-:Y:S01]  /*a730*/  @P0 MOV R113, R114 ;  /* 0x0000007200710202 */ /* 0x001fe20000000f00 */
[----:B----4-:R-:W-:Y:S02]  /*a740*/  @P0 IMAD.MOV.U32 R112, RZ, RZ, R69 ;  /* 0x000000ffff700224 */ /* 0x010fe400078e0045 */
        /* <DEDUP_REMOVED lines=9> */
[----:B------:R0:W2:Y:S02]  /*a7e0*/  @P0 LDG.E.U16 R110, desc[UR60][R112.64] ;  /* 0x0000003c706e0981 */ /* 0x0000a4000c1e1500 */
[----:B0-----:R-:W-:Y:S02]  /*a7f0*/  PRMT R112, RZ, 0x7610, R112 ;  /* 0x00007610ff707816 */ /* 0x001fe40000000070 */
[----:B------:R-:W-:Y:S01]  /*a800*/  PRMT R113, RZ, 0x7610, R113 ;  /* 0x00007610ff717816 */ /* 0x000fe20000000071 */
[----:B------:R-:W-:Y:S02]  /*a810*/  @P0 IMAD.MOV.U32 R115, RZ, RZ, R68 ;  /* 0x000000ffff730224 */ /* 0x000fe400078e0044 */
[----:B------:R-:W2:Y:S04]  /*a820*/  LDL R68, [R1+0x290] ;  /* 0x0002900001447983 */ /* 0x000ea80000100800 */
[----:B------:R0:W2:Y:S01]  /*a830*/  @P0 LDG.E.U16 R111, desc[UR60][R114.64] ;  /* 0x0000003c726f0981 */ /* 0x0000a2000c1e1500 */
[----:B------:R-:W-:Y:S01]  /*a840*/  ISETP.GT.AND P0, PT, R89, 0x5a, PT ;  /* 0x0000005a5900780c */ /* 0x000fe20003f04270 */
[----:B0-----:R-:W-:Y:S01]  /*a850*/  @P1 IMAD.MOV.U32 R114, RZ, RZ, R117 ;  /* 0x000000ffff721224 */ /* 0x001fe200078e0075 */
[----:B------:R-:W-:Y:S01]  /*a860*/  @P1 MOV R115, R118 ;  /* 0x0000007600731202 */ /* 0x000fe20000000f00 */
[----:B------:R-:W-:-:S04]  /*a870*/  @P1 IMAD.MOV.U32 R117, RZ, RZ, R116 ;  /* 0x000000ffff751224 */ /* 0x000fc800078e0074 */
[----:B------:R0:W2:Y:S01]  /*a880*/  @P1 LDG.E.U16 R112, desc[UR60][R114.64] ;  /* 0x0000003c72701981 */ /* 0x0000a2000c1e1500 */
[----:B------:R-:W-:-:S03]  /*a890*/  @P1 IMAD.MOV.U32 R116, RZ, RZ, R81 ;  /* 0x000000ffff741224 */ /* 0x000fc600078e0051 */
[----:B------:R-:W2:Y:S01]  /*a8a0*/  LDL R81, [R1+0x284] ;  /* 0x0002840001517983 */ /* 0x000ea20000100800 */
[----:B0-----:R-:W-:-:S03]  /*a8b0*/  PRMT R115, RZ, 0x7610, R115 ;  /* 0x00007610ff737816 */ /* 0x001fc60000000073 */
[----:B------:R0:W2:Y:S02]  /*a8c0*/  @P1 LDG.E.U16 R113, desc[UR60][R116.64] ;  /* 0x0000003c74711981 */ /* 0x0000a4000c1e1500 */
[----:B0-----:R-:W-:Y:S02]  /*a8d0*/  @P2 MOV R117, R64 ;  /* 0x0000004000752202 */ /* 0x001fe40000000f00 */
[----:B------:R-:W2:Y:S01]  /*a8e0*/  LDL R64, [R1+0x278] ;  /* 0x0002780001407983 */ /* 0x000ea20000100800 */
[----:B-----5:R-:W-:-:S03]  /*a8f0*/  @P2 IMAD.MOV.U32 R118, RZ, RZ, R5 ;  /* 0x000000ffff762224 */ /* 0x020fc600078e0005 */
[----:B------:R-:W5:Y:S01]  /*a900*/  LDL R5, [R1+0x274] ;  /* 0x0002740001057983 */ /* 0x000f620000100800 */
[----:B---3--:R-:W-:-:S03]  /*a910*/  @P2 IMAD.MOV.U32 R116, RZ, RZ, R63 ;  /* 0x000000ffff742224 */ /* 0x008fc600078e003f */
[----:B------:R-:W3:Y:S01]  /*a920*/  LDL R63, [R1+0x27c] ;  /* 0x00027c00013f7983 */ /* 0x000ee20000100800 */
[----:B----4-:R-:W-:Y:S01]  /*a930*/  @P2 IMAD.MOV.U32 R119, RZ, RZ, R69 ;  /* 0x000000ffff772224 */ /* 0x010fe200078e0045 */
[----:B------:R-:W-:Y:S02]  /*a940*/  PRMT R114, RZ, 0x7610, R114 ;  /* 0x00007610ff727816 */ /* 0x000fe40000000072 */
[----:B------:R-:W4:Y:S04]  /*a950*/  LDL R69, [R1+0x270] ;  /* 0x0002700001457983 */ /* 0x000f280000100800 */
[----:B------:R2:W4:Y:S01]  /*a960*/  @P2 LDG.E.U16 R115, desc[UR60][R118.64] ;  /* 0x0000003c76732981 */ /* 0x000522000c1e1500 */
[----:B------:R-:W-:-:S03]  /*a970*/  ISETP.GT.AND P1, PT, R89, 0x5b, PT ;  /* 0x0000005b5900780c */ /* 0x000fc60003f24270 */
[----:B------:R0:W4:Y:S01]  /*a980*/  @P2 LDG.E.U16 R114, desc[UR60][R116.64] ;  /* 0x0000003c74722981 */ /* 0x000122000c1e1500 */
[----:B--2---:R-:W-:-:S03]  /*a990*/  @P0 IMAD.MOV.U32 R118, RZ, RZ, R15 ;  /* 0x000000ffff760224 */ /* 0x004fc600078e000f */
[----:B------:R-:W2:Y:S01]  /*a9a0*/  LDL R15, [R1+0x26c] ;  /* 0x00026c00010f7983 */ /* 0x000ea20000100800 */
[----:B------:R-:W-:Y:S02]  /*a9b0*/  ISETP.GT.AND P2, PT, R89, 0x5c, PT ;  /* 0x0000005c5900780c */ /* 0x000fe40003f44270 */
[----:B0-----:R-:W-:Y:S02]  /*a9c0*/  PRMT R116, RZ, 0x7610, R116 ;  /* 0x00007610ff747816 */ /* 0x001fe40000000074 */
[----:B------:R-:W-:-:S06]  /*a9d0*/  PRMT R117, RZ, 0x7610, R117 ;  /* 0x00007610ff757816 */ /* 0x000fcc0000000075 */
[----:B------:R0:W4:Y:S02]  /*a9e0*/  @P0 LDG.E.U16 R117, desc[UR60][R120.64] ;  /* 0x0000003c78750981 */ /* 0x000124000c1e1500 */
[----:B0-----:R-:W-:Y:S01]  /*a9f0*/  @P1 IMAD.MOV.U32 R121, RZ, RZ, R122 ;  /* 0x000000ffff791224 */ /* 0x001fe200078e007a */
[----:B------:R-:W-:Y:S02]  /*aa00*/  @P0 MOV R119, R68 ;  /* 0x0000004400770202 */ /* 0x000fe40000000f00 */
[----:B------:R-:W4:Y:S04]  /*aa10*/  LDL R68, [R1+0x268] ;  /* 0x0002680001447983 */ /* 0x000f280000100800 */
[----:B------:R0:W4:Y:S02]  /*aa20*/  @P0 LDG.E.U16 R116, desc[UR60][R118.64] ;  /* 0x0000003c76740981 */ /* 0x000124000c1e1500 */
[----:B0-----:R-:W-:-:S02]  /*aa30*/  PRMT R119, RZ, 0x7610, R119 ;  /* 0x00007610ff777816 */ /* 0x001fc40000000077 */
[----:B------:R-:W-:Y:S02]  /*aa40*/  @P1 MOV R123, R64 ;  /* 0x00000040007b1202 */ /* 0x000fe40000000f00 */
[----:B------:R-:W4:Y:S01]  /*aa50*/  LDL R64, [R1+0x258] ;  /* 0x0002580001407983 */ /* 0x000f220000100800 */
[----:B---3--:R-:W-:-:S03]  /*aa60*/  @P1 IMAD.MOV.U32 R122, RZ, RZ, R63 ;  /* 0x000000ffff7a1224 */ /* 0x008fc600078e003f */
[----:B------:R-:W3:Y:S04]  /*aa70*/  LDL R63, [R1+0x25c] ;  /* 0x00025c00013f7983 */ /* 0x000ee80000100800 */
[----:B------:R5:W3:Y:S02]  /*aa80*/  @P1 LDG.E.U16 R119, desc[UR60][R122.64] ;  /* 0x0000003c7a771981 */ /* 0x000ae4000c1e1500 */
[----:B-----5:R-:W-:Y:S02]  /*aa90*/  @P2 IMAD.MOV.U32 R122, RZ, RZ, R5 ;  /* 0x000000ffff7a2224 */ /* 0x020fe400078e0005 */
[----:B------:R-:W5:Y:S01]  /*aaa0*/  LDL R5, [R1+0x254] ;  /* 0x0002540001057983 */ /* 0x000f620000100800 */
[----:B--2---:R-:W-:-:S03]  /*aab0*/  @P2 IMAD.MOV.U32 R124, RZ, RZ, R15 ;  /* 0x000000ffff7c2224 */ /* 0x004fc600078e000f */
[----:B------:R-:W2:Y:S01]  /*aac0*/  LDL R15, [R1+0x250] ;  /* 0x00025000010f7983 */ /* 0x000ea20000100800 */
[----:B------:R-:W-:Y:S01]  /*aad0*/  PRMT R118, RZ, 0x7610, R118 ;  /* 0x00007610ff767816 */ /* 0x000fe20000000076 */
[----:B------:R-:W-:Y:S01]  /*aae0*/  @P1 IMAD.MOV.U32 R120, RZ, RZ, R81 ;  /* 0x000000ffff781224 */ /* 0x000fe200078e0051 */
[----:B------:R-:W-:Y:S01]  /*aaf0*/  ISETP.GT.AND P0, PT, R89, 0x5d, PT ;  /* 0x0000005d5900780c */ /* 0x000fe20003f04270 */
[----:B------:R-:W2:Y:S01]  /*ab00*/  LDL R81, [R1+0x264] ;  /* 0x0002640001517983 */ /* 0x000ea20000100800 */
[----:B----4-:R-:W-:-:S03]  /*ab10*/  @P2 IMAD.MOV.U32 R123, RZ, RZ, R69 ;  /* 0x000000ffff7b2224 */ /* 0x010fc600078e0045 */
[----:B------:R0:W4:Y:S01]  /*ab20*/  @P1 LDG.E.U16 R118, desc[UR60][R120.64] ;  /* 0x0000003c78761981 */ /* 0x000122000c1e1500 */
[----:B------:R-:W-:-:S03]  /*ab30*/  ISETP.GT.AND P1, PT, R89, 0x5e, PT ;  /* 0x0000005e5900780c */ /* 0x000fc60003f24270 */
[----:B------:R-:W4:Y:S01]  /*ab40*/  LDL R69, [R1+0x248] ;  /* 0x0002480001457983 */ /* 0x000f220000100800 */
[----:B0-----:R-:W-:Y:S02]  /*ab50*/  PRMT R120, RZ, 0x7610, R120 ;  /* 0x00007610ff787816 */ /* 0x001fe40000000078 */
[----:B------:R-:W-:-:S04]  /*ab60*/  PRMT R121, RZ, 0x7610, R121 ;  /* 0x00007610ff797816 */ /* 0x000fc80000000079 */
[----:B------:R0:W4:Y:S01]  /*ab70*/  @P2 LDG.E.U16 R120, desc[UR60][R122.64] ;  /* 0x0000003c7a782981 */ /* 0x000122000c1e1500 */
[----:B------:R-:W-:-:S03]  /*ab80*/  @P2 MOV R125, R68 ;  /* 0x00000044007d2202 */ /* 0x000fc60000000f00 */
[----:B------:R-:W4:Y:S01]  /*ab90*/  LDL R68, [R1+0x24c] ;  /* 0x00024c0001447983 */ /* 0x000f220000100800 */
[----:B0-----:R-:W-:-:S03]  /*aba0*/  PRMT R123, RZ, 0x7610, R123 ;  /* 0x00007610ff7b7816 */ /* 0x001fc6000000007b */
[----:B------:R0:W4:Y:S02]  /*abb0*/  @P2 LDG.E.U16 R121, desc[UR60][R124.64] ;  /* 0x0000003c7c792981 */ /* 0x000124000c1e1500 */
[----:B0-----:R-:W-:Y:S01]  /*abc0*/  @P0 IMAD.MOV.U32 R125, RZ, RZ, R126 ;  /* 0x000000ffff7d0224 */ /* 0x001fe200078e007e */
        /* <DEDUP_REMOVED lines=11> */
[C---:B------:R-:W-:Y:S01]  /*ac80*/  ISETP.GT.AND P2, PT, R89.reuse, 0x5f, PT ;  /* 0x0000005f5900780c */ /* 0x040fe20003f44270 */
[----:B------:R-:W2:Y:S04]  /*ac90*/  LDL R81, [R1+0x244] ;  /* 0x0002440001517983 */ /* 0x000ea80000100800 */
[----:B------:R0:W2:Y:S01]  /*aca0*/  @P0 LDG.E.U16 R122, desc[UR60][R124.64] ;  /* 0x0000003c7c7a0981 */ /* 0x0000a2000c1e1500 */
[----:B------:R-:W-:Y:S02]  /*acb0*/  ISETP.GT.AND P0, PT, R89, 0x60, PT ;  /* 0x000000605900780c */ /* 0x000fe40003f04270 */
[----:B----4-:R-:W-:-:S02]  /*acc0*/  @P1 MOV R129, R69 ;  /* 0x0000004500811202 */ /* 0x010fc40000000f00 */
[----:B------:R-:W4:Y:S01]  /*acd0*/  LDL R69, [R1+0x228] ;  /* 0x0002280001457983 */ /* 0x000f220000100800 */
[----:B0-----:R-:W-:Y:S02]  /*ace0*/  PRMT R124, RZ, 0x7610, R124 ;  /* 0x00007610ff7c7816 */ /* 0x001fe4000000007c */
[----:B------:R-:W-:-:S04]  /*acf0*/  PRMT R125, RZ, 0x7610, R125 ;  /* 0x00007610ff7d7816 */ /* 0x000fc8000000007d */
[----:B------:R0:W4:Y:S01]  /*ad00*/  @P1 LDG.E.U16 R124, desc[UR60][R126.64] ;  /* 0x0000003c7e7c1981 */ /* 0x000122000c1e1500 */
[----:B------:R-:W-:-:S03]  /*ad10*/  @P1 IMAD.MOV.U32 R128, RZ, RZ, R68 ;  /* 0x000000ffff801224 */ /* 0x000fc600078e0044 */
        /* <DEDUP_REMOVED lines=16> */
[----:B------:R-:W2:Y:S04]  /*ae20*/  LDL R81, [R1+0x20c] ;  /* 0x00020c0001517983 */ /* 0x000ea80000100800 */
[----:B------:R0:W2:Y:S01]  /*ae30*/  @P2 LDG.E.U16 R126, desc[UR60][R128.64] ;  /* 0x0000003c807e2981 */ /* 0x0000a2000c1e1500 */
[----:B----4-:R-:W-:-:S03]  /*ae40*/  @P0 MOV R133, R69 ;  /* 0x0000004500850202 */ /* 0x010fc60000000f00 */
[----:B------:R-:W4:Y:S01]  /*ae50*/  LDL R69, [R1+0x200] ;  /* 0x0002000001457983 */ /* 0x000f220000100800 */
[----:B0-----:R-:W-:Y:S01]  /*ae60*/  PRMT R129, RZ, 0x7610, R129 ;  /* 0x00007610ff817816 */ /* 0x001fe20000000081 */
[----:B------:R-:W-:Y:S02]  /*ae70*/  @P0 IMAD.MOV.U32 R132, RZ, RZ, R68 ;  /* 0x000000ffff840224 */ /* 0x000fe400078e0044 */
[----:B------:R-:W4:Y:S04]  /*ae80*/  LDL R68, [R1+0x204] ;  /* 0x0002040001447983 */ /* 0x000f280000100800 */
[----:B------:R0:W4:Y:S02]  /*ae90*/  @P0 LDG.E.U16 R129, desc[UR60][R132.64] ;  /* 0x0000003c84810981 */ /* 0x000124000c1e1500 */
[----:B0-----:R-:W-:-:S02]  /*aea0*/  @P1 IMAD.MOV.U32 R133, RZ, RZ, R64 ;  /* 0x000000ffff851224 */ /* 0x001fc400078e0040 */
[----:B------:R-:W4:Y:S01]  /*aeb0*/  LDL R64, [R1+0x1f8] ;  /* 0x0001f80001407983 */ /* 0x000f220000100800 */
[----:B---3--:R-:W-:-:S03]  /*aec0*/  @P1 IMAD.MOV.U32 R132, RZ, RZ, R63 ;  /* 0x000000ffff841224 */ /* 0x008fc600078e003f */
[----:B------:R-:W3:Y:S01]  /*aed0*/  LDL R63, [R1+0x1fc] ;  /* 0x0001fc00013f7983 */ /* 0x000ee20000100800 */
[----:B-----5:R-:W-:-:S03]  /*aee0*/  @P1 IMAD.MOV.U32 R134, RZ, RZ, R5 ;  /* 0x000000ffff861224 */ /* 0x020fc600078e0005 */
[----:B------:R-:W5:Y:S01]  /*aef0*/  LDL R5, [R1+0x1f4] ;  /* 0x0001f40001057983 */ /* 0x000f620000100800 */
[----:B--2---:R-:W-:-:S03]  /*af00*/  @P1 MOV R135, R15 ;  /* 0x0000000f00871202 */ /* 0x004fc60000000f00 */
        /* <DEDUP_REMOVED lines=9> */
[----:B------:R-:W-:Y:S02]  /*afa0*/  ISETP.GT.AND P1, PT, R89, 0x64, PT ;  /* 0x000000645900780c */ /* 0x000fe40003f24270 */
[----:B0-----:R-:W-:Y:S02]  /*afb0*/  PRMT R132, RZ, 0x7610, R132 ;  /* 0x00007610ff847816 */ /* 0x001fe40000000084 */
[----:B------:R-:W-:Y:S01]  /*afc0*/  PRMT R133, RZ, 0x7610, R133 ;  /* 0x00007610ff857816 */ /* 0x000fe20000000085 */
[----:B-1----:R-:W-:-:S02]  /*afd0*/  @P2 IMAD.MOV.U32 R134, RZ, RZ, R137 ;  /* 0x000000ffff862224 */ /* 0x002fc400078e0089 */
[----:B------:R-:W-:Y:S02]  /*afe0*/  @P2 IMAD.MOV.U32 R135, RZ, RZ, R144 ;  /* 0x000000ffff872224 */ /* 0x000fe400078e0090 */
[----:B------:R-:W-:Y:S01]  /*aff0*/  @P2 IMAD.MOV.U32 R137, RZ, RZ, R136 ;  /* 0x000000ffff892224 */ /* 0x000fe200078e0088 */
[----:B------:R-:W-:Y:S02]  /*b000*/  @P2 MOV R136, R81 ;  /* 0x0000005100882202 */ /* 0x000fe40000000f00 */
[----:B------:R0:W2:Y:S04]  /*b010*/  @P2 LDG.E.U16 R132, desc[UR60][R134.64] ;  /* 0x0000003c86842981 */ /* 0x0000a8000c1e1500 */
[----:B------:R4:W2:Y:S04]  /*b020*/  @P2 LDG.E.U16 R133, desc[UR60][R136.64] ;  /* 0x0000003c88852981 */ /* 0x0008a8000c1e1500 */
[----:B------:R-:W2:Y:S01]  /*b030*/  LDL R81, [R1+0x1ec] ;  /* 0x0001ec0001517983 */ /* 0x000ea20000100800 */
[----:B0-----:R-:W-:-:S02]  /*b040*/  PRMT R134, RZ, 0x7610, R134 ;  /* 0x00007610ff867816 */ /* 0x001fc40000000086 */
[----:B------:R-:W-:Y:S01]  /*b050*/  PRMT R135, RZ, 0x7610, R135 ;  /* 0x00007610ff877816 */ /* 0x000fe20000000087 */
[----:B----4-:R-:W-:Y:S02]  /*b060*/  @P0 IMAD.MOV.U32 R136, RZ, RZ, R68 ;  /* 0x000000ffff880224 */ /* 0x010fe400078e0044 */
[----:B------:R-:W-:Y:S01]  /*b070*/  @P0 IMAD.MOV.U32 R137, RZ, RZ, R69 ;  /* 0x000000ffff890224 */ /* 0x000fe200078e0045 */
[----:B------:R-:W4:Y:S04]  /*b080*/  LDL R68, [R1+0x1e4] ;  /* 0x0001e40001447983 */ /* 0x000f280000100800 */
[----:B------:R0:W4:Y:S04]  /*b090*/  @P0 LDG.E.U16 R134, desc[UR60][R136.64] ;  /* 0x0000003c88860981 */ /* 0x000128000c1e1500 */
[----:B------:R-:W4:Y:S01]  /*b0a0*/  LDL R69, [R1+0x1e0] ;  /* 0x0001e00001457983 */ /* 0x000f220000100800 */
[----:B------:R-:W-:-:S02]  /*b0b0*/  @P0 MOV R145, R64 ;  /* 0x0000004000910202 */ /* 0x000fc40000000f00 */
[----:B0-----:R-:W-:Y:S01]  /*b0c0*/  PRMT R136, RZ, 0x7610, R136 ;  /* 0x00007610ff887816 */ /* 0x001fe20000000088 */
[----:B------:R-:W4:Y:S01]  /*b0d0*/  LDL R64, [R1+0x1d8] ;  /* 0x0001d80001407983 */ /* 0x000f220000100800 */
[----:B---3--:R-:W-:-:S03]  /*b0e0*/  @P0 IMAD.MOV.U32 R144, RZ, RZ, R63 ;  /* 0x000000ffff900224 */ /* 0x008fc600078e003f */
[----:B------:R-:W3:Y:S04]  /*b0f0*/  LDL R63, [R1+0x1dc] ;  /* 0x0001dc00013f7983 */ /* 0x000ee80000100800 */
[----:B------:R5:W3:Y:S02]  /*b100*/  @P0 LDG.E.U16 R135, desc[UR60][R144.64] ;  /* 0x0000003c90870981 */ /* 0x000ae4000c1e1500 */
[----:B-----5:R-:W-:Y:S02]  /*b110*/  @P1 IMAD.MOV.U32 R144, RZ, RZ, R5 ;  /* 0x000000ffff901224 */ /* 0x020fe400078e0005 */
[----:B------:R-:W5:Y:S01]  /*b120*/  LDL R5, [R1+0x1d4] ;  /* 0x0001d40001057983 */ /* 0x000f620000100800 */
[----:B--2---:R-:W-:-:S03]  /*b130*/  @P1 IMAD.MOV.U32 R145, RZ, RZ, R15 ;  /* 0x000000ffff911224 */ /* 0x004fc600078e000f */
[----:B------:R-:W2:Y:S04]  /*b140*/  LDL R15, [R1+0x1d0] ;  /* 0x0001d000010f7983 */ /* 0x000ea80000100800 */
[----:B------:R0:W2:Y:S04]  /*b150*/  @P1 LDG.E.U16 R136, desc[UR60][R144.64] ;  /* 0x0000003c90881981 */ /* 0x0000a8000c1e1500 */
[----:B------:R-:W4:Y:S01]  /*b160*/  LDL R145, [R1+0x1e8] ;  /* 0x0001e80001917983 */ /* 0x000f220000100800 */
[----:B------:R-:W-:Y:S02]  /*b170*/  ISETP.GT.AND P2, PT, R89, 0x65, PT ;  /* 0x000000655900780c */ /* 0x000fe40003f44270 */
[----:B------:R-:W-:-:S02]  /*b180*/  PRMT R137, RZ, 0x7610, R137 ;  /* 0x00007610ff897816 */ /* 0x000fc40000000089 */
[----:B------:R-:W-:Y:S02]  /*b190*/  ISETP.GT.AND P0, PT, R89, 0x66, PT ;  /* 0x000000665900780c */ /* 0x000fe40003f04270 */
[----:B------:R-:W-:Y:S02]  /*b1a0*/  PRMT R138, RZ, 0x7610, R138 ;  /* 0x00007610ff8a7816 */ /* 0x000fe4000000008a */
[----:B------:R-:W-:Y:S02]  /*b1b0*/  PRMT R146, RZ, 0x7610, R146 ;  /* 0x00007610ff927816 */ /* 0x000fe40000000092 */
[----:B------:R-:W-:Y:S01]  /*b1c0*/  PRMT R148, RZ, 0x7610, R148 ;  /* 0x00007610ff947816 */ /* 0x000fe20000000094 */
[----:B0-----:R-:W-:Y:S02]  /*b1d0*/  @P1 IMAD.MOV.U32 R144, RZ, RZ, R81 ;  /* 0x000000ffff901224 */ /* 0x001fe400078e0051 */
[----:B------:R-:W2:Y:S04]  /*b1e0*/  LDL R81, [R1+0x1b4] ;  /* 0x0001b40001517983 */ /* 0x000ea80000100800 */
[----:B----4-:R0:W4:Y:S02]  /*b1f0*/  @P1 LDG.E.U16 R137, desc[UR60][R144.64] ;  /* 0x0000003c90891981 */ /* 0x010124000c1e1500 */
[----:B0-----:R-:W-:Y:S01]  /*b200*/  @P2 MOV R144, R68 ;  /* 0x0000004400902202 */ /* 0x001fe20000000f00 */
[----:B------:R-:W-:Y:S01]  /*b210*/  @P2 IMAD.MOV.U32 R145, RZ, RZ, R69 ;  /* 0x000000ffff912224 */ /* 0x000fe200078e0045 */
[----:B------:R-:W4:Y:S04]  /*b220*/  LDL R68, [R1+0x1ac] ;  /* 0x0001ac0001447983 */ /* 0x000f280000100800 */
[----:B------:R3:W4:Y:S04]  /*b230*/  @P2 LDG.E.U16 R138, desc[UR60][R144.64] ;  /* 0x0000003c908a2981 */ /* 0x000728000c1e1500 */
[----:B------:R-:W4:Y:S01]  /*b240*/  LDL R69, [R1+0x1a8] ;  /* 0x0001a80001457983 */ /* 0x000f220000100800 */
[----:B---3--:R-:W-:-:S02]  /*b250*/  @P2 IMAD.MOV.U32 R144, RZ, RZ, R63 ;  /* 0x000000ffff902224 */ /* 0x008fc400078e003f */
[----:B------:R-:W-:Y:S01]  /*b260*/  @P2 IMAD.MOV.U32 R145, RZ, RZ, R64 ;  /* 0x000000ffff912224 */ /* 0x000fe200078e0040 */
[----:B------:R-:W3:Y:S04]  /*b270*/  LDL R63, [R1+0x1a4] ;  /* 0x0001a400013f7983 */ /* 0x000ee80000100800 */
[----:B------:R5:W3:Y:S04]  /*b280*/  @P2 LDG.E.U16 R146, desc[UR60][R144.64] ;  /* 0x0000003c90922981 */ /* 0x000ae8000c1e1500 */
[----:B------:R-:W3:Y:S01]  /*b290*/  LDL R64, [R1+0x1a0] ;  /* 0x0001a00001407983 */ /* 0x000ee20000100800 */
[----:B-----5:R-:W-:Y:S01]  /*b2a0*/  @P0 MOV R144, R5 ;  /* 0x0000000500900202 */ /* 0x020fe20000000f00 */
[----:B--2---:R-:W-:-:S02]  /*b2b0*/  @P0 IMAD.MOV.U32 R145, RZ, RZ, R15 ;  /* 0x000000ffff910224 */ /* 0x004fc400078e000f */
[----:B------:R-:W2:Y:S04]  /*b2c0*/  LDL R5, [R1+0x19c] ;  /* 0x00019c0001057983 */ /* 0x000ea80000100800 */
[----:B------:R0:W5:Y:S04]  /*b2d0*/  @P0 LDG.E.U16 R148, desc[UR60][R144.64] ;  /* 0x0000003c90940981 */ /* 0x000168000c1e1500 */
[----:B------:R-:W5:Y:S04]  /*b2e0*/  LDL R15, [R1+0x198] ;  /* 0x00019800010f7983 */ /* 0x000f680000100800 */
[----:B------:R-:W4:Y:S01]  /*b2f0*/  LDL R145, [R1+0x1b0] ;  /* 0x0001b00001917983 */ /* 0x000f220000100800 */
[----:B------:R-:W-:-:S02]  /*b300*/  ISETP.GT.AND P1, PT, R89, 0x68, PT ;  /* 0x000000685900780c */ /* 0x000fc40003f24270 */
[----:B------:R-:W-:Y:S02]  /*b310*/  ISETP.GT.AND P3, PT, R89, 0x69, PT ;  /* 0x000000695900780c */ /* 0x000fe40003f64270 */
[----:B------:R-:W-:Y:S02]  /*b320*/  PRMT R150, RZ, 0x7610, R150 ;  /* 0x00007610ff967816 */ /* 0x000fe40000000096 */
[----:B------:R-:W-:-:S07]  /*b330*/  PRMT R152, RZ, 0x7610, R152 ;  /* 0x00007610ff987816 */ /* 0x000fce0000000098 */
[----:B0-----:R-:W-:Y:S01]  /*b340*/  @P1 IMAD.MOV.U32 R144, RZ, RZ, R81 ;  /* 0x000000ffff901224 */ /* 0x001fe200078e0051 */
[----:B------:R-:W-:Y:S01]  /*b350*/  PRMT R154, RZ, 0x7610, R154 ;  /* 0x00007610ff9a7816 */ /* 0x000fe2000000009a */
[----:B------:R-:W5:Y:S01]  /*b360*/  LDL R81, [R1+0x194] ;  /* 0x0001940001517983 */ /* 0x000f620000100800 */
[----:B------:R-:W-:-:S03]  /*b370*/  PRMT R156, RZ, 0x7610, R156 ;  /* 0x00007610ff9c7816 */ /* 0x000fc6000000009c */
[----:B----4-:R0:W4:Y:S02]  /*b380*/  @P1 LDG.E.U16 R150, desc[UR60][R144.64] ;  /* 0x0000003c90961981 */ /* 0x010124000c1e1500 */
[----:B0-----:R-:W-:Y:S01]  /*b390*/  @P1 IMAD.MOV.U32 R144, RZ, RZ, R68 ;  /* 0x000000ffff901224 */ /* 0x001fe200078e0044 */
[----:B------:R-:W-:Y:S01]  /*b3a0*/  @P1 MOV R145, R69 ;  /* 0x0000004500911202 */ /* 0x000fe20000000f00 */
        /* <DEDUP_REMOVED lines=8> */
[----:B--2---:R-:W-:Y:S01]  /*b430*/  @P3 IMAD.MOV.U32 R144, RZ, RZ, R5 ;  /* 0x000000ffff903224 */ /* 0x004fe200078e0005 */
[----:B-----5:R-:W-:-:S02]  /*b440*/  @P3 MOV R145, R15 ;  /* 0x0000000f00913202 */ /* 0x020fc40000000f00 */
[----:B------:R-:W2:Y:S04]  /*b450*/  LDL R5, [R1+0x17c] ;  /* 0x00017c0001057983 */ /* 0x000ea80000100800 */
[----:B------:R0:W5:Y:S04]  /*b460*/  @P3 LDG.E.U16 R156, desc[UR60][R144.64] ;  /* 0x0000003c909c3981 */ /* 0x000168000c1e1500 */
[----:B------:R-:W5:Y:S04]  /*b470*/  LDL R15, [R1+0x178] ;  /* 0x00017800010f7983 */ /* 0x000f680000100800 */
[----:B------:R-:W4:Y:S01]  /*b480*/  LDL R145, [R1+0x190] ;  /* 0x0001900001917983 */ /* 0x000f220000100800 */
[----:B------:R-:W-:-:S02]  /*b490*/  ISETP.GT.AND P2, PT, R89, 0x6a, PT ;  /* 0x0000006a5900780c */ /* 0x000fc40003f44270 */
[----:B------:R-:W-:Y:S02]  /*b4a0*/  PRMT R158, RZ, 0x7610, R158 ;  /* 0x00007610ff9e7816 */ /* 0x000fe4000000009e */
[----:B------:R-:W-:Y:S02]  /*b4b0*/  ISETP.GT.AND P1, PT, R89, 0x6b, PT ;  /* 0x0000006b5900780c */ /* 0x000fe40003f24270 */
[----:B------:R-:W-:-:S07]  /*b4c0*/  PRMT R162, RZ, 0x7610, R162 ;  /* 0x00007610ffa27816 */ /* 0x000fce00000000a2 */
[----:B0-----:R-:W-:Y:S01]  /*b4d0*/  @P2 IMAD.MOV.U32 R144, RZ, RZ, R81 ;  /* 0x000000ffff902224 */ /* 0x001fe200078e0051 */
[----:B------:R-:W-:Y:S01]  /*b4e0*/  PRMT R164, RZ, 0x7610, R164 ;  /* 0x00007610ffa47816 */ /* 0x000fe200000000a4 */
[----:B------:R-:W5:Y:S01]  /*b4f0*/  LDL R81, [R1+0x174] ;  /* 0x0001740001517983 */ /* 0x000f620000100800 */
[----:B------:R-:W-:-:S03]  /*b500*/  PRMT R166, RZ, 0x7610, R166 ;  /* 0x00007610ffa67816 */ /* 0x000fc600000000a6 */
[----:B----4-:R0:W4:Y:S02]  /*b510*/  @P2 LDG.E.U16 R158, desc[UR60][R144.64] ;  /* 0x0000003c909e2981 */ /* 0x010124000c1e1500 */
[----:B0-----:R-:W-:Y:S02]  /*b520*/  @P2 IMAD.MOV.U32 R144, RZ, RZ, R68 ;  /* 0x000000ffff902224 */ /* 0x001fe400078e0044 */
[----:B------:R-:W-:Y:S01]  /*b530*/  @P2 IMAD.MOV.U32 R145, RZ, RZ, R69 ;  /* 0x000000ffff912224 */ /* 0x000fe200078e0045 */
[----:B------:R-:W4:Y:S04]  /*b540*/  LDL R68, [R1+0x16c] ;  /* 0x00016c0001447983 */ /* 0x000f280000100800 */
[----:B------:R3:W4:Y:S04]  /*b550*/  @P2 LDG.E.U16 R162, desc[UR60][R144.64] ;  /* 0x0000003c90a22981 */ /* 0x000728000c1e1500 */
[----:B------:R-:W4:Y:S01]  /*b560*/  LDL R69, [R1+0x168] ;  /* 0x0001680001457983 */ /* 0x000f220000100800 */
[----:B---3--:R-:W-:Y:S01]  /*b570*/  @P1 MOV R144, R63 ;  /* 0x0000003f00901202 */ /* 0x008fe20000000f00 */
[----:B------:R-:W-:-:S02]  /*b580*/  @P1 IMAD.MOV.U32 R145, RZ, RZ, R64 ;  /* 0x000000ffff911224 */ /* 0x000fc400078e0040 */
[----:B------:R-:W3:Y:S04]  /*b590*/  LDL R63, [R1+0x134] ;  /* 0x00013400013f7983 */ /* 0x000ee80000100800 */
[----:B------:R2:W3:Y:S04]  /*b5a0*/  @P1 LDG.E.U16 R164, desc[UR60][R144.64] ;  /* 0x0000003c90a41981 */ /* 0x0004e8000c1e1500 */
[----:B------:R-:W3:Y:S01]  /*b5b0*/  LDL R64, [R1+0x130] ;  /* 0x0001300001407983 */ /* 0x000ee20000100800 */
[----:B--2---:R-:W-:Y:S02]  /*b5c0*/  @P1 IMAD.MOV.U32 R144, RZ, RZ, R5 ;  /* 0x000000ffff901224 */ /* 0x004fe400078e0005 */
[----:B-----5:R-:W-:Y:S01]  /*b5d0*/  @P1 IMAD.MOV.U32 R145, RZ, RZ, R15 ;  /* 0x000000ffff911224 */ /* 0x020fe200078e000f */
        /* <DEDUP_REMOVED lines=8> */
[----:B0-----:R-:W-:Y:S02]  /*b660*/  @P2 MOV R144, R81 ;  /* 0x0000005100902202 */ /* 0x001fe40000000f00 */
        /* <DEDUP_REMOVED lines=9> */
[----:B---3--:R-:W-:Y:S01]  /*b700*/  @P1 IMAD.MOV.U32 R144, RZ, RZ, R63 ;  /* 0x000000ffff901224 */ /* 0x008fe200078e003f */
[----:B------:R-:W-:-:S02]  /*b710*/  @P1 MOV R145, R64 ;  /* 0x0000004000911202 */ /* 0x000fc40000000f00 */
        /* <DEDUP_REMOVED lines=11> */
[----:B------:R-:W-:Y:S02]  /*b7d0*/  PRMT R178, RZ, 0x7610, R178 ;  /* 0x00007610ffb27816 */ /* 0x000fe400000000b2 */
[----:B------:R-:W-:-:S07]  /*b7e0*/  ISETP.GT.AND P1, PT, R89, 0x6d, PT ;  /* 0x0000006d5900780c */ /* 0x000fce0003f24270 */
[----:B0-----:R-:W-:Y:S01]  /*b7f0*/  @P2 IMAD.MOV.U32 R144, RZ, RZ, R81 ;  /* 0x000000ffff902224 */ /* 0x001fe200078e0051 */
[----:B------:R-:W-:Y:S01]  /*b800*/  PRMT R180, RZ, 0x7610, R180 ;  /* 0x00007610ffb47816 */ /* 0x000fe200000000b4 */
[----:B------:R-:W5:Y:S01]  /*b810*/  LDL R81, [R1+0x11c] ;  /* 0x00011c0001517983 */ /* 0x000f620000100800 */
[----:B------:R-:W-:-:S03]  /*b820*/  PRMT R182, RZ, 0x7610, R182 ;  /* 0x00007610ffb67816 */ /* 0x000fc600000000b6 */
[----:B----4-:R0:W4:Y:S02]  /*b830*/  @P2 LDG.E.U16 R176, desc[UR60][R144.64] ;  /* 0x0000003c90b02981 */ /* 0x010124000c1e1500 */
[----:B0-----:R-:W-:Y:S01]  /*b840*/  @P2 MOV R144, R68 ;  /* 0x0000004400902202 */ /* 0x001fe20000000f00 */
[----:B------:R-:W-:Y:S01]  /*b850*/  @P2 IMAD.MOV.U32 R145, RZ, RZ, R69 ;  /* 0x000000ffff912224 */ /* 0x000fe200078e0045 */
[----:B------:R-:W4:Y:S04]  /*b860*/  LDL R68, [R1+0x94] ;  /* 0x0000940001447983 */ /* 0x000f280000100800 */
[----:B------:R3:W4:Y:S01]  /*b870*/  @P2 LDG.E.U16 R178, desc[UR60][R144.64] ;  /* 0x0000003c90b22981 */ /* 0x000722000c1e1500 */
[----:B------:R-:W-:-:S03]  /*b880*/  ISETP.GT.AND P2, PT, R89, 0x71, PT ;  /* 0x000000715900780c */ /* 0x000fc60003f44270 */
[----:B------:R-:W4:Y:S01]  /*b890*/  LDL R69, [R1+0x8c] ;  /* 0x00008c0001457983 */ /* 0x000f220000100800 */
[----:B---3--:R-:W-:Y:S02]  /*b8a0*/  @P1 IMAD.MOV.U32 R144, RZ, RZ, R63 ;  /* 0x000000ffff901224 */ /* 0x008fe400078e003f */
[----:B------:R-:W-:Y:S01]  /*b8b0*/  @P1 IMAD.MOV.U32 R145, RZ, RZ, R64 ;  /* 0x000000ffff911224 */ /* 0x000fe200078e0040 */
[----:B------:R-:W3:Y:S04]  /*b8c0*/  LDL R63, [R1+0x88] ;  /* 0x00008800013f7983 */ /* 0x000ee80000100800 */
[----:B------:R2:W3:Y:S04]  /*b8d0*/  @P1 LDG.E.U16 R180, desc[UR60][R144.64] ;  /* 0x0000003c90b41981 */ /* 0x0004e8000c1e1500 */
[----:B------:R-:W3:Y:S01]  /*b8e0*/  LDL R64, [R1+0x84] ;  /* 0x0000840001407983 */ /* 0x000ee20000100800 */
[----:B--2---:R-:W-:Y:S01]  /*b8f0*/  @P2 MOV R144, R5 ;  /* 0x0000000500902202 */ /* 0x004fe20000000f00 */
[----:B-----5:R-:W-:-:S02]  /*b900*/  @P2 IMAD.MOV.U32 R145, RZ, RZ, R15 ;  /* 0x000000ffff912224 */ /* 0x020fc400078e000f */
[----:B------:R-:W2:Y:S04]  /*b910*/  LDL R5, [R1+0x110] ;  /* 0x0001100001057983 */ /* 0x000ea80000100800 */
[----:B------:R0:W5:Y:S04]  /*b920*/  @P2 LDG.E.U16 R182, desc[UR60][R144.64] ;  /* 0x0000003c90b62981 */ /* 0x000168000c1e1500 */
[----:B------:R-:W5:Y:S04]  /*b930*/  LDL R15, [R1+0x108] ;  /* 0x00010800010f7983 */ /* 0x000f680000100800 */
[----:B------:R-:W4:Y:S01]  /*b940*/  LDL R145, [R1+0x118] ;  /* 0x0001180001917983 */ /* 0x000f220000100800 */
[----:B------:R-:W-:Y:S01]  /*b950*/  ISETP.GT.AND P3, PT, R89, 0x79, PT ;  /* 0x000000795900780c */ /* 0x000fe20003f64270 */
[----:B0-----:R-:W-:Y:S01]  /*b960*/  @P2 IMAD.MOV.U32 R144, RZ, RZ, R81 ;  /* 0x000000ffff902224 */ /* 0x001fe200078e0051 */
[----:B------:R-:W-:Y:S01]  /*b970*/  PRMT R184, RZ, 0x7610, R184 ;  /* 0x00007610ffb87816 */ /* 0x000fe200000000b8 */
[----:B------:R-:W5:Y:S01]  /*b980*/  LDL R81, [R1+0x104] ;  /* 0x0001040001517983 */ /* 0x000f620000100800 */
[----:B------:R-:W-:-:S02]  /*b990*/  PRMT R186, RZ, 0x7610, R186 ;  /* 0x00007610ffba7816 */ /* 0x000fc400000000ba */
[----:B------:R-:W-:Y:S02]  /*b9a0*/  PRMT R188, RZ, 0x7610, R188 ;  /* 0x00007610ffbc7816 */ /* 0x000fe400000000bc */
[----:B------:R-:W-:Y:S01]  /*b9b0*/  PRMT R190, RZ, 0x7610, R190 ;  /* 0x00007610ffbe7816 */ /* 0x000fe200000000be */
[----:B----4-:R0:W4:Y:S01]  /*b9c0*/  @P2 LDG.E.U16 R184, desc[UR60][R144.64] ;  /* 0x0000003c90b82981 */ /* 0x010122000c1e1500 */
[----:B------:R-:W-:-:S03]  /*b9d0*/  ISETP.GT.AND P2, PT, R89, 0x72, PT ;  /* 0x000000725900780c */ /* 0x000fc60003f44270 */
        /* <DEDUP_REMOVED lines=25> */
[----:B0-----:R-:W-:Y:S02]  /*bb70*/  @P3 IMAD.MOV.U32 R144, RZ, RZ, R68 ;  /* 0x000000ffff903224 */ /* 0x001fe400078e0044 */
[----:B------:R-:W-:Y:S01]  /*bb80*/  @P3 IMAD.MOV.U32 R145, RZ, RZ, R69 ;  /* 0x000000ffff913224 */ /* 0x000fe200078e0045 */
[----:B------:R-:W-:Y:S01]  /*bb90*/  PRMT R200, RZ, 0x7610, R200 ;  /* 0x00007610ffc87816 */ /* 0x000fe200000000c8 */
        /* <DEDUP_REMOVED lines=13> */
[----:B------:R-:W0:Y:S04]  /*bc70*/  LDL R144, [R1+0xf0] ;  /* 0x0000f00001907983 */ /* 0x000e280000100800 */
[----:B------:R-:W0:Y:S01]  /*bc80*/  LDL R145, [R1+0xf4] ;  /* 0x0000f40001917983 */ /* 0x000e220000100800 */
[----:B------:R-:W-:-:S02]  /*bc90*/  ISETP.GT.AND P3, PT, R89, 0x7b, PT ;  /* 0x0000007b5900780c */ /* 0x000fc40003f64270 */
[----:B0-----:R-:W-:-:S04]  /*bca0*/  @P2 LOP3.LUT R145, R145, R144, RZ, 0x3c, !PT ;  /* 0x0000009091912212 */ /* 0x001fc800078e3cff */
[----:B------:R-:W-:-:S04]  /*bcb0*/  @P2 LOP3.LUT R144, R145, R144, RZ, 0x3c, !PT ;  /* 0x0000009091902212 */ /* 0x000fc800078e3cff */
[----:B------:R-:W-:-:S05]  /*bcc0*/  @P2 LOP3.LUT R145, R145, R144, RZ, 0x3c, !PT ;  /* 0x0000009091912212 */ /* 0x000fca00078e3cff */
[----:B------:R0:W5:Y:S04]  /*bcd0*/  @P2 LDG.E.U16 R200, desc[UR60][R144.64] ;  /* 0x0000003c90c82981 */ /* 0x000168000c1e1500 */
[----:B------:R-:W4:Y:S01]  /*bce0*/  LDL R145, [R1+0x6c] ;  /* 0x00006c0001917983 */ /* 0x000f220000100800 */
[----:B------:R-:W-:Y:S02]  /*bcf0*/  PRMT R202, RZ, 0x7610, R202 ;  /* 0x00007610ffca7816 */ /* 0x000fe400000000ca */
[----:B0-----:R-:W-:Y:S02]  /*bd00*/  @P3 MOV R144, R81 ;  /* 0x0000005100903202 */ /* 0x001fe40000000f00 */
[----:B------:R-:W-:Y:S01]  /*bd10*/  PRMT R204, RZ, 0x7610, R204 ;  /* 0x00007610ffcc7816 */ /* 0x000fe200000000cc */
[----:B------:R-:W5:Y:S01]  /*bd20*/  LDL R81, [R1+0x5c] ;  /* 0x00005c0001517983 */ /* 0x000f620000100800 */
[----:B------:R-:W-:-:S02]  /*bd30*/  ISETP.GT.AND P2, PT, R89, 0x74, PT ;  /* 0x000000745900780c */ /* 0x000fc40003f44270 */
[----:B------:R-:W-:Y:S02]  /*bd40*/  PRMT R206, RZ, 0x7610, R206 ;  /* 0x00007610ffce7816 */ /* 0x000fe400000000ce */
[----:B------:R-:W-:Y:S01]  /*bd50*/  PRMT R208, RZ, 0x7610, R208 ;  /* 0x00007610ffd07816 */ /* 0x000fe200000000d0 */
        /* <DEDUP_REMOVED lines=13> */
[----:B------:R-:W-:Y:S01]  /*be30*/  ISETP.GT.AND P3, PT, R89, 0x7c, PT ;  /* 0x0000007c5900780c */ /* 0x000fe20003f64270 */
[----:B------:R-:W2:Y:S04]  /*be40*/  LDL R15, [R1+0xcc] ;  /* 0x0000cc00010f7983 */ /* 0x000ea80000100800 */
[----:B------:R0:W5:Y:S01]  /*be50*/  @P2 LDG.E.U16 R208, desc[UR60][R144.64] ;  /* 0x0000003c90d02981 */ /* 0x000162000c1e1500 */
[----:B------:R-:W-:-:S03]  /*be60*/  PRMT R210, RZ, 0x7610, R210 ;  /* 0x00007610ffd27816 */ /* 0x000fc600000000d2 */
[----:B------:R-:W2:Y:S04]  /*be70*/  LDL R5, [R1+0xd4] ;  /* 0x0000d40001057983 */ /* 0x000ea80000100800 */
[----:B------:R-:W0:Y:S04]  /*be80*/  LDL R144, [R1+0xe0] ;  /* 0x0000e00001907983 */ /* 0x000e280000100800 */
[----:B------:R-:W0:Y:S01]  /*be90*/  LDL R145, [R1+0xe4] ;  /* 0x0000e40001917983 */ /* 0x000e220000100800 */
[----:B------:R-:W-:Y:S02]  /*bea0*/  PRMT R212, RZ, 0x7610, R212 ;  /* 0x00007610ffd47816 */ /* 0x000fe400000000d4 */
[----:B------:R-:W-:Y:S01]  /*beb0*/  ISETP.GT.AND P1, PT, R89, 0x75, PT ;  /* 0x000000755900780c */ /* 0x000fe20003f24270 */
[----:B------:R1:W-:Y:S01]  /*bec0*/  STL [R1+0x884], R78 ;  /* 0x0008844e01007387 */ /* 0x0003e20000100800 */
[----:B------:R-:W-:-:S02]  /*bed0*/  PRMT R214, RZ, 0x7610, R214 ;  /* 0x00007610ffd67816 */ /* 0x000fc400000000d6 */
[----:B0-----:R-:W-:-:S04]  /*bee0*/  @P2 LOP3.LUT R145, R145, R144, RZ, 0x3c, !PT ;  /* 0x0000009091912212 */ /* 0x001fc800078e3cff */
[----:B------:R-:W-:-:S04]  /*bef0*/  @P2 LOP3.LUT R144, R145, R144, RZ, 0x3c, !PT ;  /* 0x0000009091902212 */ /* 0x000fc800078e3cff */
[----:B------:R-:W-:-:S05]  /*bf00*/  @P2 LOP3.LUT R145, R145, R144, RZ, 0x3c, !PT ;  /* 0x0000009091912212 */ /* 0x000fca00078e3cff */
[----:B------:R4:W5:Y:S02]  /*bf10*/  @P2 LDG.E.U16 R210, desc[UR60][R144.64] ;  /* 0x0000003c90d22981 */ /* 0x000964000c1e1500 */
[----:B----4-:R-:W-:Y:S01]  /*bf20*/  @P3 IMAD.MOV.U32 R144, RZ, RZ, R69 ;  /* 0x000000ffff903224 */ /* 0x010fe200078e0045 */
[----:B------:R-:W-:-:S05]  /*bf30*/  @P3 MOV R145, R81 ;  /* 0x0000005100913202 */ /* 0x000fca0000000f00 */
[----:B------:R0:W4:Y:S02]  /*bf40*/  @P3 LDG.E.U16 R212, desc[UR60][R144.64] ;  /* 0x0000003c90d43981 */ /* 0x000124000c1e1500 */
[----:B0-----:R-:W-:Y:S02]  /*bf50*/  @P3 IMAD.MOV.U32 R145, RZ, RZ, R78 ;  /* 0x000000ffff913224 */ /* 0x001fe400078e004e */
[----:B------:R-:W-:Y:S01]  /*bf60*/  @P3 IMAD.MOV.U32 R144, RZ, RZ, R68 ;  /* 0x000000ffff903224 */ /* 0x000fe200078e0044 */
[----:B-1----:R-:W5:Y:S04]  /*bf70*/  LDL.LU R78, [R1+0xa8] ;  /* 0x0000a800014e7983 */ /* 0x002f680000300800 */
[----:B------:R-:W4:Y:S04]  /*bf80*/  LDL R69, [R1+0x1c8] ;  /* 0x0001c80001457983 */ /* 0x000f280000100800 */
[----:B------:R-:W5:Y:S04]  /*bf90*/  LDL R68, [R1+0x1cc] ;  /* 0x0001cc0001447983 */ /* 0x000f680000100800 */
[----:B------:R3:W5:Y:S02]  /*bfa0*/  @P3 LDG.E.U16 R214, desc[UR60][R144.64] ;  /* 0x0000003c90d63981 */ /* 0x000764000c1e1500 */
[----:B---3--:R-:W-:Y:S01]  /*bfb0*/  @P1 IMAD.MOV.U32 R144, RZ, RZ, R63 ;  /* 0x000000ffff901224 */ /* 0x008fe200078e003f */
[----:B------:R-:W-:Y:S01]  /*bfc0*/  @P1 MOV R145, R64 ;  /* 0x0000004000911202 */ /* 0x000fe20000000f00 */
[----:B------:R-:W3:Y:S04]  /*bfd0*/  LDL R63, [R1+0x1c4] ;  /* 0x0001c400013f7983 */ /* 0x000ee80000100800 */
[----:B------:R-:W3:Y:S01]  /*bfe0*/  LDL R64, [R1+0x1c0] ;  /* 0x0001c00001407983 */ /* 0x000ee20000100800 */
[----:B------:R-:W-:-:S02]  /*bff0*/  PRMT R216, RZ, 0x7610, R216 ;  /* 0x00007610ffd87816 */ /* 0x000fc400000000d8 */
[C---:B------:R-:W-:Y:S02]  /*c000*/  ISETP.GT.AND P2, PT, R89.reuse, 0x7d, PT ;  /* 0x0000007d5900780c */ /* 0x040fe40003f44270 */
[----:B------:R-:W-:Y:S02]  /*c010*/  PRMT R218, RZ, 0x7610, R218 ;  /* 0x00007610ffda7816 */ /* 0x000fe400000000da */
[----:B------:R2:W3:Y:S01]  /*c020*/  @P1 LDG.E.U16 R216, desc[UR60][R144.64] ;  /* 0x0000003c90d81981 */ /* 0x0004e2000c1e1500 */
[----:B------:R-:W-:Y:S01]  /*c030*/  PRMT R220, RZ, 0x7610, R220 ;  /* 0x00007610ffdc7816 */ /* 0x000fe200000000dc */
[----:B--2---:R-:W-:Y:S02]  /*c040*/  @P1 IMAD.MOV.U32 R144, RZ, RZ, R5 ;  /* 0x000000ffff901224 */ /* 0x004fe400078e0005 */
[----:B------:R-:W-:Y:S01]  /*c050*/  @P1 IMAD.MOV.U32 R145, RZ, RZ, R15 ;  /* 0x000000ffff911224 */ /* 0x000fe200078e000f */
[----:B------:R-:W-:Y:S01]  /*c060*/  PRMT R222, RZ, 0x7610, R222 ;  /* 0x00007610ffde7816 */ /* 0x000fe200000000de */
[----:B------:R-:W2:Y:S04]  /*c070*/  LDL R15, [R1+0x1bc] ;  /* 0x0001bc00010f7983 */ /* 0x000ea80000100800 */
[----:B------:R0:W2:Y:S01]  /*c080*/  @P1 LDG.E.U16 R218, desc[UR60][R144.64] ;  /* 0x0000003c90da1981 */ /* 0x0000a2000c1e1500 */
[----:B------:R-:W-:-:S02]  /*c090*/  ISETP.GT.AND P1, PT, R89, 0x67, PT ;  /* 0x000000675900780c */ /* 0x000fc40003f24270 */
[----:B------:R-:W-:Y:S01]  /*c0a0*/  PRMT R224, RZ, 0x7610, R224 ;  /* 0x00007610ffe07816 */ /* 0x000fe200000000e0 */
[----:B------:R-:W2:Y:S01]  /*c0b0*/  LDL R5, [R1+0x154] ;  /* 0x0001540001057983 */ /* 0x000ea20000100800 */
[----:B0-----:R-:W-:Y:S01]  /*c0c0*/  @P2 IMAD.MOV.U32 R144, RZ, RZ, R77 ;  /* 0x000000ffff902224 */ /* 0x001fe200078e004d */
[----:B------:R-:W-:-:S05]  /*c0d0*/  @P2 MOV R145, R65 ;  /* 0x0000004100912202 */ /* 0x000fca0000000f00 */
[----:B------:R0:W2:Y:S02]  /*c0e0*/  @P2 LDG.E.U16 R220, desc[UR60][R144.64] ;  /* 0x0000003c90dc2981 */ /* 0x0000a4000c1e1500 */
[----:B0-----:R-:W-:Y:S02]  /*c0f0*/  @P2 IMAD.MOV.U32 R144, RZ, RZ, R76 ;  /* 0x000000ffff902224 */ /* 0x001fe400078e004c */
[----:B------:R-:W-:-:S05]  /*c100*/  @P2 IMAD.MOV.U32 R145, RZ, RZ, R57 ;  /* 0x000000ffff912224 */ /* 0x000fca00078e0039 */
[----:B------:R4:W2:Y:S01]  /*c110*/  @P2 LDG.E.U16 R222, desc[UR60][R144.64] ;  /* 0x0000003c90de2981 */ /* 0x0008a2000c1e1500 */
[----:B------:R-:W-:-:S03]  /*c120*/  PRMT R226, RZ, 0x7610, R226 ;  /* 0x00007610ffe27816 */ /* 0x000fc600000000e2 */
[----:B------:R0:W-:Y:S04]  /*c130*/  STL [R1+0x88c], R77 ;  /* 0x00088c4d01007387 */ /* 0x0001e80000100800 */
[----:B0-----:R-:W2:Y:S04]  /*c140*/  LDL.LU R77, [R1+0xb8] ;  /* 0x0000b800014d7983 */ /* 0x001ea80000300800 */
[----:B------:R0:W-:Y:S04]  /*c150*/  STL [R1+0x888], R65 ;  /* 0x0008884101007387 */ /* 0x0001e80000100800 */
[----:B0-----:R-:W2:Y:S04]  /*c160*/  LDL.LU R65, [R1+0xb0] ;  /* 0x0000b00001417983 */ /* 0x001ea80000300800 */
[----:B------:R0:W-:Y:S04]  /*c170*/  STL [R1+0x894], R76 ;  /* 0x0008944c01007387 */ /* 0x0001e80000100800 */
[----:B0-----:R-:W2:Y:S04]  /*c180*/  LDL.LU R76, [R1+0xac] ;  /* 0x0000ac00014c7983 */ /* 0x001ea80000300800 */
[----:B------:R0:W-:Y:S04]  /*c190*/  STL [R1+0x890], R57 ;  /* 0x0008903901007387 */ /* 0x0001e80000100800 */
[----:B0-----:R-:W2:Y:S01]  /*c1a0*/  LDL.LU R57, [R1+0xc0] ;  /* 0x0000c00001397983 */ /* 0x001ea20000300800 */
[----:B------:R-:W-:-:S02]  /*c1b0*/  PRMT R228, RZ, 0x7610, R228 ;  /* 0x00007610ffe47816 */ /* 0x000fc400000000e4 */
[----:B------:R-:W-:Y:S01]  /*c1c0*/  PRMT R230, RZ, 0x7610, R230 ;  /* 0x00007610ffe67816 */ /* 0x000fe200000000e6 */
[----:B------:R-:W2:Y:S01]  /*c1d0*/  LDL R81, [R1+0x14c] ;  /* 0x00014c0001517983 */ /* 0x000ea20000100800 */
[----:B----4-:R-:W-:-:S03]  /*c1e0*/  @P0 MOV R145, R69 ;  /* 0x0000004500910202 */ /* 0x010fc60000000f00 */
[----:B------:R-:W4:Y:S01]  /*c1f0*/  LDL R69, [R1+0x140] ;  /* 0x0001400001457983 */ /* 0x000f220000100800 */
[----:B-----5:R-:W-:-:S03]  /*c200*/  @P0 IMAD.MOV.U32 R144, RZ, RZ, R68 ;  /* 0x000000ffff900224 */ /* 0x020fc600078e0044 */
[----:B------:R-:W5:Y:S04]  /*c210*/  LDL R68, [R1+0x144] ;  /* 0x0001440001447983 */ /* 0x000f680000100800 */
[----:B------:R3:W4:Y:S02]  /*c220*/  @P0 LDG.E.U16 R224, desc[UR60][R144.64] ;  /* 0x0000003c90e00981 */ /* 0x000724000c1e1500 */
[----:B---3--:R-:W-:Y:S02]  /*c230*/  @P1 IMAD.MOV.U32 R144, RZ, RZ, R63 ;  /* 0x000000ffff901224 */ /* 0x008fe400078e003f */
[----:B------:R-:W-:Y:S01]  /*c240*/  @P1 IMAD.MOV.U32 R145, RZ, RZ, R64 ;  /* 0x000000ffff911224 */ /* 0x000fe200078e0040 */
[----:B------:R-:W-:Y:S01]  /*c250*/  ISETP.GT.AND P0, PT, R89, 0x6e, PT ;  /* 0x0000006e5900780c */ /* 0x000fe20003f04270 */
[----:B------:R-:W3:Y:S04]  /*c260*/  LDL R64, [R1+0x138] ;  /* 0x0001380001407983 */ /* 0x000ee80000100800 */
[----:B------:R2:W3:Y:S04]  /*c270*/  @P1 LDG.E.U16 R226, desc[UR60][R144.64] ;  /* 0x0000003c90e21981 */ /* 0x0004e8000c1e1500 */
[----:B------:R-:W3:Y:S04]  /*c280*/  LDL R63, [R1+0x13c] ;  /* 0x00013c00013f7983 */ /* 0x000ee80000100800 */
[----:B------:R-:W5:Y:S01]  /*c290*/  LDL R145, [R1+0x1b8] ;  /* 0x0001b80001917983 */ /* 0x000f620000100800 */
[----:B--2---:R-:W-:Y:S01]  /*c2a0*/  @P1 IMAD.MOV.U32 R144, RZ, RZ, R15 ;  /* 0x000000ffff901224 */ /* 0x004fe200078e000f */
[----:B------:R-:W-:-:S02]  /*c2b0*/  PRMT R232, RZ, 0x7610, R232 ;  /* 0x00007610ffe87816 */ /* 0x000fc400000000e8 */
[----:B------:R-:W2:Y:S04]  /*c2c0*/  LDL R15, [R1+0xc4] ;  /* 0x0000c400010f7983 */ /* 0x000ea80000100800 */
[----:B-----5:R0:W5:Y:S04]  /*c2d0*/  @P1 LDG.E.U16 R228, desc[UR60][R144.64] ;  /* 0x0000003c90e41981 */ /* 0x020168000c1e1500 */
[----:B------:R-:W4:Y:S01]  /*c2e0*/  LDL R145, [R1+0x150] ;  /* 0x0001500001917983 */ /* 0x000f220000100800 */
[----:B0-----:R-:W-:Y:S02]  /*c2f0*/  @P0 MOV R144, R5 ;  /* 0x0000000500900202 */ /* 0x001fe40000000f00 */
[----:B------:R-:W-:Y:S01]  /*c300*/  ISETP.GT.AND P1, PT, R89, 0x6f, PT ;  /* 0x0000006f5900780c */ /* 0x000fe20003f24270 */
[----:B------:R-:W5:Y:S04]  /*c310*/  LDL R5, [R1+0xbc] ;  /* 0x0000bc0001057983 */ /* 0x000f680000100800 */
[----:B----4-:R0:W4:Y:S04]  /*c320*/  @P0 LDG.E.U16 R230, desc[UR60][R144.64] ;  /* 0x0000003c90e60981 */ /* 0x010128000c1e1500 */
[----:B------:R-:W3:Y:S01]  /*c330*/  LDL R145, [R1+0x148] ;  /* 0x0001480001917983 */ /* 0x000ee20000100800 */
[----:B0-----:R-:W-:Y:S01]  /*c340*/  @P0 IMAD.MOV.U32 R144, RZ, RZ, R81 ;  /* 0x000000ffff900224 */ /* 0x001fe200078e0051 */
[----:B------:R-:W-:-:S02]  /*c350*/  PRMT R234, RZ, 0x7610, R234 ;  /* 0x00007610ffea7816 */ /* 0x000fc400000000ea */
[----:B------:R-:W-:Y:S01]  /*c360*/  PRMT R236, RZ, 0x7610, R236 ;  /* 0x00007610ffec7816 */ /* 0x000fe200000000ec */
[----:B------:R0:W-:Y:S04]  /*c370*/  STL [R1+0x898], R57 ;  /* 0x0008983901007387 */ /* 0x0001e80000100800 */
[----:B---3--:R1:W3:Y:S01]  /*c380*/  @P0 LDG.E.U16 R232, desc[UR60][R144.64] ;  /* 0x0000003c90e80981 */ /* 0x0082e2000c1e1500 */
[----:B------:R-:W-:Y:S01]  /*c390*/  ISETP.GT.AND P0, PT, R89, 0x76, PT ;  /* 0x000000765900780c */ /* 0x000fe20003f04270 */
[----:B-1----:R-:W-:Y:S02]  /*c3a0*/  @P1 IMAD.MOV.U32 R144, RZ, RZ, R68 ;  /* 0x000000ffff901224 */ /* 0x002fe400078e0044 */
[----:B------:R-:W-:-:S05]  /*c3b0*/  @P1 IMAD.MOV.U32 R145, RZ, RZ, R69 ;  /* 0x000000ffff911224 */ /* 0x000fca00078e0045 */
[----:B------:R1:W3:Y:S02]  /*c3c0*/  @P1 LDG.E.U16 R234, desc[UR60][R144.64] ;  /* 0x0000003c90ea1981 */ /* 0x0002e4000c1e1500 */
[----:B-1----:R-:W-:Y:S01]  /*c3d0*/  @P1 MOV R144, R63 ;  /* 0x0000003f00901202 */ /* 0x002fe20000000f00 */
[----:B------:R-:W-:-:S05]  /*c3e0*/  @P1 IMAD.MOV.U32 R145, RZ, RZ, R64 ;  /* 0x000000ffff911224 */ /* 0x000fca00078e0040 */
[----:B------:R1:W3:Y:S02]  /*c3f0*/  @P1 LDG.E.U16 R236, desc[UR60][R144.64] ;  /* 0x0000003c90ec1981 */ /* 0x0002e4000c1e1500 */
[----:B-1----:R-:W-:Y:S02]  /*c400*/  @P0 IMAD.MOV.U32 R145, RZ, RZ, R57 ;  /* 0x000000ffff910224 */ /* 0x002fe400078e0039 */
[----:B0-----:R-:W4:Y:S01]  /*c410*/  LDL.LU R57, [R1+0xb4] ;  /* 0x0000b40001397983 */ /* 0x001f220000300800 */
[----:B------:R-:W-:Y:S01]  /*c420*/  PRMT R238, RZ, 0x7610, R238 ;  /* 0x00007610ffee7816 */ /* 0x000fe200000000ee */
[----:B--2---:R-:W-:Y:S01]  /*c430*/  @P0 IMAD.MOV.U32 R144, RZ, RZ, R15 ;  /* 0x000000ffff900224 */ /* 0x004fe200078e000f */
[----:B------:R-:W-:Y:S02]  /*c440*/  ISETP.GT.AND P1, PT, R89, 0x77, PT ;  /* 0x000000775900780c */ /* 0x000fe40003f24270 */
[----:B------:R-:W-:Y:S02]  /*c450*/  PRMT R240, RZ, 0x7610, R240 ;  /* 0x00007610fff07816 */ /* 0x000fe400000000f0 */
[----:B------:R-:W-:Y:S01]  /*c460*/  PRMT R242, RZ, 0x7610, R242 ;  /* 0x00007610fff27816 */ /* 0x000fe200000000f2 */
[----:B------:R5:W2:Y:S01]  /*c470*/  @P0 LDG.E.U16 R238, desc[UR60][R144.64] ;  /* 0x0000003c90ee0981 */ /* 0x000aa2000c1e1500 */
[----:B------:R-:W0:Y:S01]  /*c480*/  S2R R81, SR_TID.X ;  /* 0x0000000000517919 */ /* 0x000e220000002100 */
[----:B------:R-:W-:-:S02]  /*c490*/  PRMT R244, RZ, 0x7610, R244 ;  /* 0x00007610fff47816 */ /* 0x000fc400000000f4 */
[----:B------:R-:W-:Y:S01]  /*c4a0*/  PRMT R246, RZ, 0x7610, R246 ;  /* 0x00007610fff67816 */ /* 0x000fe200000000f6 */
[----:B------:R-:W3:Y:S01]  /*c4b0*/  LDL.LU R68, [R1+0x50] ;  /* 0x0000500001447983 */ /* 0x000ee20000300800 */
[----:B-----5:R-:W-:Y:S01]  /*c4c0*/  @P0 MOV R144, R5 ;  /* 0x0000000500900202 */ /* 0x020fe20000000f00 */
[----:B------:R-:W-:Y:S01]  /*c4d0*/  @P0 IMAD.MOV.U32 R145, RZ, RZ, R77 ;  /* 0x000000ffff910224 */ /* 0x000fe200078e004d */
[----:B------:R-:W-:Y:S01]  /*c4e0*/  PRMT R248, RZ, 0x7610, R248 ;  /* 0x00007610fff87816 */ /* 0x000fe200000000f8 */
[----:B------:R-:W5:Y:S04]  /*c4f0*/  LDL.LU R15, [R1+0x4c] ;  /* 0x00004c00010f7983 */ /* 0x000f680000300800 */
[----:B------:R1:W2:Y:S01]  /*c500*/  @P0 LDG.E.U16 R240, desc[UR60][R144.64] ;  /* 0x0000003c90f00981 */ /* 0x0002a2000c1e1500 */
[----:B------:R-:W-:-:S02]  /*c510*/  ISETP.GT.AND P0, PT, R89, 0x7e, PT ;  /* 0x0000007e5900780c */ /* 0x000fc40003f04270 */
[----:B------:R-:W-:Y:S01]  /*c520*/  PRMT R250, RZ, 0x7610, R250 ;  /* 0x00007610fffa7816 */ /* 0x000fe200000000fa */
[----:B------:R-:W2:Y:S01]  /*c530*/  LDL.LU R64, [R1+0x30] ;  /* 0x0000300001407983 */ /* 0x000ea20000300800 */
[----:B------:R-:W-:-:S03]  /*c540*/  PRMT R252, RZ, 0x7610, R252 ;  /* 0x00007610fffc7816 */ /* 0x000fc600000000fc */
[----:B------:R-:W2:Y:S01]  /*c550*/  LDL.LU R63, [R1+0x2c] ;  /* 0x00002c00013f7983 */ /* 0x000ea20000300800 */
[----:B-1----:R-:W-:-:S03]  /*c560*/  @P1 IMAD.MOV.U32 R145, RZ, RZ, R65 ;  /* 0x000000ffff911224 */ /* 0x002fc600078e0041 */
[----:B------:R-:W2:Y:S04]  /*c570*/  LDL.LU R5, [R1+0x14] ;  /* 0x0000140001057983 */ /* 0x000ea80000300800 */
[----:B------:R-:W2:Y:S01]  /*c580*/  LDL.LU R69, [R1] ;  /* 0x0000000001457983 */ /* 0x000ea20000300800 */
[----:B0-----:R-:W-:Y:S01]  /*c590*/  LOP3.LUT R81, R81, 0x7f, RZ, 0xc0, !PT ;  /* 0x0000007f51517812 */ /* 0x001fe200078ec0ff */
[----:B----4-:R-:W-:-:S05]  /*c5a0*/  @P1 IMAD.MOV.U32 R144, RZ, RZ, R57 ;  /* 0x000000ffff901224 */ /* 0x010fca00078e0039 */
[----:B------:R0:W4:Y:S02]  /*c5b0*/  @P1 LDG.E.U16 R242, desc[UR60][R144.64] ;  /* 0x0000003c90f21981 */ /* 0x000124000c1e1500 */
[----:B0-----:R-:W-:Y:S01]  /*c5c0*/  @P1 MOV R144, R76 ;  /* 0x0000004c00901202 */ /* 0x001fe20000000f00 */
[----:B------:R-:W-:-:S05]  /*c5d0*/  @P1 IMAD.MOV.U32 R145, RZ, RZ, R78 ;  /* 0x000000ffff911224 */ /* 0x000fca00078e004e */
[----:B------:R0:W4:Y:S01]  /*c5e0*/  @P1 LDG.E.U16 R244, desc[UR60][R144.64] ;  /* 0x0000003c90f41981 */ /* 0x000122000c1e1500 */
[----:B------:R-:W-:Y:S01]  /*c5f0*/  ISETP.GT.AND P1, PT, R89, 0x7f, PT ;  /* 0x0000007f5900780c */ /* 0x000fe20003f24270 */
[----:B0-----:R-:W-:Y:S02]  /*c600*/  @P0 IMAD.MOV.U32 R144, RZ, RZ, R75 ;  /* 0x000000ffff900224 */ /* 0x001fe400078e004b */
[----:B------:R-:W-:-:S05]  /*c610*/  @P0 IMAD.MOV.U32 R145, RZ, RZ, R23 ;  /* 0x000000ffff910224 */ /* 0x000fca00078e0017 */
[----:B------:R0:W4:Y:S02]  /*c620*/  @P0 LDG.E.U16 R246, desc[UR60][R144.64] ;  /* 0x0000003c90f60981 */ /* 0x000124000c1e1500 */
[----:B0-----:R-:W-:Y:S01]  /*c630*/  @P0 MOV R144, R74 ;  /* 0x0000004a00900202 */ /* 0x001fe20000000f00 */
[----:B------:R-:W-:-:S05]  /*c640*/  @P0 IMAD.MOV.U32 R145, RZ, RZ, R21 ;  /* 0x000000ffff910224 */ /* 0x000fca00078e0015 */
[----:B------:R0:W4:Y:S02]  /*c650*/  @P0 LDG.E.U16 R248, desc[UR60][R144.64] ;  /* 0x0000003c90f80981 */ /* 0x000124000c1e1500 */
[----:B0-----:R-:W-:Y:S02]  /*c660*/  @P1 IMAD.MOV.U32 R144, RZ, RZ, R73 ;  /* 0x000000ffff901224 */ /* 0x001fe400078e0049 */
[----:B------:R-:W-:-:S05]  /*c670*/  @P1 IMAD.MOV.U32 R145, RZ, RZ, R19 ;  /* 0x000000ffff911224 */ /* 0x000fca00078e0013 */
[----:B------:R0:W4:Y:S01]  /*c680*/  @P1 LDG.E.U16 R250, desc[UR60][R144.64] ;  /* 0x0000003c90fa1981 */ /* 0x000122000c1e1500 */
[----:B------:R-:W-:Y:S02]  /*c690*/  ISETP.GE.AND P0, PT, R81, R89, PT ;  /* 0x000000595100720c */ /* 0x000fe40003f06270 */
[----:B0-----:R-:W-:Y:S01]  /*c6a0*/  @P1 MOV R144, R72 ;  /* 0x0000004800901202 */ /* 0x001fe20000000f00 */
[----:B------:R-:W-:-:S05]  /*c6b0*/  @P1 IMAD.MOV.U32 R145, RZ, RZ, R17 ;  /* 0x000000ffff911224 */ /* 0x000fca00078e0011 */
[----:B------:R-:W4:Y:S04]  /*c6c0*/  @P1 LDG.E.U16 R252, desc[UR60][R144.64] ;  /* 0x0000003c90fc1981 */ /* 0x000f28000c1e1500 */
[----:B------:R-:W4:Y:S04]  /*c6d0*/  LDL.LU R144, [R1+0x10] ;  /* 0x0000100001907983 */ /* 0x000f280000300800 */
[----:B------:R-:W4:Y:S04]  /*c6e0*/  LDL.LU R145, [R1+0x4] ;  /* 0x0000040001917983 */ /* 0x000f280000300800 */
[----:B------:R-:W3:Y:S01]  /*c6f0*/  LDL.LU R81, [R1+0x9dc] ;  /* 0x0009dc0001517983 */ /* 0x000ee20000300800 */
[----:B------:R-:W-:Y:S06]  /*c700*/  BAR.SYNC.DEFER_BLOCKING 0x0 ;  /* 0x0000000000007b1d */ /* 0x000fec0000010000 */
[----:B---3--:R0:W-:Y:S04]  /*c710*/  STS.U16 [R81], R68 ;  /* 0x0000004451007388 */ /* 0x0081e80000000400 */
[----:B-----5:R1:W-:Y:S04]  /*c720*/  STS.U16 [R81+0x8000], R15 ;  /* 0x0080000f51007388 */ /* 0x0203e80000000400 */
[----:B--2---:R2:W-:Y:S04]  /*c730*/  STS.U16 [R81+0x400], R64 ;  /* 0x0004004051007388 */ /* 0x0045e80000000400 */
[----:B0-----:R-:W3:Y:S04]  /*c740*/  LDL.LU R68, [R1+0x9d8] ;  /* 0x0009d80001447983 */ /* 0x001ee80000300800 */
[----:B-1----:R-:W5:Y:S04]  /*c750*/  LDL.LU R15, [R1+0x9d4] ;  /* 0x0009d400010f7983 */ /* 0x002f680000300800 */
[----:B--2---:R-:W2:Y:S04]  /*c760*/  LDL.LU R64, [R1+0x9d0] ;  /* 0x0009d00001407983 */ /* 0x004ea80000300800 */
[----:B------:R0:W-:Y:S04]  /*c770*/  STS.U16 [R81+0x8400], R63 ;  /* 0x0084003f51007388 */ /* 0x0001e80000000400 */
[----:B------:R1:W-:Y:S04]  /*c780*/  STS.U16 [R81+0x800], R5 ;  /* 0x0008000551007388 */ /* 0x0003e80000000400 */
[----:B----4-:R4:W-:Y:S04]  /*c790*/  STS.U16 [R81+0x8800], R144 ;  /* 0x0088009051007388 */ /* 0x0109e80000000400 */
[----:B0-----:R-:W3:Y:S04]  /*c7a0*/  LDL.LU R63, [R1+0x9cc] ;  /* 0x0009cc00013f7983 */ /* 0x001ee80000300800 */
[----:B-1----:R-:W5:Y:S04]  /*c7b0*/  LDL.LU R5, [R1+0x9c8] ;  /* 0x0009c80001057983 */ /* 0x002f680000300800 */
[----:B------:R0:W-:Y:S04]  /*c7c0*/  STS.U16 [R81+0xc00], R145 ;  /* 0x000c009151007388 */ /* 0x0001e80000000400 */
[----:B----4-:R-:W4:Y:S04]  /*c7d0*/  LDL.LU R144, [R1+0x24] ;  /* 0x0000240001907983 */ /* 0x010f280000300800 */
[----:B------:R1:W-:Y:S04]  /*c7e0*/  STS.U16 [R81+0x8c00], R69 ;  /* 0x008c004551007388 */ /* 0x0003e80000000400 */
[----:B0-----:R-:W2:Y:S04]  /*c7f0*/  LDL.LU R145, [R1+0xc] ;  /* 0x00000c0001917983 */ /* 0x001ea80000300800 */
[----:B------:R0:W-:Y:S04]  /*c800*/  STS.U16 [R81+0x1000], R11 ;  /* 0x0010000b51007388 */ /* 0x0001e80000000400 */
[----:B-1----:R-:W3:Y:S04]  /*c810*/  LDL.LU R69, [R1+0x9c4] ;  /* 0x0009c40001457983 */ /* 0x002ee80000300800 */
[----:B------:R1:W-:Y:S04]  /*c820*/  STS.U16 [R81+0x9000], R12 ;  /* 0x0090000c51007388 */ /* 0x0003e80000000400 */
[----:B0-----:R-:W5:Y:S04]  /*c830*/  LDL.LU R11, [R1+0x9c0] ;  /* 0x0009c000010b7983 */ /* 0x001f680000300800 */
[----:B------:R0:W-:Y:S04]  /*c840*/  STS.U16 [R81+0x1400], R22 ;  /* 0x0014001651007388 */ /* 0x0001e80000000400 */
[----:B-1----:R-:W3:Y:S04]  /*c850*/  LDL.LU R12, [R1+0x9bc] ;  /* 0x0009bc00010c7983 */ /* 0x002ee80000300800 */
[----:B------:R1:W-:Y:S04]  /*c860*/  STS.U16 [R81+0x9400], R4 ;  /* 0x0094000451007388 */ /* 0x0003e80000000400 */
[----:B0-----:R-:W3:Y:S04]  /*c870*/  LDL.LU R22, [R1+0x9b8] ;  /* 0x0009b80001167983 */ /* 0x001ee80000300800 */
[----:B------:R0:W-:Y:S04]  /*c880*/  STS.U16 [R81+0x1800], R62 ;  /* 0x0018003e51007388 */ /* 0x0001e80000000400 */
[----:B-1----:R-:W3:Y:S04]  /*c890*/  LDL.LU R4, [R1+0x9b4] ;  /* 0x0009b40001047983 */ /* 0x002ee80000300800 */
[----:B------:R1:W-:Y:S04]  /*c8a0*/  STS.U16 [R81+0x9800], R82 ;  /* 0x0098005251007388 */ /* 0x0003e80000000400 */
[----:B0-----:R-:W3:Y:S04]  /*c8b0*/  LDL.LU R62, [R1+0x9b0] ;  /* 0x0009b000013e7983 */ /* 0x001ee80000300800 */
[----:B------:R0:W-:Y:S04]  /*c8c0*/  STS.U16 [R81+0x1c00], R225 ;  /* 0x001c00e151007388 */ /* 0x0001e80000000400 */
[----:B-1----:R-:W4:Y:S04]  /*c8d0*/  LDL.LU R82, [R1+0x9ac] ;  /* 0x0009ac0001527983 */ /* 0x002f280000300800 */
[----:B------:R1:W-:Y:S04]  /*c8e0*/  STS.U16 [R81+0x9c00], R223 ;  /* 0x009c00df51007388 */ /* 0x0003e80000000400 */
[----:B0-----:R-:W5:Y:S04]  /*c8f0*/  LDL.LU R225, [R1+0x28] ;  /* 0x0000280001e17983 */ /* 0x001f680000300800 */
[----:B-1----:R-:W3:Y:S04]  /*c900*/  LDL.LU R223, [R1+0x44] ;  /* 0x0000440001df7983 */ /* 0x002ee80000300800 */
[----:B------:R0:W-:Y:S04]  /*c910*/  STS.U16 [R81+0x2000], R193 ;  /* 0x002000c151007388 */ /* 0x0001e80000000400 */
[----:B------:R1:W-:Y:S04]  /*c920*/  STS.U16 [R81+0xa000], R191 ;  /* 0x00a000bf51007388 */ /* 0x0003e80000000400 */
[----:B------:R-:W-:Y:S04]  /*c930*/  STS.U16 [R81+0x2400], R161 ;  /* 0x002400a151007388 */ /* 0x000fe80000000400 */
[----:B0-----:R-:W3:Y:S04]  /*c940*/  LDL.LU R193, [R1+0x8] ;  /* 0x0000080001c17983 */ /* 0x001ee80000300800 */
[----:B------:R-:W-:Y:S04]  /*c950*/  STS.U16 [R81+0xa400], R160 ;  /* 0x00a400a051007388 */ /* 0x000fe80000000400 */
        /* <DEDUP_REMOVED lines=12> */
[----:B-1----:R-:W3:Y:S04]  /*ca20*/  LDL.LU R191, [R1+0x48] ;  /* 0x0000480001bf7983 */ /* 0x002ee80000300800 */
[----:B----4-:R-:W-:Y:S04]  /*ca30*/  STS.U16 [R82+0x8480], R144 ;  /* 0x0084809052007388 */ /* 0x010fe80000000400 */
[----:B--2---:R-:W-:Y:S04]  /*ca40*/  STS.U16 [R82+0x880], R145 ;  /* 0x0008809152007388 */ /* 0x004fe80000000400 */
[----:B-----5:R-:W-:Y:S04]  /*ca50*/  STS.U16 [R82+0x480], R225 ;  /* 0x000480e152007388 */ /* 0x020fe80000000400 */
[----:B---3--:R0:W-:Y:S04]  /*ca60*/  STS.U16 [R82+0x8080], R223 ;  /* 0x008080df52007388 */ /* 0x0081e80000000400 */
[----:B------:R1:W-:Y:S04]  /*ca70*/  STS.U16 [R82+0xc80], R11 ;  /* 0x000c800b52007388 */ /* 0x0003e80000000400 */
[----:B0-----:R-:W2:Y:S04]  /*ca80*/  LDL.LU R223, [R1+0x40] ;  /* 0x0000400001df7983 */ /* 0x001ea80000300800 */
[----:B------:R-:W3:Y:S04]  /*ca90*/  LDL.LU R225, [R1+0x3c] ;  /* 0x00003c0001e17983 */ /* 0x000ee80000300800 */
[----:B------:R-:W4:Y:S04]  /*caa0*/  LDL.LU R144, [R1+0x20] ;  /* 0x0000200001907983 */ /* 0x000f280000300800 */
[----:B------:R-:W5:Y:S04]  /*cab0*/  LDL.LU R145, [R1+0x1c] ;  /* 0x00001c0001917983 */ /* 0x000f680000300800 */
[----:B-1----:R-:W2:Y:S04]  /*cac0*/  LDL.LU R11, [R1+0x9a8] ;  /* 0x0009a800010b7983 */ /* 0x002ea80000300800 */
[----:B------:R0:W-:Y:S04]  /*cad0*/  STS.U16 [R82+0x8c80], R69 ;  /* 0x008c804552007388 */ /* 0x0001e80000000400 */
[----:B------:R1:W-:Y:S04]  /*cae0*/  STS.U16 [R82+0x1080], R6 ;  /* 0x0010800652007388 */ /* 0x0003e80000000400 */
[----:B------:R1:W-:Y:S04]  /*caf0*/  STS.U16 [R82+0x9080], R58 ;  /* 0x0090803a52007388 */ /* 0x0003e80000000400 */
[----:B0-----:R-:W2:Y:S04]  /*cb00*/  LDL.LU R69, [R1+0x9a4] ;  /* 0x0009a40001457983 */ /* 0x001ea80000300800 */
[----:B-1----:R-:W2:Y:S04]  /*cb10*/  LDL.LU R6, [R1+0x9a0] ;  /* 0x0009a00001067983 */ /* 0x002ea80000300800 */
[----:B------:R-:W2:Y:S04]  /*cb20*/  LDL.LU R58, [R1+0x99c] ;  /* 0x00099c00013a7983 */ /* 0x000ea80000300800 */
[----:B------:R0:W-:Y:S04]  /*cb30*/  STS.U16 [R82+0x1480], R56 ;  /* 0x0014803852007388 */ /* 0x0001e80000000400 */
[----:B------:R1:W-:Y:S04]  /*cb40*/  STS.U16 [R82+0x9480], R14 ;  /* 0x0094800e52007388 */ /* 0x0003e80000000400 */
[----:B------:R1:W-:Y:S04]  /*cb50*/  STS.U16 [R82+0x1880], R83 ;  /* 0x0018805352007388 */ /* 0x0003e80000000400 */
[----:B0-----:R-:W2:Y:S04]  /*cb60*/  LDL.LU R56, [R1+0x998] ;  /* 0x0009980001387983 */ /* 0x001ea80000300800 */
[----:B-1----:R-:W2:Y:S04]  /*cb70*/  LDL.LU R14, [R1+0x994] ;  /* 0x00099400010e7983 */ /* 0x002ea80000300800 */
[----:B------:R-:W3:Y:S04]  /*cb80*/  LDL.LU R83, [R1+0x990] ;  /* 0x0009900001537983 */ /* 0x000ee80000300800 */
        /* <DEDUP_REMOVED lines=21> */
[----:B---3--:R0:W-:Y:S04]  /*cce0*/  STS.U16 [R83+0x8100], R225 ;  /* 0x008100e153007388 */ /* 0x0081e80000000400 */
[----:B----4-:R1:W-:Y:S04]  /*ccf0*/  STS.U16 [R83+0x500], R144 ;  /* 0x0005009053007388 */ /* 0x0103e80000000400 */
[----:B-----5:R3:W-:Y:S04]  /*cd00*/  STS.U16 [R83+0x8500], R145 ;  /* 0x0085009153007388 */ /* 0x0207e80000000400 */
[----:B0-----:R-:W4:Y:S04]  /*cd10*/  LDL.LU R225, [R1+0x38] ;  /* 0x0000380001e17983 */ /* 0x001f280000300800 */
[----:B-1----:R-:W5:Y:S04]  /*cd20*/  LDL.LU R144, [R1+0x34] ;  /* 0x0000340001907983 */ /* 0x002f680000300800 */
[----:B---3--:R-:W3:Y:S04]  /*cd30*/  LDL.LU R145, [R1+0x18] ;  /* 0x0000180001917983 */ /* 0x008ee80000300800 */
[----:B--2---:R0:W-:Y:S04]  /*cd40*/  STS.U16 [R83+0x900], R14 ;  /* 0x0009000e53007388 */ /* 0x0041e80000000400 */
[----:B------:R1:W-:Y:S04]  /*cd50*/  STS.U16 [R83+0x8900], R56 ;  /* 0x0089003853007388 */ /* 0x0003e80000000400 */
[----:B------:R2:W-:Y:S04]  /*cd60*/  STS.U16 [R83+0xd00], R5 ;  /* 0x000d000553007388 */ /* 0x0005e80000000400 */
[----:B0-----:R-:W3:Y:S04]  /*cd70*/  LDL.LU R14, [R1+0x98c] ;  /* 0x00098c00010e7983 */ /* 0x001ee80000300800 */
[----:B-1----:R-:W3:Y:S04]  /*cd80*/  LDL.LU R56, [R1+0x988] ;  /* 0x0009880001387983 */ /* 0x002ee80000300800 */
[----:B--2---:R-:W2:Y:S04]  /*cd90*/  LDL.LU R5, [R1+0x984] ;  /* 0x0009840001057983 */ /* 0x004ea80000300800 */
        /* <DEDUP_REMOVED lines=8> */
[----:B0-----:R-:W4:Y:S04]  /*ce20*/  LDL.LU R16, [R1+0x974] ;  /* 0x0009740001107983 */ /* 0x001f280000300800 */
[----:B-1----:R-:W4:Y:S04]  /*ce30*/  LDL.LU R84, [R1+0x970] ;  /* 0x0009700001547983 */ /* 0x002f280000300800 */
        /* <DEDUP_REMOVED lines=21> */
[----:B----4-:R0:W-:Y:S04]  /*cf90*/  STS.U16 [R84+0x8580], R16 ;  /* 0x0085801054007388 */ /* 0x0101e80000000400 */
[----:B------:R1:W-:Y:S04]  /*cfa0*/  STS.U16 [R84+0x980], R58 ;  /* 0x0009803a54007388 */ /* 0x0003e80000000400 */
[----:B------:R4:W-:Y:S04]  /*cfb0*/  STS.U16 [R84+0x8980], R6 ;  /* 0x0089800654007388 */ /* 0x0009e80000000400 */
[----:B0-----:R-:W2:Y:S04]  /*cfc0*/  LDL.LU R16, [R1+0x96c] ;  /* 0x00096c0001107983 */ /* 0x001ea80000300800 */
[----:B-1----:R-:W2:Y:S04]  /*cfd0*/  LDL.LU R58, [R1+0x968] ;  /* 0x00096800013a7983 */ /* 0x002ea80000300800 */
[----:B----4-:R-:W4:Y:S04]  /*cfe0*/  LDL.LU R6, [R1+0x964] ;  /* 0x0009640001067983 */ /* 0x010f280000300800 */
[----:B------:R0:W-:Y:S04]  /*cff0*/  STS.U16 [R84+0xd80], R64 ;  /* 0x000d804054007388 */ /* 0x0001e80000000400 */
[----:B------:R1:W-:Y:S04]  /*d000*/  STS.U16 [R84+0x8d80], R15 ;  /* 0x008d800f54007388 */ /* 0x0003e80000000400 */
[----:B------:R5:W-:Y:S04]  /*d010*/  STS.U16 [R84+0x1180], R71 ;  /* 0x0011804754007388 */ /* 0x000be80000000400 */
[----:B0-----:R-:W4:Y:S04]  /*d020*/  LDL.LU R64, [R1+0x960] ;  /* 0x0009600001407983 */ /* 0x001f280000300800 */
[----:B-1----:R-:W2:Y:S04]  /*d030*/  LDL.LU R15, [R1+0x95c] ;  /* 0x00095c00010f7983 */ /* 0x002ea80000300800 */
[----:B-----5:R-:W5:Y:S04]  /*d040*/  LDL.LU R71, [R1+0x958] ;  /* 0x0009580001477983 */ /* 0x020f680000300800 */
[----:B------:R0:W-:Y:S04]  /*d050*/  STS.U16 [R84+0x9180], R85 ;  /* 0x0091805554007388 */ /* 0x0001e80000000400 */
[----:B0-----:R-:W5:Y:S04]  /*d060*/  LDL.LU R85, [R1+0x954] ;  /* 0x0009540001557983 */ /* 0x001f680000300800 */
[----:B------:R0:W-:Y:S04]  /*d070*/  STS.U16 [R84+0x1580], R86 ;  /* 0x0015805654007388 */ /* 0x0001e80000000400 */
[----:B0-----:R-:W4:Y:S04]  /*d080*/  LDL.LU R86, [R1+0x950] ;  /* 0x0009500001567983 */ /* 0x001f280000300800 */
[----:B------:R0:W-:Y:S04]  /*d090*/  STS.U16 [R84+0x9580], R87 ;  /* 0x0095805754007388 */ /* 0x0001e80000000400 */
[----:B0-----:R-:W4:Y:S04]  /*d0a0*/  LDL.LU R87, [R1+0x94c] ;  /* 0x00094c0001577983 */ /* 0x001f280000300800 */
[----:B------:R-:W-:Y:S04]  /*d0b0*/  STS.U16 [R84+0x180], R225 ;  /* 0x000180e154007388 */ /* 0x000fe80000000400 */
[----:B------:R-:W-:Y:S04]  /*d0c0*/  STS.U16 [R84+0x8180], R144 ;  /* 0x0081809054007388 */ /* 0x000fe80000000400 */
[----:B---3--:R-:W-:Y:S04]  /*d0d0*/  STS.U16 [R84+0x580], R145 ;  /* 0x0005809154007388 */ /* 0x008fe80000000400 */
        /* <DEDUP_REMOVED lines=20> */
[----:B-----5:R0:W-:Y:S04]  /*d220*/  STS.U16 [R85+0x200], R71 ;  /* 0x0002004755007388 */ /* 0x0201e80000000400 */
[----:B--2---:R1:W-:Y:S04]  /*d230*/  STS.U16 [R85+0x8200], R15 ;  /* 0x0082000f55007388 */ /* 0x0043e80000000400 */
[----:B0-----:R-:W2:Y:S04]  /*d240*/  LDL.LU R71, [R1+0x948] ;  /* 0x0009480001477983 */ /* 0x001ea80000300800 */
[----:B-1----:R-:W3:Y:S04]  /*d250*/  LDL.LU R15, [R1+0x944] ;  /* 0x00094400010f7983 */ /* 0x002ee80000300800 */
[----:B------:R0:W-:Y:S04]  /*d260*/  STS.U16 [R85+0x600], R70 ;  /* 0x0006004655007388 */ /* 0x0001e80000000400 */
[----:B------:R1:W-:Y:S04]  /*d270*/  STS.U16 [R85+0x8600], R13 ;  /* 0x0086000d55007388 */ /* 0x0003e80000000400 */
[----:B0-----:R-:W5:Y:S04]  /*d280*/  LDL.LU R70, [R1+0x940] ;  /* 0x0009400001467983 */ /* 0x001f680000300800 */
[----:B-1----:R-:W5:Y:S04]  /*d290*/  LDL.LU R13, [R1+0x93c] ;  /* 0x00093c00010d7983 */ /* 0x002f680000300800 */
        /* <DEDUP_REMOVED lines=38> */
[----:B0-----:R-:W4:Y:S04]  /*d500*/  LDL.LU R64, [R1+0x918] ;  /* 0x0009180001407983 */ /* 0x001f280000300800 */
[----:B-1----:R-:W4:Y:S04]  /*d510*/  LDL.LU R6, [R1+0x914] ;  /* 0x0009140001067983 */ /* 0x002f280000300800 */
[----:B------:R0:W-:Y:S04]  /*d520*/  STS.U16 [R86+0x680], R63 ;  /* 0x0006803f56007388 */ /* 0x0001e80000000400 */
        /* <DEDUP_REMOVED lines=13> */
[----:B------:R1:W-:Y:S04]  /*d600*/  STS.U16 [R86+0x1680], R59 ;  /* 0x0016803b56007388 */ /* 0x0003e80000000400 */
[----:B0-----:R-:W4:Y:S04]  /*d610*/  LDL.LU R60, [R1+0x8f8] ;  /* 0x0008f800013c7983 */ /* 0x001f280000300800 */
[----:B-1----:R-:W4:Y:S04]  /*d620*/  LDL.LU R2, [R1+0x8f4] ;  /* 0x0008f40001027983 */ /* 0x002f280000300800 */
[----:B------:R-:W4:Y:S04]  /*d630*/  LDL.LU R59, [R1+0x8f0] ;  /* 0x0008f000013b7983 */ /* 0x000f280000300800 */
[----:B------:R0:W-:Y:S04]  /*d640*/  STS.U16 [R86+0x9680], R18 ;  /* 0x0096801256007388 */ /* 0x0001e80000000400 */
        /* <DEDUP_REMOVED lines=20> */
[----:B0-----:R-:W4:Y:S04]  /*d790*/  LDL.LU R18, [R1+0x8ec] ;  /* 0x0008ec0001127983 */ /* 0x001f280000300800 */
[----:B------:R0:W-:Y:S04]  /*d7a0*/  STS.U16 [R87+0x300], R58 ;  /* 0x0003003a57007388 */ /* 0x0001e80000000400 */
[----:B------:R1:W-:Y:S04]  /*d7b0*/  STS.U16 [R87+0x8300], R16 ;  /* 0x0083001057007388 */ /* 0x0003e80000000400 */
[----:B------:R2:W-:Y:S04]  /*d7c0*/  STS.U16 [R87+0x700], R56 ;  /* 0x0007003857007388 */ /* 0x0005e80000000400 */
[----:B0-----:R-:W4:Y:S04]  /*d7d0*/  LDL.LU R58, [R1+0x8e8] ;  /* 0x0008e800013a7983 */ /* 0x001f280000300800 */
[----:B-1----:R-:W4:Y:S04]  /*d7e0*/  LDL.LU R16, [R1+0x8e4] ;  /* 0x0008e40001107983 */ /* 0x002f280000300800 */
[----:B--2---:R-:W2:Y:S04]  /*d7f0*/  LDL.LU R56, [R1+0x8e0] ;  /* 0x0008e00001387983 */ /* 0x004ea80000300800 */
[----:B------:R0:W-:Y:S04]  /*d800*/  STS.U16 [R87+0x8700], R14 ;  /* 0x0087000e57007388 */ /* 0x0001e80000000400 */
[----:B------:R1:W-:Y:S04]  /*d810*/  STS.U16 [R87+0xb00], R22 ;  /* 0x000b001657007388 */ /* 0x0003e80000000400 */
[----:B------:R3:W-:Y:S04]  /*d820*/  STS.U16 [R87+0x8b00], R12 ;  /* 0x008b000c57007388 */ /* 0x0007e80000000400 */
[----:B0-----:R-:W2:Y:S04]  /*d830*/  LDL.LU R14, [R1+0x8dc] ;  /* 0x0008dc00010e7983 */ /* 0x001ea80000300800 */
[----:B-1----:R-:W2:Y:S04]  /*d840*/  LDL.LU R22, [R1+0x8d8] ;  /* 0x0008d80001167983 */ /* 0x002ea80000300800 */
[----:B---3--:R-:W3:Y:S04]  /*d850*/  LDL.LU R12, [R1+0x8d4] ;  /* 0x0008d400010c7983 */ /* 0x008ee80000300800 */
[----:B------:R0:W-:Y:S04]  /*d860*/  STS.U16 [R87+0xf00], R20 ;  /* 0x000f001457007388 */ /* 0x0001e80000000400 */
[----:B------:R1:W-:Y:S04]  /*d870*/  STS.U16 [R87+0x8f00], R10 ;  /* 0x008f000a57007388 */ /* 0x0003e80000000400 */
[----:B0-----:R-:W3:Y:S04]  /*d880*/  LDL.LU R20, [R1+0x8d0] ;  /* 0x0008d00001147983 */ /* 0x001ee80000300800 */
[----:B-1----:R-:W3:Y:S04]  /*d890*/  LDL.LU R10, [R1+0x8cc] ;  /* 0x0008cc00010a7983 */ /* 0x002ee80000300800 */
[----:B------:R-:W3:Y:S04]  /*d8a0*/  LDL.LU R193, [R1+0x114] ;  /* 0x0001140001c17983 */ /* 0x000ee80000300800 */
[----:B------:R-:W3:Y:S04]  /*d8b0*/  LDL.LU R223, [R1+0x10c] ;  /* 0x00010c0001df7983 */ /* 0x000ee80000300800 */
[----:B------:R-:W3:Y:S04]  /*d8c0*/  LDL.LU R225, [R1+0xd0] ;  /* 0x0000d00001e17983 */ /* 0x000ee80000300800 */
[----:B------:R-:W3:Y:S04]  /*d8d0*/  LDL.LU R144, [R1+0xc8] ;  /* 0x0000c80001907983 */ /* 0x000ee80000300800 */
[----:B------:R-:W3:Y:S04]  /*d8e0*/  LDL.LU R145, [R1+0x90] ;  /* 0x0000900001917983 */ /* 0x000ee80000300800 */
[----:B------:R0:W-:Y:S04]  /*d8f0*/  STS.U16 [R87+0x1300], R140 ;  /* 0x0013008c57007388 */ /* 0x0001e80000000400 */
[----:B------:R1:W-:Y:S04]  /*d900*/  STS.U16 [R87+0x9300], R143 ;  /* 0x0093008f57007388 */ /* 0x0003e80000000400 */
[----:B------:R5:W-:Y:S04]  /*d910*/  STS.U16 [R87+0x1700], R142 ;  /* 0x0017008e57007388 */ /* 0x000be80000000400 */
[----:B0-----:R-:W3:Y:S04]  /*d920*/  LDL.LU R140, [R1+0x8c8] ;  /* 0x0008c800018c7983 */ /* 0x001ee80000300800 */
[----:B-1----:R-:W3:Y:S04]  /*d930*/  LDL.LU R143, [R1+0x8c4] ;  /* 0x0008c400018f7983 */ /* 0x002ee80000300800 */
[----:B-----5:R-:W5:Y:S04]  /*d940*/  LDL.LU R142, [R1+0x8c0] ;  /* 0x0008c000018e7983 */ /* 0x020f680000300800 */
[----:B------:R0:W-:Y:S04]  /*d950*/  STS.U16 [R87+0x9700], R88 ;  /* 0x0097005857007388 */ /* 0x0001e80000000400 */
[----:B0-----:R-:W5:Y:S01]  /*d960*/  LDL.LU R88, [R1+0x8bc] ;  /* 0x0008bc0001587983 */ /* 0x001f620000300800 */
[----:B------:R-:W-:Y:S01]  /*d970*/  PRMT R89, RZ, 0x7610, R89 ;  /* 0x00007610ff597816 */ /* 0x000fe20000000059 */
[----:B------:R-:W-:-:S02]  /*d980*/  @!P0 IMAD.MOV.U32 R90, RZ, RZ, R71 ;  /* 0x000000ffff5a8224 */ /* 0x000fc400078e0047 */
[----:B------:R-:W-:Y:S01]  /*d990*/  @!P0 IMAD.MOV.U32 R91, RZ, RZ, R15 ;  /* 0x000000ffff5b8224 */ /* 0x000fe200078e000f */
[----:B------:R-:W-:-:S04]  /*d9a0*/  PRMT R96, RZ, 0x7610, R96 ;  /* 0x00007610ff607816 */ /* 0x000fc80000000060 */
[----:B------:R0:W3:Y:S01]  /*d9b0*/  @!P0 LDG.E.U16 R89, desc[UR60][R90.64] ;  /* 0x0000003c5a598981 */ /* 0x0000e2000c1e1500 */
[----:B------:R-:W-:Y:S02]  /*d9c0*/  PRMT R97, RZ, 0x7610, R97 ;  /* 0x00007610ff617816 */ /* 0x000fe40000000061 */
[----:B0-----:R-:W-:Y:S01]  /*d9d0*/  @!P0 MOV R90, R70 ;  /* 0x00000046005a8202 */ /* 0x001fe20000000f00 */
[----:B------:R-:W-:-:S05]  /*d9e0*/  @!P0 IMAD.MOV.U32 R91, RZ, RZ, R13 ;  /* 0x000000ffff5b8224 */ /* 0x000fca00078e000d */
[----:B------:R0:W3:Y:S01]  /*d9f0*/  @!P0 LDG.E.U16 R96, desc[UR60][R90.64] ;  /* 0x0000003c5a608981 */ /* 0x0000e2000c1e1500 */
[----:B------:R-:W-:Y:S01]  /*da00*/  PRMT R98, RZ, 0x7610, R98 ;  /* 0x00007610ff627816 */ /* 0x000fe20000000062 */
[----:B0-----:R-:W-:Y:S02]  /*da10*/  @!P0 IMAD.MOV.U32 R90, RZ, RZ, R69 ;  /* 0x000000ffff5a8224 */ /* 0x001fe400078e0045 */
[----:B------:R-:W-:-:S05]  /*da20*/  @!P0 IMAD.MOV.U32 R91, RZ, RZ, R11 ;  /* 0x000000ffff5b8224 */ /* 0x000fca00078e000b */
        /* <DEDUP_REMOVED lines=14> */
[----:B----4-:R-:W-:Y:S02]  /*db10*/  @!P0 IMAD.MOV.U32 R90, RZ, RZ, R64 ;  /* 0x000000ffff5a8224 */ /* 0x010fe400078e0040 */
[----:B------:R-:W-:-:S05]  /*db20*/  @!P0 IMAD.MOV.U32 R91, RZ, RZ, R6 ;  /* 0x000000ffff5b8224 */ /* 0x000fca00078e0006 */
[----:B------:R0:W4:Y:S01]  /*db30*/  @!P0 LDG.E.U16 R101, desc[UR60][R90.64] ;  /* 0x0000003c5a658981 */ /* 0x000122000c1e1500 */
[----:B------:R-:W-:Y:S02]  /*db40*/  PRMT R103, RZ, 0x7610, R103 ;  /* 0x00007610ff677816 */ /* 0x000fe40000000067 */
[----:B0-----:R-:W-:Y:S01]  /*db50*/  @!P0 MOV R90, R63 ;  /* 0x0000003f005a8202 */ /* 0x001fe20000000f00 */
[----:B------:R-:W-:-:S05]  /*db60*/  @!P0 IMAD.MOV.U32 R91, RZ, RZ, R5 ;  /* 0x000000ffff5b8224 */ /* 0x000fca00078e0005 */
[----:B------:R0:W4:Y:S01]  /*db70*/  @!P0 LDG.E.U16 R102, desc[UR60][R90.64] ;  /* 0x0000003c5a668981 */ /* 0x000122000c1e1500 */
[----:B------:R-:W-:Y:S01]  /*db80*/  PRMT R104, RZ, 0x7610, R104 ;  /* 0x00007610ff687816 */ /* 0x000fe20000000068 */
[----:B0-----:R-:W-:Y:S02]  /*db90*/  @!P0 IMAD.MOV.U32 R90, RZ, RZ, R62 ;  /* 0x000000ffff5a8224 */ /* 0x001fe400078e003e */
        /* <DEDUP_REMOVED lines=14> */
[----:B------:R-:W-:-:S03]  /*dc80*/  PRMT R112, RZ, 0x7610, R112 ;  /* 0x00007610ff707816 */ /* 0x000fc60000000070 */
[----:B------:R-:W-:Y:S01]  /*dc90*/  STS.U16 [R87+0x1b00], R233 ;  /* 0x001b00e957007388 */ /* 0x000fe20000000400 */
[----:B0-----:R-:W-:Y:S02]  /*dca0*/  @!P0 IMAD.MOV.U32 R90, RZ, RZ, R58 ;  /* 0x000000ffff5a8224 */ /* 0x001fe400078e003a */
[----:B------:R-:W-:Y:S01]  /*dcb0*/  @!P0 IMAD.MOV.U32 R91, RZ, RZ, R16 ;  /* 0x000000ffff5b8224 */ /* 0x000fe200078e0010 */
[----:B------:R-:W-:Y:S04]  /*dcc0*/  STS.U16 [R87+0x9b00], R231 ;  /* 0x009b00e757007388 */ /* 0x000fe80000000400 */
[----:B------:R2:W4:Y:S04]  /*dcd0*/  @!P0 LDG.E.U16 R107, desc[UR60][R90.64] ;  /* 0x0000003c5a6b8981 */ /* 0x000528000c1e1500 */
[----:B------:R-:W-:Y:S04]  /*dce0*/  STS.U16 [R87+0x1f00], R201 ;  /* 0x001f00c957007388 */ /* 0x000fe80000000400 */
[----:B------:R-:W-:Y:S01]  /*dcf0*/  STS.U16 [R87+0x9f00], R199 ;  /* 0x009f00c757007388 */ /* 0x000fe20000000400 */
[----:B--2---:R-:W-:Y:S01]  /*dd00*/  @!P0 MOV R90, R56 ;  /* 0x00000038005a8202 */ /* 0x004fe20000000f00 */
[----:B------:R-:W-:-:S02]  /*dd10*/  @!P0 IMAD.MOV.U32 R91, RZ, RZ, R14 ;  /* 0x000000ffff5b8224 */ /* 0x000fc400078e000e */
        /* <DEDUP_REMOVED lines=15> */
[----:B------:R-:W-:Y:S01]  /*de10*/  STS.U16 [R87+0xbf00], R248 ;  /* 0x00bf00f857007388 */ /* 0x000fe20000000400 */
[----:B------:R-:W-:-:S03]  /*de20*/  PRMT R113, RZ, 0x7610, R113 ;  /* 0x00007610ff717816 */ /* 0x000fc60000000071 */
[----:B------:R0:W2:Y:S01]  /*de30*/  @!P0 LDG.E.U16 R112, desc[UR60][R90.64] ;  /* 0x0000003c5a708981 */ /* 0x0000a2000c1e1500 */
[----:B------:R-:W-:Y:S01]  /*de40*/  PRMT R114, RZ, 0x7610, R114 ;  /* 0x00007610ff727816 */ /* 0x000fe20000000072 */
[----:B0-----:R-:W-:Y:S02]  /*de50*/  @!P0 IMAD.MOV.U32 R90, RZ, RZ, R22 ;  /* 0x000000ffff5a8224 */ /* 0x001fe400078e0016 */
[----:B-----5:R0:W-:Y:S04]  /*de60*/  STS.U16 [R88+0x8b80], R142 ;  /* 0x008b808e58007388 */ /* 0x0201e80000000400 */
[----:B---3--:R1:W-:Y:S04]  /*de70*/  STS.U16 [R88+0xf80], R143 ;  /* 0x000f808f58007388 */ /* 0x0083e80000000400 */
[----:B------:R3:W-:Y:S04]  /*de80*/  STS.U16 [R88+0x8f80], R140 ;  /* 0x008f808c58007388 */ /* 0x0007e80000000400 */
[----:B0-----:R-:W5:Y:S04]  /*de90*/  LDL.LU R142, [R1+0x8b8] ;  /* 0x0008b800018e7983 */ /* 0x001f680000300800 */
[----:B-1----:R-:W5:Y:S01]  /*dea0*/  LDL.LU R143, [R1+0x8b4] ;  /* 0x0008b400018f7983 */ /* 0x002f620000300800 */
[----:B------:R-:W-:-:S03]  /*deb0*/  @!P0 IMAD.MOV.U32 R91, RZ, RZ, R12 ;  /* 0x000000ffff5b8224 */ /* 0x000fc600078e000c */
[----:B---3--:R-:W3:Y:S04]  /*dec0*/  LDL.LU R140, [R1+0x8b0] ;  /* 0x0008b000018c7983 */ /* 0x008ee80000300800 */
[----:B------:R0:W-:Y:S04]  /*ded0*/  STS.U16 [R88+0x1380], R141 ;  /* 0x0013808d58007388 */ /* 0x0001e80000000400 */
[----:B------:R1:W-:Y:S04]  /*dee0*/  STS.U16 [R88+0x9380], R0 ;  /* 0x0093800058007388 */ /* 0x0003e80000000400 */
[----:B------:R1:W-:Y:S04]  /*def0*/  STS.U16 [R88+0x1780], R80 ;  /* 0x0017805058007388 */ /* 0x0003e80000000400 */
[----:B0-----:R-:W3:Y:S04]  /*df00*/  LDL.LU R141, [R1+0x8ac] ;  /* 0x0008ac00018d7983 */ /* 0x001ee80000300800 */
[----:B-1----:R-:W3:Y:S04]  /*df10*/  LDL.LU R0, [R1+0x8a8] ;  /* 0x0008a80001007983 */ /* 0x002ee80000300800 */
[----:B------:R-:W4:Y:S04]  /*df20*/  LDL R116, [R1+0x84c] ;  /* 0x00084c0001747983 */ /* 0x000f280000100800 */
[----:B------:R-:W5:Y:S04]  /*df30*/  LDL.LU R80, [R1+0x8a4] ;  /* 0x0008a40001507983 */ /* 0x000f680000300800 */
[----:B------:R-:W2:Y:S04]  /*df40*/  LDL R115, [R1+0x848] ;  /* 0x0008480001737983 */ /* 0x000ea80000100800 */
[----:B------:R0:W-:Y:S04]  /*df50*/  STS.U16 [R88+0x9780], R79 ;  /* 0x0097804f58007388 */ /* 0x0001e80000000400 */
[----:B------:R1:W3:Y:S04]  /*df60*/  @!P0 LDG.E.U16 R113, desc[UR60][R90.64] ;  /* 0x0000003c5a718981 */ /* 0x0002e8000c1e1500 */
[----:B0-----:R-:W5:Y:S04]  /*df70*/  LDL.LU R79, [R1+0x8a0] ;  /* 0x0008a000014f7983 */ /* 0x001f680000300800 */
[----:B------:R-:W3:Y:S01]  /*df80*/  LDL R109, [R1+0x844] ;  /* 0x00084400016d7983 */ /* 0x000ee20000100800 */
[----:B-1----:R-:W-:Y:S01]  /*df90*/  @!P0 MOV R90, R20 ;  /* 0x00000014005a8202 */ /* 0x002fe20000000f00 */
[----:B------:R-:W-:-:S02]  /*dfa0*/  @!P0 IMAD.MOV.U32 R91, RZ, RZ, R10 ;  /* 0x000000ffff5b8224 */ /* 0x000fc400078e000a */
[----:B------:R-:W5:Y:S04]  /*dfb0*/  LDL R108, [R1+0x840] ;  /* 0x00084000016c7983 */ /* 0x000f680000100800 */
[----:B------:R-:W5:Y:S04]  /*dfc0*/  LDL R93, [R1+0x83c] ;  /* 0x00083c00015d7983 */ /* 0x000f680000100800 */
[----:B------:R-:W5:Y:S04]  /*dfd0*/  LDL R92, [R1+0x838] ;  /* 0x00083800015c7983 */ /* 0x000f680000100800 */
[----:B------:R-:W5:Y:S04]  /*dfe0*/  @!P0 LDG.E.U16 R114, desc[UR60][R90.64] ;  /* 0x0000003c5a728981 */ /* 0x000f68000c1e1500 */
[----:B------:R-:W5:Y:S04]  /*dff0*/  LDL R91, [R1+0x834] ;  /* 0x00083400015b7983 */ /* 0x000f680000100800 */
[----:B------:R-:W5:Y:S04]  /*e000*/  LDL R90, [R1+0x830] ;  /* 0x00083000015a7983 */ /* 0x000f680000100800 */
[----:B------:R-:W-:Y:S04]  /*e010*/  STS.U16 [R88+0x380], R193 ;  /* 0x000380c158007388 */ /* 0x000fe80000000400 */
[----:B------:R0:W-:Y:S04]  /*e020*/  STS.U16 [R88+0x8380], R223 ;  /* 0x008380df58007388 */ /* 0x0001e80000000400 */
[----:B------:R1:W-:Y:S04]  /*e030*/  STS.U16 [R88+0x780], R225 ;  /* 0x000780e158007388 */ /* 0x0003e80000000400 */
[----:B------:R1:W-:Y:S04]  /*e040*/  STS.U16 [R88+0x8780], R144 ;  /* 0x0087809058007388 */ /* 0x0003e80000000400 */
        /* <DEDUP_REMOVED lines=21> */
[----:B------:R-:W-:Y:S01]  /*e1a0*/  UMOV UR33, 0x40000040 ;  /* 0x4000004000217882 */ /* 0x000fe20000000000 */
[----:B------:R-:W-:Y:S01]  /*e1b0*/  UIADD3.64 UR52, UR4, 0x380, URZ ;  /* 0x0000038004347897 */ /* 0x000fe2000fffe03f */
[----:B------:R-:W-:Y:S01]  /*e1c0*/  UMOV UR54, UR34 ;  /* 0x0000002200367c82 */ /* 0x000fe20008000000 */
[----:B------:R-:W-:Y:S01]  /*e1d0*/  UMOV UR55, UR35 ;  /* 0x0000002300377c82 */ /* 0x000fe20008000000 */
[----:B------:R-:W-:Y:S01]  /*e1e0*/  UIADD3.64 UR48, UR4, 0x400, URZ ;  /* 0x0000040004307897 */ /* 0x000fe2000fffe03f */
[----:B0-----:R-:W5:Y:S01]  /*e1f0*/  LDL.LU R223, [R1+0x864] ;  /* 0x0008640001df7983 */ /* 0x001f620000300800 */
[----:B------:R-:W-:Y:S01]  /*e200*/  UMOV UR50, UR6 ;  /* 0x0000000600327c82 */ /* 0x000fe20008000000 */
[----:B------:R-:W-:-:S02]  /*e210*/  UMOV UR51, UR7 ;  /* 0x0000000700337c82 */ /* 0x000fc40008000000 */
[----:B-1----:R-:W5:Y:S04]  /*e220*/  LDL.LU R225, [R1+0x860] ;  /* 0x0008600001e17983 */ /* 0x002f680000300800 */
[----:B------:R-:W5:Y:S04]  /*e230*/  LDL.LU R144, [R1+0x85c] ;  /* 0x00085c0001907983 */ /* 0x000f680000300800 */
[----:B------:R-:W5:Y:S04]  /*e240*/  LDL.LU R145, [R1+0x858] ;  /* 0x0008580001917983 */ /* 0x000f680000300800 */
[----:B----4-:R0:W-:Y:S04]  /*e250*/  STS.U16 [R116+0x10000], R89 ;  /* 0x0100005974007388 */ /* 0x0101e80000000400 */
[----:B------:R-:W-:Y:S04]  /*e260*/  STS.U16 [R116+0x10400], R103 ;  /* 0x0104006774007388 */ /* 0x000fe80000000400 */
[----:B--2---:R-:W-:Y:S04]  /*e270*/  STS.U16 [R115+0x10080], R96 ;  /* 0x0100806073007388 */ /* 0x004fe80000000400 */
[----:B------:R-:W-:Y:S01]  /*e280*/  STS.U16 [R115+0x10480], R104 ;  /* 0x0104806873007388 */ /* 0x000fe20000000400 */
[----:B------:R-:W-:Y:S01]  /*e290*/  UIADD3.64 UR56, UR4, 0xc00, URZ ;  /* 0x00000c0004387897 */ /* 0x000fe2000fffe03f */
[----:B------:R-:W-:Y:S01]  /*e2a0*/  UMOV UR58, UR6 ;  /* 0x00000006003a7c82 */ /* 0x000fe20008000000 */
[----:B------:R-:W-:Y:S01]  /*e2b0*/  UMOV UR59, UR7 ;  /* 0x00000007003b7c82 */ /* 0x000fe20008000000 */
[----:B0-----:R-:W2:Y:S04]  /*e2c0*/  LDL R89, [R1+0x878] ;  /* 0x0008780001597983 */ /* 0x001ea80000100800 */
[----:B---3--:R-:W-:Y:S04]  /*e2d0*/  STS.U16 [R109+0x10100], R97 ;  /* 0x010100616d007388 */ /* 0x008fe80000000400 */
[----:B------:R-:W-:Y:S04]  /*e2e0*/  STS.U16 [R109+0x10500], R105 ;  /* 0x010500696d007388 */ /* 0x000fe80000000400 */
[----:B-----5:R-:W-:Y:S04]  /*e2f0*/  STS.U16 [R108+0x10180], R98 ;  /* 0x010180626c007388 */ /* 0x020fe80000000400 */
[----:B------:R-:W-:Y:S04]  /*e300*/  STS.U16 [R108+0x10580], R106 ;  /* 0x0105806a6c007388 */ /* 0x000fe80000000400 */
[----:B------:R-:W-:Y:S04]  /*e310*/  STS.U16 [R93+0x10200], R99 ;  /* 0x010200635d007388 */ /* 0x000fe80000000400 */
[----:B------:R-:W-:Y:S04]  /*e320*/  STS.U16 [R93+0x10600], R107 ;  /* 0x0106006b5d007388 */ /* 0x000fe80000000400 */
[----:B------:R-:W-:Y:S04]  /*e330*/  STS.U16 [R92+0x10280], R100 ;  /* 0x010280645c007388 */ /* 0x000fe80000000400 */
[----:B------:R-:W-:Y:S04]  /*e340*/  STS.U16 [R92+0x10680], R112 ;  /* 0x010680705c007388 */ /* 0x000fe80000000400 */
[----:B------:R-:W-:Y:S04]  /*e350*/  STS.U16 [R91+0x10300], R101 ;  /* 0x010300655b007388 */ /* 0x000fe80000000400 */
[----:B------:R0:W-:Y:S04]  /*e360*/  STS.U16 [R91+0x10700], R113 ;  /* 0x010700715b007388 */ /* 0x0001e80000000400 */
[----:B------:R-:W-:Y:S04]  /*e370*/  STS.U16 [R90+0x10380], R102 ;  /* 0x010380665a007388 */ /* 0x000fe80000000400 */
[----:B------:R1:W-:Y:S01]  /*e380*/  STS.U16 [R90+0x10780], R114 ;  /* 0x010780725a007388 */ /* 0x0003e20000000400 */
[----:B0-----:R-:W0:Y:S01]  /*e390*/  S2R R91, SR_CgaCtaId ;  /* 0x00000000005b7919 */ /* 0x001e220000008800 */
[----:B------:R3:W-:Y:S06]  /*e3a0*/  MEMBAR.ALL.CTA ;  /* 0x0000000000007992 */ /* 0x0007ec0000008000 */
[----:B---3--:R-:W3:Y:S01]  /*e3b0*/  FENCE.VIEW.ASYNC.S ;  /* 0x00000000000073c6 */ /* 0x008ee20000000000 */
[----:B-1----:R-:W-:Y:S01]  /*e3c0*/  MOV R90, 0x400 ;  /* 0x00000400005a7802 */ /* 0x002fe20000000f00 */
[----:B---3--:R-:W-:Y:S03]  /*e3d0*/  BAR.SYNC.DEFER_BLOCKING 0x0 ;  /* 0x0000000000007b1d */ /* 0x008fe60000010000 */
[----:B0-----:R-:W-:-:S04]  /*e3e0*/  LEA R90, R91, R90, 0x18 ;  /* 0x0000005a5b5a7211 */ /* 0x001fc800078ec0ff */
[----:B------:R-:W-:-:S04]  /*e3f0*/  SHF.R.U32.HI R90, RZ, 0x4, R90 ;  /* 0x00000004ff5a7819 */ /* 0x000fc8000001165a */
[----:B------:R-:W-:-:S04]  /*e400*/  SGXT.U32 R90, R90, 0xe ;  /* 0x0000000e5a5a781a */ /* 0x000fc80000000000 */
[----:B------:R-:W-:Y:S01]  /*e410*/  R2UR UR32, R90 ;  /* 0x000000005a2072ca */ /* 0x000fe200000e0000 */
[----:B------:R-:W-:-:S12]  /*e420*/  WARPGROUP.ARRIVE ;  /* 0x00000000000079c5 */ /* 0x000fd80000000000 */
[----:B------:R-:W-:Y:S04]  /*e430*/  HGMMA.64x16x16.F32.BF16 R48, gdesc[UR32].tnspA, R48 ;  /* 0x20200000203079f0 */ /* 0x000fe80008701830 */
[----:B------:R-:W-:Y:S04]  /*e440*/  HGMMA.64x16x16.F32.BF16 R48, gdesc[UR4].tnspA, R48 ;  /* 0x20200000043079f0 */ /* 0x000fe80008701830 */
[----:B------:R-:W-:Y:S04]  /*e450*/  HGMMA.64x16x16.F32.BF16 R48, gdesc[UR8].tnspA, R48 ;  /* 0x20200000083079f0 */ /* 0x000fe80008701830 */
[----:B------:R-:W-:Y:S04]  /*e460*/  HGMMA.64x16x16.F32.BF16 R48, gdesc[UR12].tnspA, R48 ;  /* 0x202000000c3079f0 */ /* 0x000fe80008701830 */
[----:B------:R-:W-:Y:S04]  /*e470*/  HGMMA.64x16x16.F32.BF16 R48, gdesc[UR16].tnspA, R48 ;  /* 0x20200000103079f0 */ /* 0x000fe80008701830 */
[----:B------:R-:W-:Y:S04]  /*e480*/  HGMMA.64x16x16.F32.BF16 R48, gdesc[UR20].tnspA, R48 ;  /* 0x20200000143079f0 */ /* 0x000fe80008701830 */
[----:B------:R-:W-:Y:S04]  /*e490*/  HGMMA.64x16x16.F32.BF16 R48, gdesc[UR24].tnspA, R48 ;  /* 0x20200000183079f0 */ /* 0x000fe80008701830 */
[----:B------:R-:W-:Y:S04]  /*e4a0*/  HGMMA.64x16x16.F32.BF16 R48, gdesc[UR28].tnspA, R48 ;  /* 0x202000001c3079f0 */ /* 0x000fe80008701830 */
[----:B------:R-:W-:Y:S01]  /*e4b0*/  HGMMA.64x16x16.F32.BF16 R40, gdesc[UR52].tnspA, R40 ;  /* 0x20200000342879f0 */ /* 0x000fe20008701828 */
[----:B------:R-:W-:-:S03]  /*e4c0*/  UIADD3.64 UR52, UR4, 0x480, URZ ;  /* 0x0000048004347897 */ /* 0x000fc6000fffe03f */
[----:B------:R-:W-:Y:S01]  /*e4d0*/  HGMMA.64x16x16.F32.BF16 R40, gdesc[UR48].tnspA, R40 ;  /* 0x20200000302879f0 */ /* 0x000fe20008701828 */
[----:B------:R-:W-:Y:S01]  /*e4e0*/  UMOV UR54, UR10 ;  /* 0x0000000a00367c82 */ /* 0x000fe20008000000 */
[----:B------:R-:W-:Y:S01]  /*e4f0*/  UMOV UR55, UR11 ;  /* 0x0000000b00377c82 */ /* 0x000fe20008000000 */
        /* <DEDUP_REMOVED lines=18> */
[----:B------:R-:W-:Y:S01]  /*e620*/  UIADD3.64 UR52, UR4, 0x780, URZ ;  /* 0x0000078004347897 */ /* 0x000fe2000fffe03f */
[----:B------:R-:W-:Y:S01]  /*e630*/  UMOV UR50, UR30 ;  /* 0x0000001e00327c82 */ /* 0x000fe20008000000 */
[----:B------:R-:W-:Y:S01]  /*e640*/  UMOV UR51, UR31 ;  /* 0x0000001f00337c82 */ /* 0x000fe20008000000 */
[----:B------:R-:W-:Y:S01]  /*e650*/  UMOV UR54, UR34 ;  /* 0x0000002200367c82 */ /* 0x000fe20008000000 */
[----:B------:R-:W-:Y:S01]  /*e660*/  UMOV UR55, UR35 ;  /* 0x0000002300377c82 */ /* 0x000fe20008000000 */
[----:B------:R-:W-:Y:S04]  /*e670*/  HGMMA.64x16x16.F32.BF16 R40, gdesc[UR48].tnspA, R40 ;  /* 0x20200000302879f0 */ /* 0x000fe80008701828 */
[----:B------:R-:W-:Y:S01]  /*e680*/  HGMMA.64x16x16.F32.BF16 R32, gdesc[UR52].tnspA, R32 ;  /* 0x20200000342079f0 */ /* 0x000fe20008701820 */
[----:B------:R-:W-:Y:S01]  /*e690*/  UIADD3.64 UR48, UR4, 0x800, URZ ;  /* 0x0000080004307897 */ /* 0x000fe2000fffe03f */
[----:B------:R-:W-:Y:S01]  /*e6a0*/  UMOV UR50, UR6 ;  /* 0x0000000600327c82 */ /* 0x000fe20008000000 */
[----:B------:R-:W-:Y:S01]  /*e6b0*/  UMOV UR51, UR7 ;  /* 0x0000000700337c82 */ /* 0x000fe20008000000 */
[----:B------:R-:W-:-:S06]  /*e6c0*/  UIADD3.64 UR52, UR4, 0x880, URZ ;  /* 0x0000088004347897 */ /* 0x000fcc000fffe03f */
[----:B------:R-:W-:Y:S01]  /*e6d0*/  HGMMA.64x16x16.F32.BF16 R32, gdesc[UR48].tnspA, R32 ;  /* 0x20200000302079f0 */ /* 0x000fe20008701820 */
[----:B------:R-:W-:Y:S01]  /*e6e0*/  UMOV UR54, UR10 ;  /* 0x0000000a00367c82 */ /* 0x000fe20008000000 */
[----:B------:R-:W-:Y:S01]  /*e6f0*/  UMOV UR55, UR11 ;  /* 0x0000000b00377c82 */ /* 0x000fe20008000000 */
[----:B------:R-:W-:Y:S01]  /*e700*/  UIADD3.64 UR48, UR4, 0x900, URZ ;  /* 0x0000090004307897 */ /* 0x000fe2000fffe03f */
[----:B------:R-:W-:Y:S01]  /*e710*/  HGMMA.64x16x16.F32.BF16 R32, gdesc[UR52].tnspA, R32 ;  /* 0x20200000342079f0 */ /* 0x000fe20008701820 */
[----:B------:R-:W-:Y:S01]  /*e720*/  UMOV UR50, UR14 ;  /* 0x0000000e00327c82 */ /* 0x000fe20008000000 */
[----:B------:R-:W-:Y:S01]  /*e730*/  UMOV UR51, UR15 ;  /* 0x0000000f00337c82 */ /* 0x000fe20008000000 */
[----:B------:R-:W-:-:S05]  /*e740*/  UIADD3.64 UR52, UR4, 0x980, URZ ;  /* 0x0000098004347897 */ /* 0x000fca000fffe03f */
        /* <DEDUP_REMOVED lines=13> */
[----:B------:R-:W-:Y:S01]  /*e820*/  UIADD3.64 UR52, UR4, 0xb80, URZ ;  /* 0x00000b8004347897 */ /* 0x000fe2000fffe03f */
[----:B------:R-:W-:Y:S01]  /*e830*/  UMOV UR50, UR30 ;  /* 0x0000001e00327c82 */ /* 0x000fe20008000000 */
[----:B------:R-:W-:Y:S01]  /*e840*/  UMOV UR51, UR31 ;  /* 0x0000001f00337c82 */ /* 0x000fe20008000000 */
[----:B------:R-:W-:Y:S01]  /*e850*/  UMOV UR54, UR34 ;  /* 0x0000002200367c82 */ /* 0x000fe20008000000 */
[----:B------:R-:W-:-:S03]  /*e860*/  UMOV UR55, UR35 ;  /* 0x0000002300377c82 */ /* 0x000fc60008000000 */
[----:B------:R-:W-:Y:S04]  /*e870*/  HGMMA.64x16x16.F32.BF16 R32, gdesc[UR48].tnspA, R32 ;  /* 0x20200000302079f0 */ /* 0x000fe80008701820 */
[----:B------:R-:W-:Y:S01]  /*e880*/  HGMMA.64x16x16.F32.BF16 R24, gdesc[UR52].tnspA, R24 ;  /* 0x20200000341879f0 */ /* 0x000fe20008701818 */
[----:B------:R-:W-:Y:S02]  /*e890*/  R2UR UR49, R223 ;  /* 0x00000000df3172ca */ /* 0x000fe400000e0000 */
[----:B------:R-:W-:Y:S02]  /*e8a0*/  R2UR UR48, R225 ;  /* 0x00000000e13072ca */ /* 0x000fe400000e0000 */
[----:B------:R-:W-:Y:S02]  /*e8b0*/  R2UR UR53, R144 ;  /* 0x00000000903572ca */ /* 0x000fe400000e0000 */
[----:B------:R-:W-:Y:S01]  /*e8c0*/  R2UR UR52, R145 ;  /* 0x00000000913472ca */ /* 0x000fe200000e0000 */
[----:B------:R-:W-:Y:S01]  /*e8d0*/  HGMMA.64x16x16.F32.BF16 R24, gdesc[UR56].tnspA, R24 ;  /* 0x20200000381879f0 */ /* 0x000fe20008701818 */
[----:B------:R-:W-:-:S02]  /*e8e0*/  R2UR UR57, R79 ;  /* 0x000000004f3972ca */ /* 0x000fc400000e0000 */
[----:B------:R-:W3:Y:S04]  /*e8f0*/  LDL.LU R79, [R1+0x89c] ;  /* 0x00089c00014f7983 */ /* 0x000ee80000300800 */
[----:B------:R-:W4:Y:S04]  /*e900*/  LDL.LU R193, [R1+0x828] ;  /* 0x0008280001c17983 */ /* 0x000f280000300800 */
[----:B------:R-:W5:Y:S04]  /*e910*/  LDL.LU R223, [R1+0x820] ;  /* 0x0008200001df7983 */ /* 0x000f680000300800 */
[----:B------:R-:W2:Y:S04]  /*e920*/  LDL.LU R225, [R1+0x818] ;  /* 0x0008180001e17983 */ /* 0x000ea80000300800 */
[----:B------:R-:W2:Y:S04]  /*e930*/  LDL.LU R157, [R1+0x810] ;  /* 0x00081000019d7983 */ /* 0x000ea80000300800 */
[----:B------:R-:W2:Y:S04]  /*e940*/  LDL.LU R159, [R1+0x808] ;  /* 0x00080800019f7983 */ /* 0x000ea80000300800 */
[----:B------:R-:W2:Y:S04]  /*e950*/  LDL.LU R187, [R1+0x800] ;  /* 0x0008000001bb7983 */ /* 0x000ea80000300800 */
[----:B------:R-:W2:Y:S04]  /*e960*/  LDL.LU R144, [R1+0x824] ;  /* 0x0008240001907983 */ /* 0x000ea80000300800 */
[----:B------:R-:W2:Y:S01]  /*e970*/  LDL.LU R145, [R1+0x7f8] ;  /* 0x0007f80001917983 */ /* 0x000ea20000300800 */
[----:B------:R-:W-:-:S02]  /*e980*/  R2UR UR56, R80 ;  /* 0x00000000503872ca */ /* 0x000fc400000e0000 */
[----:B------:R-:W0:Y:S01]  /*e990*/  LDC R80, c[0x0][0x238] ;  /* 0x00008e00ff507b82 */ /* 0x000e220000000800 */
[----:B------:R-:W2:Y:S04]  /*e9a0*/  LDL.LU R128, [R1+0x81c] ;  /* 0x00081c0001807983 */ /* 0x000ea80000300800 */
[----:B------:R-:W2:Y:S04]  /*e9b0*/  LDL.LU R160, [R1+0x7f0] ;  /* 0x0007f00001a07983 */ /* 0x000ea80000300800 */
[----:B------:R-:W2:Y:S04]  /*e9c0*/  LDL.LU R189, [R1+0x814] ;  /* 0x0008140001bd7983 */ /* 0x000ea80000300800 */
[----:B------:R-:W2:Y:S04]  /*e9d0*/  LDL.LU R219, [R1+0x7e8] ;  /* 0x0007e80001db7983 */ /* 0x000ea80000300800 */
[----:B------:R-:W2:Y:S04]  /*e9e0*/  LDL.LU R221, [R1+0x80c] ;  /* 0x00080c0001dd7983 */ /* 0x000ea80000300800 */
[----:B------:R-:W2:Y:S01]  /*e9f0*/  LDL.LU R251, [R1+0x7e0] ;  /* 0x0007e00001fb7983 */ /* 0x000ea20000300800 */
[----:B0-----:R-:W-:-:S03]  /*ea00*/  IMAD.SHL.U32 R80, R80, 0x80, RZ ;  /* 0x0000008050507824 */ /* 0x001fc600078e00ff */
[----:B------:R-:W2:Y:S01]  /*ea10*/  LDL.LU R178, [R1+0x804] ;  /* 0x0008040001b27983 */ /* 0x000ea20000300800 */
[----:B------:R-:W-:-:S03]  /*ea20*/  IMAD.SHL.U32 R80, R80, 0x2, RZ ;  /* 0x0000000250507824 */ /* 0x000fc600078e00ff */
[----:B------:R-:W2:Y:S02]  /*ea30*/  LDL.LU R176, [R1+0x7d8] ;  /* 0x0007d80001b07983 */ /* 0x000ea40000300800 */
[-C--:B------:R-:W-:Y:S02]  /*ea40*/  IADD3 R142, P1, R142, R80.reuse, RZ ;  /* 0x000000508e8e7210 */ /* 0x080fe40007f3e0ff */
[----:B------:R-:W2:Y:S04]  /*ea50*/  LDL.LU R174, [R1+0x7fc] ;  /* 0x0007fc0001ae7983 */ /* 0x000ea80000300800 */
[----:B------:R-:W2:Y:S04]  /*ea60*/  LDL.LU R172, [R1+0x7d0] ;  /* 0x0007d00001ac7983 */ /* 0x000ea80000300800 */
[----:B------:R-:W2:Y:S04]  /*ea70*/  LDL.LU R152, [R1+0x7f4] ;  /* 0x0007f40001987983 */ /* 0x000ea80000300800 */
[----:B------:R-:W2:Y:S04]  /*ea80*/  LDL.LU R161, [R1+0x7c8] ;  /* 0x0007c80001a17983 */ /* 0x000ea80000300800 */
[----:B------:R-:W2:Y:S01]  /*ea90*/  LDL.LU R191, [R1+0x7ec] ;  /* 0x0007ec0001bf7983 */ /* 0x000ea20000300800 */
[----:B---3--:R-:W-:Y:S01]  /*eaa0*/  IMAD.X R143, R143, 0x1, R79, P1 ;  /* 0x000000018f8f7824 */ /* 0x008fe200008e064f */
[----:B----4-:R-:W-:-:S02]  /*eab0*/  IADD3 R193, P1, R193, R80, RZ ;  /* 0x00000050c1c17210 */ /* 0x010fc40007f3e0ff */
[----:B-----5:R-:W-:-:S03]  /*eac0*/  IADD3 R223, P2, R223, R80, RZ ;  /* 0x00000050dfdf7210 */ /* 0x020fc60007f5e0ff */
[----:B------:R0:W-:Y:S01]  /*ead0*/  STL [R1+0x828], R193 ;  /* 0x000828c101007387 */ /* 0x0001e20000100800 */
[----:B--2---:R-:W-:-:S03]  /*eae0*/  IADD3 R225, P3, R225, R80, RZ ;  /* 0x00000050e1e17210 */ /* 0x004fc60007f7e0ff */
[----:B0-----:R-:W2:Y:S04]  /*eaf0*/  LDL.LU R193, [R1+0x7c0] ;  /* 0x0007c00001c17983 */ /* 0x001ea80000300800 */
[----:B------:R-:W3:Y:S04]  /*eb00*/  LDL.LU R150, [R1+0x7e4] ;  /* 0x0007e40001967983 */ /* 0x000ee80000300800 */
[----:B------:R-:W4:Y:S04]  /*eb10*/  LDL.LU R129, [R1+0x7b8] ;  /* 0x0007b80001817983 */ /* 0x000f280000300800 */
[----:B------:R0:W-:Y:S01]  /*eb20*/  STL [R1+0x820], R223 ;  /* 0x000820df01007387 */ /* 0x0001e20000100800 */
[-C--:B------:R-:W-:Y:S01]  /*eb30*/  IADD3 R157, P4, R157, R80.reuse, RZ ;  /* 0x000000509d9d7210 */ /* 0x080fe20007f9e0ff */
[----:B------:R-:W-:Y:S01]  /*eb40*/  IMAD.X R144, R144, 0x1, R79, P1 ;  /* 0x0000000190907824 */ /* 0x000fe200008e064f */
[-C--:B------:R-:W-:Y:S01]  /*eb50*/  IADD3 R159, P5, R159, R80.reuse, RZ ;  /* 0x000000509f9f7210 */ /* 0x080fe20007fbe0ff */
[----:B0-----:R-:W5:Y:S04]  /*eb60*/  LDL.LU R223, [R1+0x7dc] ;  /* 0x0007dc0001df7983 */ /* 0x001f680000300800 */
[----:B------:R0:W-:Y:S01]  /*eb70*/  STL [R1+0x818], R225 ;  /* 0x000818e101007387 */ /* 0x0001e20000100800 */
[----:B------:R-:W-:-:S02]  /*eb80*/  IADD3 R187, P6, R187, R80, RZ ;  /* 0x00000050bbbb7210 */ /* 0x000fc40007fde0ff */
[----:B------:R-:W-:Y:S01]  /*eb90*/  IADD3 R145, P1, R145, R80, RZ ;  /* 0x0000005091917210 */ /* 0x000fe20007f3e0ff */
[----:B0-----:R-:W5:Y:S04]  /*eba0*/  LDL.LU R225, [R1+0x7b0] ;  /* 0x0007b00001e17983 */ /* 0x001f680000300800 */
[----:B------:R-:W-:Y:S04]  /*ebb0*/  STL [R1+0x810], R157 ;  /* 0x0008109d01007387 */ /* 0x000fe80000100800 */
[----:B------:R0:W-:Y:S04]  /*ebc0*/  STL [R1+0x824], R144 ;  /* 0x0008249001007387 */ /* 0x0001e80000100800 */
[----:B------:R-:W-:Y:S04]  /*ebd0*/  STL [R1+0x808], R159 ;  /* 0x0008089f01007387 */ /* 0x000fe80000100800 */
[----:B0-----:R-:W5:Y:S04]  /*ebe0*/  LDL.LU R144, [R1+0x7d4] ;  /* 0x0007d40001907983 */ /* 0x001f680000300800 */
[----:B------:R-:W-:Y:S04]  /*ebf0*/  STL [R1+0x800], R187 ;  /* 0x000800bb01007387 */ /* 0x000fe80000100800 */
[----:B------:R0:W-:Y:S04]  /*ec00*/  STL [R1+0x7f8], R145 ;  /* 0x0007f89101007387 */ /* 0x0001e80000100800 */
[----:B0-----:R-:W5:Y:S01]  /*ec10*/  LDL.LU R145, [R1+0x7a8] ;  /* 0x0007a80001917983 */ /* 0x001f620000300800 */
[----:B------:R-:W-:-:S02]  /*ec20*/  IADD3.X R128, R128, R79, RZ, P2, !PT ;  /* 0x0000004f80807210 */ /* 0x000fc400017fe4ff */
[-C--:B------:R-:W-:Y:S01]  /*ec30*/  IADD3 R160, P2, R160, R80.reuse, RZ ;  /* 0x00000050a0a07210 */ /* 0x080fe20007f5e0ff */
[--C-:B------:R-:W-:Y:S02]  /*ec40*/  IMAD.X R189, R189, 0x1, R79.reuse, P3 ;  /* 0x00000001bdbd7824 */ /* 0x100fe400018e064f */
[----:B------:R0:W-:Y:S01]  /*ec50*/  STL [R1+0x81c], R128 ;  /* 0x00081c8001007387 */ /* 0x0001e20000100800 */
[-C--:B------:R-:W-:Y:S01]  /*ec60*/  IADD3 R219, P3, R219, R80.reuse, RZ ;  /* 0x00000050dbdb7210 */ /* 0x080fe20007f7e0ff */
[--C-:B------:R-:W-:Y:S01]  /*ec70*/  IMAD.X R221, R221, 0x1, R79.reuse, P4 ;  /* 0x00000001dddd7824 */ /* 0x100fe200020e064f */
[-C--:B------:R-:W-:Y:S01]  /*ec80*/  IADD3 R251, P4, R251, R80.reuse, RZ ;  /* 0x00000050fbfb7210 */ /* 0x080fe20007f9e0ff */
[----:B------:R-:W-:Y:S01]  /*ec90*/  IMAD.X R178, R178, 0x1, R79, P5 ;  /* 0x00000001b2b27824 */ /* 0x000fe200028e064f */
[----:B0-----:R-:W5:Y:S01]  /*eca0*/  LDL.LU R128, [R1+0x7cc] ;  /* 0x0007cc0001807983 */ /* 0x001f620000300800 */
[----:B------:R-:W-:-:S03]  /*ecb0*/  IADD3 R176, P5, R176, R80, RZ ;  /* 0x00000050b0b07210 */ /* 0x000fc60007fbe0ff */
[----:B------:R0:W-:Y:S01]  /*ecc0*/  STL [R1+0x7f0], R160 ;  /* 0x0007f0a001007387 */ /* 0x0001e20000100800 */
[----:B------:R-:W-:Y:S01]  /*ecd0*/  IADD3.X R174, R174, R79, RZ, P6, !PT ;  /* 0x0000004faeae7210 */ /* 0x000fe200037fe4ff */
[--C-:B------:R-:W-:Y:S01]  /*ece0*/  IMAD.X R152, R152, 0x1, R79.reuse, P1 ;  /* 0x0000000198987824 */ /* 0x100fe200008e064f */
[-C--:B------:R-:W-:Y:S02]  /*ecf0*/  IADD3 R161, P1, R161, R80.reuse, RZ ;  /* 0x00000050a1a17210 */ /* 0x080fe40007f3e0ff */
[----:B------:R-:W-:Y:S01]  /*ed00*/  IADD3 R172, P6, R172, R80, RZ ;  /* 0x00000050acac7210 */ /* 0x000fe20007fde0ff */
[----:B0-----:R-:W5:Y:S04]  /*ed10*/  LDL.LU R160, [R1+0x7a0] ;  /* 0x0007a00001a07983 */ /* 0x001f680000300800 */
[----:B------:R-:W-:Y:S04]  /*ed20*/  STL [R1+0x814], R189 ;  /* 0x000814bd01007387 */ /* 0x000fe80000100800 */
[----:B------:R-:W-:Y:S04]  /*ed30*/  STL [R1+0x7e8], R219 ;  /* 0x0007e8db01007387 */ /* 0x000fe80000100800 */
[----:B------:R-:W-:Y:S04]  /*ed40*/  STL [R1+0x80c], R221 ;  /* 0x00080cdd01007387 */ /* 0x000fe80000100800 */
[----:B------:R-:W-:Y:S01]  /*ed50*/  STL [R1+0x7e0], R251 ;  /* 0x0007e0fb01007387 */ /* 0x000fe20000100800 */
[----:B------:R-:W-:-:S03]  /*ed60*/  IMAD.X R191, R191, 0x1, R79, P2 ;  /* 0x00000001bfbf7824 */ /* 0x000fc600010e064f */
[----:B------:R-:W-:Y:S04]  /*ed70*/  STL [R1+0x804], R178 ;  /* 0x000804b201007387 */ /* 0x000fe80000100800 */
[----:B------:R-:W-:Y:S04]  /*ed80*/  STL [R1+0x7d8], R176 ;  /* 0x0007d8b001007387 */ /* 0x000fe80000100800 */
[----:B------:R-:W-:Y:S04]  /*ed90*/  STL [R1+0x7fc], R174 ;  /* 0x0007fcae01007387 */ /* 0x000fe80000100800 */
[----:B------:R0:W-:Y:S04]  /*eda0*/  STL [R1+0x7c8], R161 ;  /* 0x0007c8a101007387 */ /* 0x0001e80000100800 */
[----:B------:R-:W-:Y:S04]  /*edb0*/  STL [R1+0x7d0], R172 ;  /* 0x0007d0ac01007387 */ /* 0x000fe80000100800 */
[----:B0-----:R-:W5:Y:S04]  /*edc0*/  LDL.LU R161, [R1+0x7c4] ;  /* 0x0007c40001a17983 */ /* 0x001f680000300800 */
[----:B------:R-:W-:Y:S04]  /*edd0*/  STL [R1+0x7f4], R152 ;  /* 0x0007f49801007387 */ /* 0x000fe80000100800 */
[----:B------:R0:W-:Y:S04]  /*ede0*/  STL [R1+0x7ec], R191 ;  /* 0x0007ecbf01007387 */ /* 0x0001e80000100800 */
[----:B0-----:R-:W5:Y:S01]  /*edf0*/  LDL.LU R191, [R1+0x798] ;  /* 0x0007980001bf7983 */ /* 0x001f620000300800 */
[----:B--2---:R-:W-:Y:S01]  /*ee00*/  IADD3 R193, P2, R193, R80, RZ ;  /* 0x00000050c1c17210 */ /* 0x004fe20007f5e0ff */
[----:B---3--:R-:W-:-:S04]  /*ee10*/  IMAD.X R150, R150, 0x1, R79, P3 ;  /* 0x0000000196967824 */ /* 0x008fc800018e064f */
[----:B------:R0:W-:Y:S01]  /*ee20*/  STL [R1+0x7c0], R193 ;  /* 0x0007c0c101007387 */ /* 0x0001e20000100800 */
[----:B----4-:R-:W-:-:S03]  /*ee30*/  IADD3 R129, P3, R129, R80, RZ ;  /* 0x0000005081817210 */ /* 0x010fc60007f7e0ff */
[----:B0-----:R-:W2:Y:S01]  /*ee40*/  LDL.LU R193, [R1+0x7bc] ;  /* 0x0007bc0001c17983 */ /* 0x001ea20000300800 */
[----:B-----5:R-:W-:-:S05]  /*ee50*/  IADD3.X R223, R223, R79, RZ, P4, !PT ;  /* 0x0000004fdfdf7210 */ /* 0x020fca00027fe4ff */
[----:B------:R0:W-:Y:S04]  /*ee60*/  STL [R1+0x7dc], R223 ;  /* 0x0007dcdf01007387 */ /* 0x0001e80000100800 */
[----:B------:R-:W-:Y:S01]  /*ee70*/  STL [R1+0x7e4], R150 ;  /* 0x0007e49601007387 */ /* 0x000fe20000100800 */
[----:B------:R-:W-:-:S03]  /*ee80*/  IADD3 R225, P4, R225, R80, RZ ;  /* 0x00000050e1e17210 */ /* 0x000fc60007f9e0ff */
[----:B0-----:R-:W3:Y:S04]  /*ee90*/  LDL.LU R223, [R1+0x790] ;  /* 0x0007900001df7983 */ /* 0x001ee80000300800 */
[----:B------:R-:W-:Y:S04]  /*eea0*/  STL [R1+0x7b8], R129 ;  /* 0x0007b88101007387 */ /* 0x000fe80000100800 */
[----:B------:R-:W4:Y:S04]  /*eeb0*/  LDL.LU R157, [R1+0x7b4] ;  /* 0x0007b400019d7983 */ /* 0x000f280000300800 */
[----:B------:R-:W5:Y:S04]  /*eec0*/  LDL.LU R159, [R1+0x788] ;  /* 0x00078800019f7983 */ /* 0x000f680000300800 */
[----:B------:R-:W5:Y:S01]  /*eed0*/  LDL.LU R187, [R1+0x7ac] ;  /* 0x0007ac0001bb7983 */ /* 0x000f620000300800 */
[----:B------:R-:W-:-:S03]  /*eee0*/  IMAD.X R144, R144, 0x1, R79, P5 ;  /* 0x0000000190907824 */ /* 0x000fc600028e064f */
[----:B------:R0:W-:Y:S04]  /*eef0*/  STL [R1+0x7b0], R225 ;  /* 0x0007b0e101007387 */ /* 0x0001e80000100800 */
[----:B0-----:R-:W5:Y:S04]  /*ef00*/  LDL.LU R225, [R1+0x780] ;  /* 0x0007800001e17983 */ /* 0x001f680000300800 */
[----:B------:R0:W-:Y:S01]  /*ef10*/  STL [R1+0x7d4], R144 ;  /* 0x0007d49001007387 */ /* 0x0001e20000100800 */
[----:B------:R-:W-:-:S03]  /*ef20*/  IADD3 R145, P5, R145, R80, RZ ;  /* 0x0000005091917210 */ /* 0x000fc60007fbe0ff */
[----:B0-----:R-:W5:Y:S04]  /*ef30*/  LDL.LU R144, [R1+0x7a4] ;  /* 0x0007a40001907983 */ /* 0x001f680000300800 */
[----:B------:R0:W-:Y:S04]  /*ef40*/  STL [R1+0x7a8], R145 ;  /* 0x0007a89101007387 */ /* 0x0001e80000100800 */
[----:B0-----:R-:W5:Y:S01]  /*ef50*/  LDL.LU R145, [R1+0x778] ;  /* 0x0007780001917983 */ /* 0x001f620000300800 */
[----:B------:R-:W-:-:S05]  /*ef60*/  IMAD.X R128, R128, 0x1, R79, P6 ;  /* 0x0000000180807824 */ /* 0x000fca00030e064f */
[----:B------:R0:W-:Y:S01]  /*ef70*/  STL [R1+0x7cc], R128 ;  /* 0x0007cc8001007387 */ /* 0x0001e20000100800 */
[----:B------:R-:W-:-:S03]  /*ef80*/  IADD3 R160, P6, R160, R80, RZ ;  /* 0x00000050a0a07210 */ /* 0x000fc60007fde0ff */
[----:B0-----:R-:W5:Y:S04]  /*ef90*/  LDL.LU R128, [R1+0x79c] ;  /* 0x00079c0001807983 */ /* 0x001f680000300800 */
[----:B------:R-:W5:Y:S04]  /*efa0*/  LDL.LU R189, [R1+0x770] ;  /* 0x0007700001bd7983 */ /* 0x000f680000300800 */
[----:B------:R-:W5:Y:S04]  /*efb0*/  LDL.LU R219, [R1+0x794] ;  /* 0x0007940001db7983 */ /* 0x000f680000300800 */
[----:B------:R-:W5:Y:S04]  /*efc0*/  LDL.LU R221, [R1+0x768] ;  /* 0x0007680001dd7983 */ /* 0x000f680000300800 */
[----:B------:R0:W-:Y:S04]  /*efd0*/  STL [R1+0x7a0], R160 ;  /* 0x0007a0a001007387 */ /* 0x0001e80000100800 */
[----:B------:R-:W5:Y:S04]  /*efe0*/  LDL.LU R251, [R1+0x78c] ;  /* 0x00078c0001fb7983 */ /* 0x000f680000300800 */
[----:B------:R-:W5:Y:S04]  /*eff0*/  LDL.LU R178, [R1+0x760] ;  /* 0x0007600001b27983 */ /* 0x000f680000300800 */
[----:B------:R-:W5:Y:S04]  /*f000*/  LDL.LU R176, [R1+0x784] ;  /* 0x0007840001b07983 */ /* 0x000f680000300800 */
[----:B------:R-:W5:Y:S01]  /*f010*/  LDL.LU R174, [R1+0x758] ;  /* 0x0007580001ae7983 */ /* 0x000f620000300800 */
[----:B------:R-:W-:-:S03]  /*f020*/  IMAD.X R161, R161, 0x1, R79, P1 ;  /* 0x00000001a1a17824 */ /* 0x000fc600008e064f */
[----:B------:R-:W5:Y:S04]  /*f030*/  LDL.LU R172, [R1+0x77c] ;  /* 0x00077c0001ac7983 */ /* 0x000f680000300800 */
[----:B------:R-:W5:Y:S04]  /*f040*/  LDL.LU R152, [R1+0x750] ;  /* 0x0007500001987983 */ /* 0x000f680000300800 */
[----:B0-----:R-:W5:Y:S04]  /*f050*/  LDL.LU R160, [R1+0x774] ;  /* 0x0007740001a07983 */ /* 0x001f680000300800 */
[----:B------:R0:W-:Y:S01]  /*f060*/  STL [R1+0x7c4], R161 ;  /* 0x0007c4a101007387 */ /* 0x0001e20000100800 */
[----:B------:R-:W-:-:S03]  /*f070*/  IADD3 R191, P1, R191, R80, RZ ;  /* 0x00000050bfbf7210 */ /* 0x000fc60007f3e0ff */
[----:B0-----:R-:W5:Y:S04]  /*f080*/  LDL.LU R161, [R1+0x748] ;  /* 0x0007480001a17983 */ /* 0x001f680000300800 */
[----:B------:R0:W-:Y:S04]  /*f090*/  STL [R1+0x798], R191 ;  /* 0x000798bf01007387 */ /* 0x0001e80000100800 */
[----:B0-----:R-:W5:Y:S04]  /*f0a0*/  LDL.LU R191, [R1+0x76c] ;  /* 0x00076c0001bf7983 */ /* 0x001f680000300800 */
[----:B------:R-:W5:Y:S04]  /*f0b0*/  LDL.LU R150, [R1+0x740] ;  /* 0x0007400001967983 */ /* 0x000f680000300800 */
[----:B------:R-:W5:Y:S01]  /*f0c0*/  LDL.LU R129, [R1+0x764] ;  /* 0x0007640001817983 */ /* 0x000f620000300800 */
[----:B--2---:R-:W-:-:S05]  /*f0d0*/  IADD3.X R193, R193, R79, RZ, P2, !PT ;  /* 0x0000004fc1c17210 */ /* 0x004fca00017fe4ff */
[----:B------:R0:W-:Y:S04]  /*f0e0*/  STL [R1+0x7bc], R193 ;  /* 0x0007bcc101007387 */ /* 0x0001e80000100800 */
[----:B0-----:R-:W2:Y:S01]  /*f0f0*/  LDL.LU R193, [R1+0x738] ;  /* 0x0007380001c17983 */ /* 0x001ea20000300800 */
[----:B---3--:R-:W-:-:S05]  /*f100*/  IADD3 R223, P2, R223, R80, RZ ;  /* 0x00000050dfdf7210 */ /* 0x008fca0007f5e0ff */
[----:B------:R0:W-:Y:S01]  /*f110*/  STL [R1+0x790], R223 ;  /* 0x000790df01007387 */ /* 0x0001e20000100800 */
[--C-:B----4-:R-:W-:Y:S01]  /*f120*/  IMAD.X R157, R157, 0x1, R79.reuse, P3 ;  /* 0x000000019d9d7824 */ /* 0x110fe200018e064f */
[----:B-----5:R-:W-:Y:S02]  /*f130*/  IADD3 R159, P3, R159, R80, RZ ;  /* 0x000000509f9f7210 */ /* 0x020fe40007f7e0ff */
[----:B0-----:R-:W3:Y:S01]  /*f140*/  LDL.LU R223, [R1+0x75c] ;  /* 0x00075c0001df7983 */ /* 0x001ee20000300800 */
[----:B------:R-:W-:-:S03]  /*f150*/  IMAD.X R187, R187, 0x1, R79, P4 ;  /* 0x00000001bbbb7824 */ /* 0x000fc600020e064f */
[----:B------:R-:W-:Y:S01]  /*f160*/  STL [R1+0x7b4], R157 ;  /* 0x0007b49d01007387 */ /* 0x000fe20000100800 */
[----:B------:R-:W-:-:S05]  /*f170*/  IADD3 R225, P4, R225, R80, RZ ;  /* 0x00000050e1e17210 */ /* 0x000fca0007f9e0ff */
[----:B------:R0:W-:Y:S04]  /*f180*/  STL [R1+0x780], R225 ;  /* 0x000780e101007387 */ /* 0x0001e80000100800 */
[----:B------:R-:W-:Y:S01]  /*f190*/  STL [R1+0x788], R159 ;  /* 0x0007889f01007387 */ /* 0x000fe20000100800 */
[----:B------:R-:W-:-:S03]  /*f1a0*/  IMAD.X R144, R144, 0x1, R79, P5 ;  /* 0x0000000190907824 */ /* 0x000fc600028e064f */
[----:B0-----:R-:W4:Y:S04]  /*f1b0*/  LDL.LU R225, [R1+0x730] ;  /* 0x0007300001e17983 */ /* 0x001f280000300800 */
[----:B------:R-:W-:Y:S04]  /*f1c0*/  STL [R1+0x7ac], R187 ;  /* 0x0007acbb01007387 */ /* 0x000fe80000100800 */
[----:B------:R0:W-:Y:S01]  /*f1d0*/  STL [R1+0x7a4], R144 ;  /* 0x0007a49001007387 */ /* 0x0001e20000100800 */
[----:B------:R-:W-:-:S03]  /*f1e0*/  IADD3 R145, P5, R145, R80, RZ ;  /* 0x0000005091917210 */ /* 0x000fc60007fbe0ff */
[----:B0-----:R-:W5:Y:S04]  /*f1f0*/  LDL.LU R144, [R1+0x754] ;  /* 0x0007540001907983 */ /* 0x001f680000300800 */
[----:B------:R0:W-:Y:S04]  /*f200*/  STL [R1+0x778], R145 ;  /* 0x0007789101007387 */ /* 0x0001e80000100800 */
[----:B0-----:R-:W5:Y:S01]  /*f210*/  LDL.LU R145, [R1+0x728] ;  /* 0x0007280001917983 */ /* 0x001f620000300800 */
[----:B------:R-:W-:Y:S02]  /*f220*/  IADD3.X R128, R128, R79, RZ, P6, !PT ;  /* 0x0000004f80807210 */ /* 0x000fe400037fe4ff */
[----:B------:R-:W-:Y:S01]  /*f230*/  IADD3 R189, P6, R189, R80, RZ ;  /* 0x00000050bdbd7210 */ /* 0x000fe20007fde0ff */
[----:B------:R-:W-:-:S02]  /*f240*/  IMAD.X R219, R219, 0x1, R79, P1 ;  /* 0x00000001dbdb7824 */ /* 0x000fc400008e064f */
[----:B------:R0:W-:Y:S01]  /*f250*/  STL [R1+0x79c], R128 ;  /* 0x00079c8001007387 */ /* 0x0001e20000100800 */
[----:B------:R-:W-:-:S03]  /*f260*/  IADD3 R221, P1, R221, R80, RZ ;  /* 0x00000050dddd7210 */ /* 0x000fc60007f3e0ff */
[----:B0-----:R-:W5:Y:S01]  /*f270*/  LDL.LU R128, [R1+0x74c] ;  /* 0x00074c0001807983 */ /* 0x001f620000300800 */
[----:B------:R-:W-:-:S03]  /*f280*/  IMAD.X R251, R251, 0x1, R79, P2 ;  /* 0x00000001fbfb7824 */ /* 0x000fc600010e064f */
[----:B------:R-:W-:Y:S01]  /*f290*/  STL [R1+0x770], R189 ;  /* 0x000770bd01007387 */ /* 0x000fe20000100800 */
[----:B------:R-:W-:-:S03]  /*f2a0*/  IADD3 R178, P2, R178, R80, RZ ;  /* 0x00000050b2b27210 */ /* 0x000fc60007f5e0ff */
[----:B------:R-:W-:Y:S01]  /*f2b0*/  STL [R1+0x794], R219 ;  /* 0x000794db01007387 */ /* 0x000fe20000100800 */
[----:B------:R-:W-:-:S03]  /*f2c0*/  IMAD.X R176, R176, 0x1, R79, P3 ;  /* 0x00000001b0b07824 */ /* 0x000fc600018e064f */
[----:B------:R-:W-:Y:S01]  /*f2d0*/  STL [R1+0x768], R221 ;  /* 0x000768dd01007387 */ /* 0x000fe20000100800 */
[----:B------:R-:W-:-:S03]  /*f2e0*/  IADD3 R174, P3, R174, R80, RZ ;  /* 0x00000050aeae7210 */ /* 0x000fc60007f7e0ff */
[----:B------:R-:W-:Y:S01]  /*f2f0*/  STL [R1+0x78c], R251 ;  /* 0x00078cfb01007387 */ /* 0x000fe20000100800 */
[----:B------:R-:W-:-:S03]  /*f300*/  IADD3.X R172, R172, R79, RZ, P4, !PT ;  /* 0x0000004facac7210 */ /* 0x000fc600027fe4ff */
[----:B------:R-:W-:Y:S01]  /*f310*/  STL [R1+0x760], R178 ;  /* 0x000760b201007387 */ /* 0x000fe20000100800 */
[-C--:B------:R-:W-:Y:S01]  /*f320*/  IADD3 R152, P4, R152, R80.reuse, RZ ;  /* 0x0000005098987210 */ /* 0x080fe20007f9e0ff */
[----:B------:R-:W-:Y:S02]  /*f330*/  IMAD.X R160, R160, 0x1, R79, P5 ;  /* 0x00000001a0a07824 */ /* 0x000fe400028e064f */
[----:B------:R-:W-:Y:S04]  /*f340*/  STL [R1+0x784], R176 ;  /* 0x000784b001007387 */ /* 0x000fe80000100800 */
[----:B------:R-:W-:Y:S04]  /*f350*/  STL [R1+0x758], R174 ;  /* 0x000758ae01007387 */ /* 0x000fe80000100800 */
[----:B------:R0:W-:Y:S01]  /*f360*/  STL [R1+0x774], R160 ;  /* 0x000774a001007387 */ /* 0x0001e20000100800 */
[----:B------:R-:W-:-:S03]  /*f370*/  IADD3 R161, P5, R161, R80, RZ ;  /* 0x00000050a1a17210 */ /* 0x000fc60007fbe0ff */
[----:B------:R-:W-:Y:S04]  /*f380*/  STL [R1+0x77c], R172 ;  /* 0x00077cac01007387 */ /* 0x000fe80000100800 */
[----:B0-----:R-:W5:Y:S04]  /*f390*/  LDL.LU R160, [R1+0x720] ;  /* 0x0007200001a07983 */ /* 0x001f680000300800 */
[----:B------:R-:W-:Y:S04]  /*f3a0*/  STL [R1+0x750], R152 ;  /* 0x0007509801007387 */ /* 0x000fe80000100800 */
[----:B------:R0:W-:Y:S01]  /*f3b0*/  STL [R1+0x748], R161 ;  /* 0x000748a101007387 */ /* 0x0001e20000100800 */
[--C-:B------:R-:W-:Y:S01]  /*f3c0*/  IMAD.X R191, R191, 0x1, R79.reuse, P6 ;  /* 0x00000001bfbf7824 */ /* 0x100fe200030e064f */
[-C--:B------:R-:W-:Y:S01]  /*f3d0*/  IADD3 R150, P6, R150, R80.reuse, RZ ;  /* 0x0000005096967210 */ /* 0x080fe20007fde0ff */
[----:B------:R-:W-:Y:S01]  /*f3e0*/  IMAD.X R129, R129, 0x1, R79, P1 ;  /* 0x0000000181817824 */ /* 0x000fe200008e064f */
[----:B0-----:R-:W5:Y:S04]  /*f3f0*/  LDL.LU R161, [R1+0x744] ;  /* 0x0007440001a17983 */ /* 0x001f680000300800 */
[----:B------:R0:W-:Y:S04]  /*f400*/  STL [R1+0x76c], R191 ;  /* 0x00076cbf01007387 */ /* 0x0001e80000100800 */
[----:B0-----:R-:W5:Y:S01]  /*f410*/  LDL.LU R191, [R1+0x718] ;  /* 0x0007180001bf7983 */ /* 0x001f620000300800 */
[----:B--2---:R-:W-:-:S05]  /*f420*/  IADD3 R193, P1, R193, R80, RZ ;  /* 0x00000050c1c17210 */ /* 0x004fca0007f3e0ff */
[----:B------:R0:W-:Y:S04]  /*f430*/  STL [R1+0x738], R193 ;  /* 0x000738c101007387 */ /* 0x0001e80000100800 */
[----:B------:R-:W-:Y:S04]  /*f440*/  STL [R1+0x740], R150 ;  /* 0x0007409601007387 */ /* 0x000fe80000100800 */
[----:B0-----:R-:W2:Y:S04]  /*f450*/  LDL.LU R193, [R1+0x73c] ;  /* 0x00073c0001c17983 */ /* 0x001ea80000300800 */
[----:B------:R-:W-:Y:S01]  /*f460*/  STL [R1+0x764], R129 ;  /* 0x0007648101007387 */ /* 0x000fe20000100800 */
[----:B---3--:R-:W-:-:S03]  /*f470*/  IADD3.X R223, R223, R79, RZ, P2, !PT ;  /* 0x0000004fdfdf7210 */ /* 0x008fc600017fe4ff */
[----:B------:R-:W3:Y:S04]  /*f480*/  LDL.LU R157, [R1+0x710] ;  /* 0x00071000019d7983 */ /* 0x000ee80000300800 */
[----:B------:R-:W3:Y:S04]  /*f490*/  LDL.LU R159, [R1+0x734] ;  /* 0x00073400019f7983 */ /* 0x000ee80000300800 */
[----:B------:R-:W3:Y:S04]  /*f4a0*/  LDL.LU R187, [R1+0x708] ;  /* 0x0007080001bb7983 */ /* 0x000ee80000300800 */
[----:B------:R0:W-:Y:S04]  /*f4b0*/  STL [R1+0x75c], R223 ;  /* 0x00075cdf01007387 */ /* 0x0001e80000100800 */
[----:B0-----:R-:W3:Y:S01]  /*f4c0*/  LDL.LU R223, [R1+0x72c] ;  /* 0x00072c0001df7983 */ /* 0x001ee20000300800 */
[----:B----4-:R-:W-:-:S05]  /*f4d0*/  IADD3 R225, P2, R225, R80, RZ ;  /* 0x00000050e1e17210 */ /* 0x010fca0007f5e0ff */
[----:B------:R0:W-:Y:S04]  /*f4e0*/  STL [R1+0x730], R225 ;  /* 0x000730e101007387 */ /* 0x0001e80000100800 */
[----:B0-----:R-:W4:Y:S01]  /*f4f0*/  LDL.LU R225, [R1+0x700] ;  /* 0x0007000001e17983 */ /* 0x001f220000300800 */
[----:B-----5:R-:W-:-:S05]  /*f500*/  IMAD.X R144, R144, 0x1, R79, P3 ;  /* 0x0000000190907824 */ /* 0x020fca00018e064f */
[----:B------:R0:W-:Y:S01]  /*f510*/  STL [R1+0x754], R144 ;  /* 0x0007549001007387 */ /* 0x0001e20000100800 */
[----:B------:R-:W-:-:S03]  /*f520*/  IADD3 R145, P3, R145, R80, RZ ;  /* 0x0000005091917210 */ /* 0x000fc60007f7e0ff */
[----:B0-----:R-:W5:Y:S04]  /*f530*/  LDL.LU R144, [R1+0x724] ;  /* 0x0007240001907983 */ /* 0x001f680000300800 */
[----:B------:R0:W-:Y:S04]  /*f540*/  STL [R1+0x728], R145 ;  /* 0x0007289101007387 */ /* 0x0001e80000100800 */
[----:B0-----:R-:W5:Y:S01]  /*f550*/  LDL.LU R145, [R1+0x6f8] ;  /* 0x0006f80001917983 */ /* 0x001f620000300800 */
[----:B------:R-:W-:-:S03]  /*f560*/  IMAD.X R128, R128, 0x1, R79, P4 ;  /* 0x0000000180807824 */ /* 0x000fc600020e064f */
[----:B------:R-:W5:Y:S04]  /*f570*/  LDL.LU R189, [R1+0x71c] ;  /* 0x00071c0001bd7983 */ /* 0x000f680000300800 */
[----:B------:R-:W5:Y:S04]  /*f580*/  LDL.LU R219, [R1+0x6f0] ;  /* 0x0006f00001db7983 */ /* 0x000f680000300800 */
[----:B------:R-:W5:Y:S04]  /*f590*/  LDL.LU R221, [R1+0x714] ;  /* 0x0007140001dd7983 */ /* 0x000f680000300800 */
[----:B------:R0:W-:Y:S04]  /*f5a0*/  STL [R1+0x74c], R128 ;  /* 0x00074c8001007387 */ /* 0x0001e80000100800 */
[----:B------:R-:W5:Y:S04]  /*f5b0*/  LDL.LU R251, [R1+0x6e8] ;  /* 0x0006e80001fb7983 */ /* 0x000f680000300800 */
[----:B------:R-:W5:Y:S04]  /*f5c0*/  LDL.LU R178, [R1+0x70c] ;  /* 0x00070c0001b27983 */ /* 0x000f680000300800 */
[----:B------:R-:W5:Y:S04]  /*f5d0*/  LDL.LU R176, [R1+0x6e0] ;  /* 0x0006e00001b07983 */ /* 0x000f680000300800 */
[----:B------:R-:W5:Y:S04]  /*f5e0*/  LDL.LU R174, [R1+0x704] ;  /* 0x0007040001ae7983 */ /* 0x000f680000300800 */
[----:B------:R-:W5:Y:S04]  /*f5f0*/  LDL.LU R172, [R1+0x6d8] ;  /* 0x0006d80001ac7983 */ /* 0x000f680000300800 */
[----:B------:R-:W5:Y:S04]  /*f600*/  LDL.LU R152, [R1+0x6fc] ;  /* 0x0006fc0001987983 */ /* 0x000f680000300800 */
[----:B0-----:R-:W5:Y:S01]  /*f610*/  LDL.LU R128, [R1+0x6d0] ;  /* 0x0006d00001807983 */ /* 0x001f620000300800 */
[----:B------:R-:W-:-:S05]  /*f620*/  IADD3 R160, P4, R160, R80, RZ ;  /* 0x00000050a0a07210 */ /* 0x000fca0007f9e0ff */
        /* <DEDUP_REMOVED lines=8> */
[----:B------:R0:W-:Y:S04]  /*f6b0*/  STL [R1+0x718], R191 ;  /* 0x000718bf01007387 */ /* 0x0001e80000100800 */
[----:B0-----:R-:W5:Y:S01]  /*f6c0*/  LDL.LU R191, [R1+0x6e4] ;  /* 0x0006e40001bf7983 */ /* 0x001f620000300800 */
[----:B--2---:R-:W-:-:S05]  /*f6d0*/  IADD3.X R193, R193, R79, RZ, P6, !PT ;  /* 0x0000004fc1c17210 */ /* 0x004fca00037fe4ff */
[----:B------:R0:W-:Y:S01]  /*f6e0*/  STL [R1+0x73c], R193 ;  /* 0x00073cc101007387 */ /* 0x0001e20000100800 */
[-C--:B---3--:R-:W-:Y:S01]  /*f6f0*/  IADD3 R157, P6, R157, R80.reuse, RZ ;  /* 0x000000509d9d7210 */ /* 0x088fe20007fde0ff */
[----:B------:R-:W-:Y:S02]  /*f700*/  IMAD.X R159, R159, 0x1, R79, P1 ;  /* 0x000000019f9f7824 */ /* 0x000fe400008e064f */
[----:B0-----:R-:W2:Y:S01]  /*f710*/  LDL.LU R193, [R1+0x6b8] ;  /* 0x0006b80001c17983 */ /* 0x001ea20000300800 */
[----:B------:R-:W-:-:S03]  /*f720*/  IADD3 R187, P1, R187, R80, RZ ;  /* 0x00000050bbbb7210 */ /* 0x000fc60007f3e0ff */
[----:B------:R-:W-:Y:S01]  /*f730*/  STL [R1+0x710], R157 ;  /* 0x0007109d01007387 */ /* 0x000fe20000100800 */
[----:B------:R-:W-:-:S05]  /*f740*/  IMAD.X R223, R223, 0x1, R79, P2 ;  /* 0x00000001dfdf7824 */ /* 0x000fca00010e064f */
[----:B------:R0:W-:Y:S04]  /*f750*/  STL [R1+0x72c], R223 ;  /* 0x00072cdf01007387 */ /* 0x0001e80000100800 */
[----:B------:R-:W-:Y:S04]  /*f760*/  STL [R1+0x734], R159 ;  /* 0x0007349f01007387 */ /* 0x000fe80000100800 */
[----:B0-----:R-:W3:Y:S01]  /*f770*/  LDL.LU R223, [R1+0x6dc] ;  /* 0x0006dc0001df7983 */ /* 0x001ee20000300800 */
[----:B----4-:R-:W-:-:S03]  /*f780*/  IADD3 R225, P2, R225, R80, RZ ;  /* 0x00000050e1e17210 */ /* 0x010fc60007f5e0ff */
[----:B------:R-:W-:Y:S04]  /*f790*/  STL [R1+0x708], R187 ;  /* 0x000708bb01007387 */ /* 0x000fe80000100800 */
        /* <DEDUP_REMOVED lines=8> */
[----:B------:R-:W-:Y:S01]  /*f820*/  IADD3.X R189, R189, R79, RZ, P4, !PT ;  /* 0x0000004fbdbd7210 */ /* 0x000fe200027fe4ff */
[----:B------:R-:W-:Y:S01]  /*f830*/  IMAD.X R221, R221, 0x1, R79, P5 ;  /* 0x00000001dddd7824 */ /* 0x000fe200028e064f */
[----:B------:R-:W-:-:S02]  /*f840*/  IADD3 R219, P4, R219, R80, RZ ;  /* 0x00000050dbdb7210 */ /* 0x000fc40007f9e0ff */
[----:B------:R-:W-:Y:S01]  /*f850*/  IADD3 R251, P5, R251, R80, RZ ;  /* 0x00000050fbfb7210 */ /* 0x000fe20007fbe0ff */
[----:B------:R-:W-:Y:S01]  /*f860*/  STL [R1+0x71c], R189 ;  /* 0x00071cbd01007387 */ /* 0x000fe20000100800 */
        /* <DEDUP_REMOVED lines=10> */
[----:B------:R-:W-:-:S03]  /*f910*/  IADD3 R128, P2, R128, R80, RZ ;  /* 0x0000005080807210 */ /* 0x000fc60007f5e0ff */
[----:B------:R-:W-:Y:S04]  /*f920*/  STL [R1+0x704], R174 ;  /* 0x000704ae01007387 */ /* 0x000fe80000100800 */
[----:B------:R0:W-:Y:S04]  /*f930*/  STL [R1+0x6d0], R128 ;  /* 0x0006d08001007387 */ /* 0x0001e80000100800 */
[----:B------:R-:W-:Y:S04]  /*f940*/  STL [R1+0x6d8], R172 ;  /* 0x0006d8ac01007387 */ /* 0x000fe80000100800 */
[----:B0-----:R-:W5:Y:S01]  /*f950*/  LDL.LU R128, [R1+0x6cc] ;  /* 0x0006cc0001807983 */ /* 0x001f620000300800 */
[----:B------:R-:W-:-:S03]  /*f960*/  IMAD.X R160, R160, 0x1, R79, P3 ;  /* 0x00000001a0a07824 */ /* 0x000fc600018e064f */
[----:B------:R-:W-:Y:S04]  /*f970*/  STL [R1+0x6fc], R152 ;  /* 0x0006fc9801007387 */ /* 0x000fe80000100800 */
[----:B------:R0:W-:Y:S04]  /*f980*/  STL [R1+0x6f4], R160 ;  /* 0x0006f4a001007387 */ /* 0x0001e80000100800 */
[----:B0-----:R-:W5:Y:S01]  /*f990*/  LDL.LU R160, [R1+0x6a0] ;  /* 0x0006a00001a07983 */ /* 0x001f620000300800 */
[----:B------:R-:W-:Y:S01]  /*f9a0*/  IADD3 R161, P3, R161, R80, RZ ;  /* 0x00000050a1a17210 */ /* 0x000fe20007f7e0ff */
[----:B------:R-:W-:-:S04]  /*f9b0*/  IMAD.X R150, R150, 0x1, R79, P4 ;  /* 0x0000000196967824 */ /* 0x000fc800020e064f */
[----:B------:R0:W-:Y:S01]  /*f9c0*/  STL [R1+0x6c8], R161 ;  /* 0x0006c8a101007387 */ /* 0x0001e20000100800 */
[----:B------:R-:W-:-:S03]  /*f9d0*/  IADD3 R129, P4, R129, R80, RZ ;  /* 0x0000005081817210 */ /* 0x000fc60007f9e0ff */
[----:B0-----:R-:W5:Y:S01]  /*f9e0*/  LDL.LU R161, [R1+0x6c4] ;  /* 0x0006c40001a17983 */ /* 0x001f620000300800 */
[----:B------:R-:W-:-:S05]  /*f9f0*/  IMAD.X R191, R191, 0x1, R79, P5 ;  /* 0x00000001bfbf7824 */ /* 0x000fca00028e064f */
[----:B------:R0:W-:Y:S04]  /*fa00*/  STL [R1+0x6e4], R191 ;  /* 0x0006e4bf01007387 */ /* 0x0001e80000100800 */
[----:B------:R-:W-:Y:S04]  /*fa10*/  STL [R1+0x6ec], R150 ;  /* 0x0006ec9601007387 */ /* 0x000fe80000100800 */
[----:B0-----:R-:W5:Y:S04]  /*fa20*/  LDL.LU R191, [R1+0x698] ;  /* 0x0006980001bf7983 */ /* 0x001f680000300800 */
[----:B------:R-:W-:Y:S04]  /*fa30*/  STL [R1+0x6c0], R129 ;  /* 0x0006c08101007387 */ /* 0x000fe80000100800 */
[----:B------:R-:W5:Y:S04]  /*fa40*/  LDL.LU R157, [R1+0x6bc] ;  /* 0x0006bc00019d7983 */ /* 0x000f680000300800 */
[----:B------:R-:W5:Y:S04]  /*fa50*/  LDL.LU R159, [R1+0x690] ;  /* 0x00069000019f7983 */ /* 0x000f680000300800 */
[----:B------:R-:W5:Y:S01]  /*fa60*/  LDL.LU R187, [R1+0x6b4] ;  /* 0x0006b40001bb7983 */ /* 0x000f620000300800 */
[----:B--2---:R-:W-:-:S05]  /*fa70*/  IADD3 R193, P5, R193, R80, RZ ;  /* 0x00000050c1c17210 */ /* 0x004fca0007fbe0ff */
[----:B------:R0:W-:Y:S04]  /*fa80*/  STL [R1+0x6b8], R193 ;  /* 0x0006b8c101007387 */ /* 0x0001e80000100800 */
[----:B0-----:R-:W2:Y:S01]  /*fa90*/  LDL.LU R193, [R1+0x688] ;  /* 0x0006880001c17983 */ /* 0x001ea20000300800 */
[----:B---3--:R-:W-:-:S05]  /*faa0*/  IADD3.X R223, R223, R79, RZ, P6, !PT ;  /* 0x0000004fdfdf7210 */ /* 0x008fca00037fe4ff */
        /* <DEDUP_REMOVED lines=20> */
[----:B------:R-:W-:-:S05]  /*fbf0*/  IMAD.X R128, R128, 0x1, R79, P2 ;  /* 0x0000000180807824 */ /* 0x000fca00010e064f */
[----:B------:R0:W-:Y:S04]  /*fc00*/  STL [R1+0x6cc], R128 ;  /* 0x0006cc8001007387 */ /* 0x0001e80000100800 */
[----:B0-----:R-:W5:Y:S01]  /*fc10*/  LDL.LU R128, [R1+0x650] ;  /* 0x0006500001807983 */ /* 0x001f620000300800 */
[----:B------:R-:W-:-:S05]  /*fc20*/  IADD3 R160, P2, R160, R80, RZ ;  /* 0x00000050a0a07210 */ /* 0x000fca0007f5e0ff */
[----:B------:R0:W-:Y:S04]  /*fc30*/  STL [R1+0x6a0], R160 ;  /* 0x0006a0a001007387 */ /* 0x0001e80000100800 */
[----:B0-----:R-:W5:Y:S01]  /*fc40*/  LDL.LU R160, [R1+0x674] ;  /* 0x0006740001a07983 */ /* 0x001f620000300800 */
[----:B------:R-:W-:-:S03]  /*fc50*/  IMAD.X R161, R161, 0x1, R79, P3 ;  /* 0x00000001a1a17824 */ /* 0x000fc600018e064f */
[----:B------:R-:W5:Y:S04]  /*fc60*/  LDL.LU R150, [R1+0x648] ;  /* 0x0006480001967983 */ /* 0x000f680000300800 */
[----:B------:R-:W5:Y:S04]  /*fc70*/  LDL.LU R129, [R1+0x66c] ;  /* 0x00066c0001817983 */ /* 0x000f680000300800 */
[----:B------:R0:W-:Y:S04]  /*fc80*/  STL [R1+0x6c4], R161 ;  /* 0x0006c4a101007387 */ /* 0x0001e80000100800 */
[----:B0-----:R-:W5:Y:S01]  /*fc90*/  LDL.LU R161, [R1+0x640] ;  /* 0x0006400001a17983 */ /* 0x001f620000300800 */
[----:B------:R-:W-:-:S05]  /*fca0*/  IADD3 R191, P3, R191, R80, RZ ;  /* 0x00000050bfbf7210 */ /* 0x000fca0007f7e0ff */
[----:B------:R0:W-:Y:S01]  /*fcb0*/  STL [R1+0x698], R191 ;  /* 0x000698bf01007387 */ /* 0x0001e20000100800 */
[----:B------:R-:W-:Y:S02]  /*fcc0*/  IADD3.X R157, R157, R79, RZ, P4, !PT ;  /* 0x0000004f9d9d7210 */ /* 0x000fe400027fe4ff */
[----:B------:R-:W-:Y:S01]  /*fcd0*/  IADD3 R159, P4, R159, R80, RZ ;  /* 0x000000509f9f7210 */ /* 0x000fe20007f9e0ff */
[----:B0-----:R-:W5:Y:S01]  /*fce0*/  LDL.LU R191, [R1+0x664] ;  /* 0x0006640001bf7983 */ /* 0x001f620000300800 */
[----:B------:R-:W-:-:S03]  /*fcf0*/  IMAD.X R187, R187, 0x1, R79, P5 ;  /* 0x00000001bbbb7824 */ /* 0x000fc600028e064f */
[----:B------:R-:W-:Y:S01]  /*fd00*/  STL [R1+0x6bc], R157 ;  /* 0x0006bc9d01007387 */ /* 0x000fe20000100800 */
[----:B--2---:R-:W-:-:S05]  /*fd10*/  IADD3 R193, P5, R193, R80, RZ ;  /* 0x00000050c1c17210 */ /* 0x004fca0007fbe0ff */
[----:B------:R0:W-:Y:S04]  /*fd20*/  STL [R1+0x688], R193 ;  /* 0x000688c101007387 */ /* 0x0001e80000100800 */
[----:B------:R-:W-:Y:S04]  /*fd30*/  STL [R1+0x690], R159 ;  /* 0x0006909f01007387 */ /* 0x000fe80000100800 */
[----:B0-----:R-:W2:Y:S04]  /*fd40*/  LDL.LU R193, [R1+0x638] ;  /* 0x0006380001c17983 */ /* 0x001ea80000300800 */
[----:B------:R-:W-:Y:S01]  /*fd50*/  STL [R1+0x6b4], R187 ;  /* 0x0006b4bb01007387 */ /* 0x000fe20000100800 */
[----:B---3--:R-:W-:-:S05]  /*fd60*/  IMAD.X R223, R223, 0x1, R79, P6 ;  /* 0x00000001dfdf7824 */ /* 0x008fca00030e064f */
[----:B------:R0:W-:Y:S04]  /*fd70*/  STL [R1+0x6ac], R223 ;  /* 0x0006acdf01007387 */ /* 0x0001e80000100800 */
[----:B0-----:R-:W3:Y:S01]  /*fd80*/  LDL.LU R223, [R1+0x65c] ;  /* 0x00065c0001df7983 */ /* 0x001ee20000300800 */
[----:B----4-:R-:W-:-:S05]  /*fd90*/  IADD3 R225, P6, R225, R80, RZ ;  /* 0x00000050e1e17210 */ /* 0x010fca0007fde0ff */
[----:B------:R0:W-:Y:S04]  /*fda0*/  STL [R1+0x680], R225 ;  /* 0x000680e101007387 */ /* 0x0001e80000100800 */
[----:B0-----:R-:W4:Y:S01]  /*fdb0*/  LDL.LU R225, [R1+0x630] ;  /* 0x0006300001e17983 */ /* 0x001f220000300800 */
[----:B-----5:R-:W-:Y:S01]  /*fdc0*/  IMAD.X R144, R144, 0x1, R79, P1 ;  /* 0x0000000190907824 */ /* 0x020fe200008e064f */
[----:B------:R-:W-:-:S04]  /*fdd0*/  IADD3 R189, P1, R189, R80, RZ ;  /* 0x00000050bdbd7210 */ /* 0x000fc80007f3e0ff */
[----:B------:R0:W-:Y:S01]  /*fde0*/  STL [R1+0x6a4], R144 ;  /* 0x0006a49001007387 */ /* 0x0001e20000100800 */
[----:B------:R-:W-:Y:S02]  /*fdf0*/  IADD3.X R219, R219, R79, RZ, P2, !PT ;  /* 0x0000004fdbdb7210 */ /* 0x000fe400017fe4ff */
[----:B------:R-:W-:Y:S01]  /*fe00*/  IADD3 R221, P2, R221, R80, RZ ;  /* 0x00000050dddd7210 */ /* 0x000fe20007f5e0ff */
        /* <DEDUP_REMOVED lines=9> */
[----:B------:R-:W-:-:S03]  /*fea0*/  IMAD.X R172, R172, 0x1, R79, P5 ;  /* 0x00000001acac7824 */ /* 0x000fc600028e064f */
[----:B------:R-:W-:Y:S04]  /*feb0*/  STL [R1+0x668], R178 ;  /* 0x000668b201007387 */ /* 0x000fe80000100800 */
[----:B------:R-:W-:Y:S01]  /*fec0*/  STL [R1+0x68c], R176 ;  /* 0x00068cb001007387 */ /* 0x000fe20000100800 */
[----:B------:R-:W-:-:S03]  /*fed0*/  IADD3.X R145, R145, R79, RZ, P6, !PT ;  /* 0x0000004f91917210 */ /* 0x000fc600037fe4ff */
[----:B------:R-:W-:Y:S04]  /*fee0*/  STL [R1+0x660], R174 ;  /* 0x000660ae01007387 */ /* 0x000fe80000100800 */
[----:B------:R0:W-:Y:S04]  /*fef0*/  STL [R1+0x67c], R145 ;  /* 0x00067c9101007387 */ /* 0x0001e80000100800 */
[----:B------:R-:W-:Y:S04]  /*ff00*/  STL [R1+0x684], R172 ;  /* 0x000684ac01007387 */ /* 0x000fe80000100800 */
[----:B0-----:R-:W5:Y:S01]  /*ff10*/  LDL.LU R145, [R1+0x628] ;  /* 0x0006280001917983 */ /* 0x001f620000300800 */
[----:B------:R-:W-:-:S02]  /*ff20*/  IADD3 R152, P5, R152, R80, RZ ;  /* 0x0000005098987210 */ /* 0x000fc40007fbe0ff */
[----:B------:R-:W-:-:S03]  /*ff30*/  IADD3 R128, P6, R128, R80, RZ ;  /* 0x0000005080807210 */ /* 0x000fc60007fde0ff */
[----:B------:R-:W-:Y:S04]  /*ff40*/  STL [R1+0x658], R152 ;  /* 0x0006589801007387 */ /* 0x000fe80000100800 */
[----:B------:R0:W-:Y:S01]  /*ff50*/  STL [R1+0x650], R128 ;  /* 0x0006508001007387 */ /* 0x0001e20000100800 */
[----:B------:R-:W-:-:S03]  /*ff60*/  IMAD.X R160, R160, 0x1, R79, P1 ;  /* 0x00000001a0a07824 */ /* 0x000fc600008e064f */
[----:B0-----:R-:W5:Y:S01]  /*ff70*/  LDL.LU R128, [R1+0x64c] ;  /* 0x00064c0001807983 */ /* 0x001f620000300800 */
[-C--:B------:R-:W-:Y:S01]  /*ff80*/  IADD3 R150, P1, R150, R80.reuse, RZ ;  /* 0x0000005096967210 */ /* 0x080fe20007f3e0ff */
[----:B------:R-:W-:Y:S02]  /*ff90*/  IMAD.X R129, R129, 0x1, R79, P2 ;  /* 0x0000000181817824 */ /* 0x000fe400010e064f */
[----:B------:R0:W-:Y:S04]  /*ffa0*/  STL [R1+0x674], R160 ;  /* 0x000674a001007387 */ /* 0x0001e80000100800 */
[----:B0-----:R-:W5:Y:S01]  /*ffb0*/  LDL.LU R160, [R1+0x620] ;  /* 0x0006200001a07983 */ /* 0x001f620000300800 */
[----:B------:R-:W-:-:S05]  /*ffc0*/  IADD3 R161, P2, R161, R80, RZ ;  /* 0x00000050a1a17210 */ /* 0x000fca0007f5e0ff */
[----:B------:R0:W-:Y:S04]  /*ffd0*/  STL [R1+0x640], R161 ;  /* 0x000640a101007387 */ /* 0x0001e80000100800 */
[----:B------:R-:W-:Y:S04]  /*ffe0*/  STL [R1+0x648], R150 ;  /* 0x0006489601007387 */ /* 0x000fe80000100800 */
[----:B0-----:R-:W5:Y:S01]  /*fff0*/  LDL.LU R161, [R1+0x644] ;  /* 0x0006440001a17983 */ /* 0x001f620000300800 */
[----:B------:R-:W-:-:S03]  /*10000*/  IMAD.X R191, R191, 0x1, R79, P3 ;  /* 0x00000001bfbf7824 */ /* 0x000fc600018e064f */
[----:B------:R-:W-:Y:S04]  /*10010*/  STL [R1+0x66c], R129 ;  /* 0x00066c8101007387 */ /* 0x000fe80000100800 */
[----:B------:R-:W5:Y:S04]  /*10020*/  LDL.LU R157, [R1+0x618] ;  /* 0x00061800019d7983 */ /* 0x000f680000300800 */
[----:B------:R-:W5:Y:S04]  /*10030*/  LDL.LU R159, [R1+0x63c] ;  /* 0x00063c00019f7983 */ /* 0x000f680000300800 */
[----:B------:R-:W5:Y:S04]  /*10040*/  LDL.LU R187, [R1+0x610] ;  /* 0x0006100001bb7983 */ /* 0x000f680000300800 */
[----:B------:R0:W-:Y:S04]  /*10050*/  STL [R1+0x664], R191 ;  /* 0x000664bf01007387 */ /* 0x0001e80000100800 */
[----:B0-----:R-:W5:Y:S01]  /*10060*/  LDL.LU R191, [R1+0x634] ;  /* 0x0006340001bf7983 */ /* 0x001f620000300800 */
        /* <DEDUP_REMOVED lines=9> */
[----:B-----5:R-:W-:-:S03]  /*10100*/  IMAD.X R144, R144, 0x1, R79, P5 ;  /* 0x0000000190907824 */ /* 0x020fc600028e064f */
        /* <DEDUP_REMOVED lines=15> */
[----:B------:R0:W-:Y:S04]  /*10200*/  STL [R1+0x64c], R128 ;  /* 0x00064c8001007387 */ /* 0x0001e80000100800 */
[----:B0-----:R-:W5:Y:S01]  /*10210*/  LDL.LU R128, [R1+0x5d0] ;  /* 0x0005d00001807983 */ /* 0x001f620000300800 */
[----:B------:R-:W-:-:S03]  /*10220*/  IADD3 R160, P6, R160, R80, RZ ;  /* 0x00000050a0a07210 */ /* 0x000fc60007fde0ff */
[----:B------:R-:W5:Y:S04]  /*10230*/  LDL.LU R150, [R1+0x5f4] ;  /* 0x0005f40001967983 */ /* 0x000f680000300800 */
[----:B------:R-:W5:Y:S04]  /*10240*/  LDL.LU R129, [R1+0x5c8] ;  /* 0x0005c80001817983 */ /* 0x000f680000300800 */
[----:B------:R0:W-:Y:S01]  /*10250*/  STL [R1+0x620], R160 ;  /* 0x000620a001007387 */ /* 0x0001e20000100800 */
[----:B------:R-:W-:-:S03]  /*10260*/  IMAD.X R161, R161, 0x1, R79, P1 ;  /* 0x00000001a1a17824 */ /* 0x000fc600008e064f */
[----:B0-----:R-:W5:Y:S01]  /*10270*/  LDL.LU R160, [R1+0x5ec] ;  /* 0x0005ec0001a07983 */ /* 0x001f620000300800 */
[----:B------:R-:W-:-:S03]  /*10280*/  IADD3 R157, P1, R157, R80, RZ ;  /* 0x000000509d9d7210 */ /* 0x000fc60007f3e0ff */
[----:B------:R0:W-:Y:S01]  /*10290*/  STL [R1+0x644], R161 ;  /* 0x000644a101007387 */ /* 0x0001e20000100800 */
[----:B------:R-:W-:Y:S02]  /*102a0*/  IADD3.X R159, R159, R79, RZ, P2, !PT ;  /* 0x0000004f9f9f7210 */ /* 0x000fe400017fe4ff */
[----:B------:R-:W-:Y:S01]  /*102b0*/  IADD3 R187, P2, R187, R80, RZ ;  /* 0x00000050bbbb7210 */ /* 0x000fe20007f5e0ff */
[----:B0-----:R-:W5:Y:S04]  /*102c0*/  LDL.LU R161, [R1+0x5c0] ;  /* 0x0005c00001a17983 */ /* 0x001f680000300800 */
[----:B------:R-:W-:Y:S01]  /*102d0*/  STL [R1+0x618], R157 ;  /* 0x0006189d01007387 */ /* 0x000fe20000100800 */
[----:B------:R-:W-:-:S05]  /*102e0*/  IMAD.X R191, R191, 0x1, R79, P3 ;  /* 0x00000001bfbf7824 */ /* 0x000fca00018e064f */
[----:B------:R0:W-:Y:S04]  /*102f0*/  STL [R1+0x634], R191 ;  /* 0x000634bf01007387 */ /* 0x0001e80000100800 */
[----:B------:R-:W-:Y:S04]  /*10300*/  STL [R1+0x63c], R159 ;  /* 0x00063c9f01007387 */ /* 0x000fe80000100800 */
[----:B0-----:R-:W5:Y:S04]  /*10310*/  LDL.LU R191, [R1+0x5e4] ;  /* 0x0005e40001bf7983 */ /* 0x001f680000300800 */
[----:B------:R-:W-:Y:S01]  /*10320*/  STL [R1+0x610], R187 ;  /* 0x000610bb01007387 */ /* 0x000fe20000100800 */
[----:B--2---:R-:W-:-:S05]  /*10330*/  IADD3 R193, P3, R193, R80, RZ ;  /* 0x00000050c1c17210 */ /* 0x004fca0007f7e0ff */
[----:B------:R0:W-:Y:S04]  /*10340*/  STL [R1+0x608], R193 ;  /* 0x000608c101007387 */ /* 0x0001e80000100800 */
[----:B0-----:R-:W2:Y:S01]  /*10350*/  LDL.LU R193, [R1+0x5b8] ;  /* 0x0005b80001c17983 */ /* 0x001ea20000300800 */
[----:B---3--:R-:W-:-:S05]  /*10360*/  IMAD.X R223, R223, 0x1, R79, P4 ;  /* 0x00000001dfdf7824 */ /* 0x008fca00020e064f */
[----:B------:R0:W-:Y:S04]  /*10370*/  STL [R1+0x62c], R223 ;  /* 0x00062cdf01007387 */ /* 0x0001e80000100800 */
[----:B0-----:R-:W3:Y:S01]  /*10380*/  LDL.LU R223, [R1+0x5dc] ;  /* 0x0005dc0001df7983 */ /* 0x001ee20000300800 */
[----:B----4-:R-:W-:Y:S01]  /*10390*/  IADD3 R225, P4, R225, R80, RZ ;  /* 0x00000050e1e17210 */ /* 0x010fe20007f9e0ff */
[----:B-----5:R-:W-:-:S04]  /*103a0*/  IMAD.X R189, R189, 0x1, R79, P5 ;  /* 0x00000001bdbd7824 */ /* 0x020fc800028e064f */
[----:B------:R0:W-:Y:S01]  /*103b0*/  STL [R1+0x600], R225 ;  /* 0x000600e101007387 */ /* 0x0001e20000100800 */
[-C--:B------:R-:W-:Y:S02]  /*103c0*/  IADD3 R219, P5, R219, R80.reuse, RZ ;  /* 0x00000050dbdb7210 */ /* 0x080fe40007fbe0ff */
[----:B------:R-:W-:Y:S01]  /*103d0*/  IADD3.X R221, R221, R79, RZ, P6, !PT ;  /* 0x0000004fdddd7210 */ /* 0x000fe200037fe4ff */
[----:B0-----:R-:W4:Y:S01]  /*103e0*/  LDL.LU R225, [R1+0x5b0] ;  /* 0x0005b00001e17983 */ /* 0x001f220000300800 */
[----:B------:R-:W-:-:S03]  /*103f0*/  IADD3 R251, P6, R251, R80, RZ ;  /* 0x00000050fbfb7210 */ /* 0x000fc60007fde0ff */
        /* <DEDUP_REMOVED lines=12> */
[----:B------:R-:W-:Y:S04]  /*104c0*/  STL [R1+0x60c], R174 ;  /* 0x00060cae01007387 */ /* 0x000fe80000100800 */
[----:B------:R0:W-:Y:S04]  /*104d0*/  STL [R1+0x5d8], R144 ;  /* 0x0005d89001007387 */ /* 0x0001e80000100800 */
[----:B------:R-:W-:Y:S04]  /*104e0*/  STL [R1+0x5e0], R172 ;  /* 0x0005e0ac01007387 */ /* 0x000fe80000100800 */
[----:B0-----:R-:W5:Y:S01]  /*104f0*/  LDL.LU R144, [R1+0x5d4] ;  /* 0x0005d40001907983 */ /* 0x001f620000300800 */
[----:B------:R-:W-:-:S03]  /*10500*/  IADD3.X R145, R145, R79, RZ, P4, !PT ;  /* 0x0000004f91917210 */ /* 0x000fc600027fe4ff */
        /* <DEDUP_REMOVED lines=11> */
[----:B0-----:R-:W5:Y:S01]  /*105c0*/  LDL.LU R160, [R1+0x5a0] ;  /* 0x0005a00001a07983 */ /* 0x001f620000300800 */
[----:B------:R-:W-:-:S03]  /*105d0*/  IADD3 R161, P6, R161, R80, RZ ;  /* 0x00000050a1a17210 */ /* 0x000fc60007fde0ff */
[----:B------:R-:W-:Y:S04]  /*105e0*/  STL [R1+0x5c8], R129 ;  /* 0x0005c88101007387 */ /* 0x000fe80000100800 */
[----:B------:R-:W5:Y:S04]  /*105f0*/  LDL.LU R157, [R1+0x5c4] ;  /* 0x0005c400019d7983 */ /* 0x000f680000300800 */
[----:B------:R-:W5:Y:S04]  /*10600*/  LDL.LU R159, [R1+0x598] ;  /* 0x00059800019f7983 */ /* 0x000f680000300800 */
[----:B------:R-:W5:Y:S04]  /*10610*/  LDL.LU R187, [R1+0x5bc] ;  /* 0x0005bc0001bb7983 */ /* 0x000f680000300800 */
[----:B------:R0:W-:Y:S01]  /*10620*/  STL [R1+0x5c0], R161 ;  /* 0x0005c0a101007387 */ /* 0x0001e20000100800 */
[----:B------:R-:W-:-:S03]  /*10630*/  IMAD.X R191, R191, 0x1, R79, P1 ;  /* 0x00000001bfbf7824 */ /* 0x000fc600008e064f */
[----:B0-----:R-:W5:Y:S04]  /*10640*/  LDL.LU R161, [R1+0x590] ;  /* 0x0005900001a17983 */ /* 0x001f680000300800 */
[----:B------:R0:W-:Y:S04]  /*10650*/  STL [R1+0x5e4], R191 ;  /* 0x0005e4bf01007387 */ /* 0x0001e80000100800 */
[----:B0-----:R-:W5:Y:S01]  /*10660*/  LDL.LU R191, [R1+0x5b4] ;  /* 0x0005b40001bf7983 */ /* 0x001f620000300800 */
[----:B--2---:R-:W-:-:S05]  /*10670*/  IADD3 R193, P1, R193, R80, RZ ;  /* 0x00000050c1c17210 */ /* 0x004fca0007f3e0ff */
[----:B------:R0:W-:Y:S04]  /*10680*/  STL [R1+0x5b8], R193 ;  /* 0x0005b8c101007387 */ /* 0x0001e80000100800 */
[----:B0-----:R-:W2:Y:S01]  /*10690*/  LDL.LU R193, [R1+0x588] ;  /* 0x0005880001c17983 */ /* 0x001ea20000300800 */
[----:B---3--:R-:W-:-:S05]  /*106a0*/  IADD3.X R223, R223, R79, RZ, P2, !PT ;  /* 0x0000004fdfdf7210 */ /* 0x008fca00017fe4ff */
[----:B------:R0:W-:Y:S04]  /*106b0*/  STL [R1+0x5dc], R223 ;  /* 0x0005dcdf01007387 */ /* 0x0001e80000100800 */
[----:B0-----:R-:W3:Y:S04]  /*106c0*/  LDL.LU R223, [R1+0x5ac] ;  /* 0x0005ac0001df7983 */ /* 0x001ee80000300800 */
[----:B------:R-:W3:Y:S01]  /*106d0*/  LDL.LU R189, [R1+0x580] ;  /* 0x0005800001bd7983 */ /* 0x000ee20000300800 */
[----:B----4-:R-:W-:-:S03]  /*106e0*/  IADD3 R225, P2, R225, R80, RZ ;  /* 0x00000050e1e17210 */ /* 0x010fc60007f5e0ff */
[----:B------:R-:W4:Y:S04]  /*106f0*/  LDL.LU R219, [R1+0x5a4] ;  /* 0x0005a40001db7983 */ /* 0x000f280000300800 */
[----:B------:R-:W4:Y:S04]  /*10700*/  LDL.LU R221, [R1+0x578] ;  /* 0x0005780001dd7983 */ /* 0x000f280000300800 */
[----:B------:R0:W-:Y:S04]  /*10710*/  STL [R1+0x5b0], R225 ;  /* 0x0005b0e101007387 */ /* 0x0001e80000100800 */
[----:B------:R-:W4:Y:S04]  /*10720*/  LDL.LU R251, [R1+0x59c] ;  /* 0x00059c0001fb7983 */ /* 0x000f280000300800 */
[----:B------:R-:W4:Y:S04]  /*10730*/  LDL.LU R178, [R1+0x570] ;  /* 0x0005700001b27983 */ /* 0x000f280000300800 */
[----:B------:R-:W4:Y:S04]  /*10740*/  LDL.LU R176, [R1+0x594] ;  /* 0x0005940001b07983 */ /* 0x000f280000300800 */
[----:B------:R-:W4:Y:S04]  /*10750*/  LDL.LU R174, [R1+0x568] ;  /* 0x0005680001ae7983 */ /* 0x000f280000300800 */
[----:B------:R-:W4:Y:S04]  /*10760*/  LDL.LU R172, [R1+0x58c] ;  /* 0x00058c0001ac7983 */ /* 0x000f280000300800 */
[----:B------:R-:W4:Y:S04]  /*10770*/  LDL.LU R152, [R1+0x560] ;  /* 0x0005600001987983 */ /* 0x000f280000300800 */
[----:B0-----:R-:W4:Y:S01]  /*10780*/  LDL.LU R225, [R1+0x584] ;  /* 0x0005840001e17983 */ /* 0x001f220000300800 */
[----:B-----5:R-:W-:-:S05]  /*10790*/  IMAD.X R144, R144, 0x1, R79, P3 ;  /* 0x0000000190907824 */ /* 0x020fca00018e064f */
[----:B------:R0:W-:Y:S04]  /*107a0*/  STL [R1+0x5d4], R144 ;  /* 0x0005d49001007387 */ /* 0x0001e80000100800 */
[----:B0-----:R-:W5:Y:S01]  /*107b0*/  LDL.LU R144, [R1+0x558] ;  /* 0x0005580001907983 */ /* 0x001f620000300800 */
[----:B------:R-:W-:-:S05]  /*107c0*/  IADD3 R145, P3, R145, R80, RZ ;  /* 0x0000005091917210 */ /* 0x000fca0007f7e0ff */
[----:B------:R0:W-:Y:S04]  /*107d0*/  STL [R1+0x5a8], R145 ;  /* 0x0005a89101007387 */ /* 0x0001e80000100800 */
[----:B0-----:R-:W5:Y:S04]  /*107e0*/  LDL.LU R145, [R1+0x57c] ;  /* 0x00057c0001917983 */ /* 0x001f680000300800 */
[----:B------:R-:W5:Y:S01]  /*107f0*/  LDL.LU R150, [R1+0x550] ;  /* 0x0005500001967983 */ /* 0x000f620000300800 */
[----:B------:R-:W-:-:S03]  /*10800*/  IMAD.X R128, R128, 0x1, R79, P4 ;  /* 0x0000000180807824 */ /* 0x000fc600020e064f */
[----:B------:R-:W5:Y:S04]  /*10810*/  LDL.LU R129, [R1+0x574] ;  /* 0x0005740001817983 */ /* 0x000f680000300800 */
[----:B------:R0:W-:Y:S04]  /*10820*/  STL [R1+0x5cc], R128 ;  /* 0x0005cc8001007387 */ /* 0x0001e80000100800 */
[----:B0-----:R-:W5:Y:S01]  /*10830*/  LDL.LU R128, [R1+0x548] ;  /* 0x0005480001807983 */ /* 0x001f620000300800 */
[----:B------:R-:W-:-:S05]  /*10840*/  IADD3 R160, P4, R160, R80, RZ ;  /* 0x00000050a0a07210 */ /* 0x000fca0007f9e0ff */
[----:B------:R0:W-:Y:S01]  /*10850*/  STL [R1+0x5a0], R160 ;  /* 0x0005a0a001007387 */ /* 0x0001e20000100800 */
[----:B------:R-:W-:Y:S01]  /*10860*/  IMAD.X R157, R157, 0x1, R79, P5 ;  /* 0x000000019d9d7824 */ /* 0x000fe200028e064f */
[----:B------:R-:W-:Y:S02]  /*10870*/  IADD3 R159, P5, R159, R80, RZ ;  /* 0x000000509f9f7210 */ /* 0x000fe40007fbe0ff */
[----:B0-----:R-:W5:Y:S01]  /*10880*/  LDL.LU R160, [R1+0x56c] ;  /* 0x00056c0001a07983 */ /* 0x001f620000300800 */
[----:B------:R-:W-:-:S03]  /*10890*/  IADD3.X R187, R187, R79, RZ, P6, !PT ;  /* 0x0000004fbbbb7210 */ /* 0x000fc600037fe4ff */
[----:B------:R-:W-:Y:S01]  /*108a0*/  STL [R1+0x5c4], R157 ;  /* 0x0005c49d01007387 */ /* 0x000fe20000100800 */
[----:B------:R-:W-:-:S05]  /*108b0*/  IADD3 R161, P6, R161, R80, RZ ;  /* 0x00000050a1a17210 */ /* 0x000fca0007fde0ff */
[----:B------:R0:W-:Y:S04]  /*108c0*/  STL [R1+0x590], R161 ;  /* 0x000590a101007387 */ /* 0x0001e80000100800 */
[----:B------:R-:W-:Y:S01]  /*108d0*/  STL [R1+0x598], R159 ;  /* 0x0005989f01007387 */ /* 0x000fe20000100800 */
[----:B------:R-:W-:-:S03]  /*108e0*/  IMAD.X R191, R191, 0x1, R79, P1 ;  /* 0x00000001bfbf7824 */ /* 0x000fc600008e064f */
[----:B0-----:R-:W5:Y:S04]  /*108f0*/  LDL.LU R161, [R1+0x540] ;  /* 0x0005400001a17983 */ /* 0x001f680000300800 */
[----:B------:R-:W-:Y:S04]  /*10900*/  STL [R1+0x5bc], R187 ;  /* 0x0005bcbb01007387 */ /* 0x000fe80000100800 */
[----:B------:R0:W-:Y:S04]  /*10910*/  STL [R1+0x5b4], R191 ;  /* 0x0005b4bf01007387 */ /* 0x0001e80000100800 */
[----:B0-----:R-:W5:Y:S01]  /*10920*/  LDL.LU R191, [R1+0x564] ;  /* 0x0005640001bf7983 */ /* 0x001f620000300800 */
[----:B--2---:R-:W-:-:S05]  /*10930*/  IADD3 R193, P1, R193, R80, RZ ;  /* 0x00000050c1c17210 */ /* 0x004fca0007f3e0ff */
[----:B------:R0:W-:Y:S04]  /*10940*/  STL [R1+0x588], R193 ;  /* 0x000588c101007387 */ /* 0x0001e80000100800 */
[----:B0-----:R-:W2:Y:S01]  /*10950*/  LDL.LU R193, [R1+0x538] ;  /* 0x0005380001c17983 */ /* 0x001ea20000300800 */
[----:B---3--:R-:W-:Y:S01]  /*10960*/  IMAD.X R223, R223, 0x1, R79, P2 ;  /* 0x00000001dfdf7824 */ /* 0x008fe200010e064f */
[----:B------:R-:W-:-:S04]  /*10970*/  IADD3 R189, P2, R189, R80, RZ ;  /* 0x00000050bdbd7210 */ /* 0x000fc80007f5e0ff */
[----:B------:R0:W-:Y:S01]  /*10980*/  STL [R1+0x5ac], R223 ;  /* 0x0005acdf01007387 */ /* 0x0001e20000100800 */
[----:B----4-:R-:W-:Y:S01]  /*10990*/  IMAD.X R219, R219, 0x1, R79, P3 ;  /* 0x00000001dbdb7824 */ /* 0x010fe200018e064f */
[----:B------:R-:W-:Y:S02]  /*109a0*/  IADD3 R221, P3, R221, R80, RZ ;  /* 0x00000050dddd7210 */ /* 0x000fe40007f7e0ff */
[----:B0-----:R-:W3:Y:S01]  /*109b0*/  LDL.LU R223, [R1+0x55c] ;  /* 0x00055c0001df7983 */ /* 0x001ee20000300800 */
[----:B------:R-:W-:-:S03]  /*109c0*/  IADD3.X R251, R251, R79, RZ, P4, !PT ;  /* 0x0000004ffbfb7210 */ /* 0x000fc600027fe4ff */
        /* <DEDUP_REMOVED lines=10> */
[----:B------:R-:W-:-:S03]  /*10a70*/  IMAD.X R225, R225, 0x1, R79, P1 ;  /* 0x00000001e1e17824 */ /* 0x000fc600008e064f */
[----:B------:R-:W-:Y:S01]  /*10a80*/  STL [R1+0x568], R174 ;  /* 0x000568ae01007387 */ /* 0x000fe20000100800 */
[----:B------:R-:W-:-:S03]  /*10a90*/  IADD3 R152, P6, R152, R80, RZ ;  /* 0x0000005098987210 */ /* 0x000fc60007fde0ff */
[----:B------:R0:W-:Y:S04]  /*10aa0*/  STL [R1+0x584], R225 ;  /* 0x000584e101007387 */ /* 0x0001e80000100800 */
[----:B------:R-:W-:Y:S04]  /*10ab0*/  STL [R1+0x58c], R172 ;  /* 0x00058cac01007387 */ /* 0x000fe80000100800 */
[----:B0-----:R-:W4:Y:S01]  /*10ac0*/  LDL.LU R225, [R1+0x530] ;  /* 0x0005300001e17983 */ /* 0x001f220000300800 */
[----:B-----5:R-:W-:-:S03]  /*10ad0*/  IADD3 R144, P1, R144, R80, RZ ;  /* 0x0000005090907210 */ /* 0x020fc60007f3e0ff */
[----:B------:R-:W-:Y:S04]  /*10ae0*/  STL [R1+0x560], R152 ;  /* 0x0005609801007387 */ /* 0x000fe80000100800 */
[----:B------:R0:W-:Y:S04]  /*10af0*/  STL [R1+0x558], R144 ;  /* 0x0005589001007387 */ /* 0x0001e80000100800 */
[----:B0-----:R-:W5:Y:S01]  /*10b00*/  LDL.LU R144, [R1+0x554] ;  /* 0x0005540001907983 */ /* 0x001f620000300800 */
[----:B------:R-:W-:-:S05]  /*10b10*/  IADD3.X R145, R145, R79, RZ, P2, !PT ;  /* 0x0000004f91917210 */ /* 0x000fca00017fe4ff */
[----:B------:R0:W-:Y:S04]  /*10b20*/  STL [R1+0x57c], R145 ;  /* 0x00057c9101007387 */ /* 0x0001e80000100800 */
[----:B0-----:R-:W5:Y:S01]  /*10b30*/  LDL.LU R145, [R1+0x528] ;  /* 0x0005280001917983 */ /* 0x001f620000300800 */
[----:B------:R-:W-:Y:S01]  /*10b40*/  IMAD.X R129, R129, 0x1, R79, P3 ;  /* 0x0000000181817824 */ /* 0x000fe200018e064f */
[-C--:B------:R-:W-:Y:S02]  /*10b50*/  IADD3 R150, P2, R150, R80.reuse, RZ ;  /* 0x0000005096967210 */ /* 0x080fe40007f5e0ff */
[----:B------:R-:W-:-:S05]  /*10b60*/  IADD3 R128, P3, R128, R80, RZ ;  /* 0x0000005080807210 */ /* 0x000fca0007f7e0ff */
[----:B------:R0:W-:Y:S04]  /*10b70*/  STL [R1+0x548], R128 ;  /* 0x0005488001007387 */ /* 0x0001e80000100800 */
[----:B------:R-:W-:Y:S04]  /*10b80*/  STL [R1+0x550], R150 ;  /* 0x0005509601007387 */ /* 0x000fe80000100800 */
[----:B0-----:R-:W5:Y:S04]  /*10b90*/  LDL.LU R128, [R1+0x54c] ;  /* 0x00054c0001807983 */ /* 0x001f680000300800 */
[----:B------:R-:W-:Y:S01]  /*10ba0*/  STL [R1+0x574], R129 ;  /* 0x0005748101007387 */ /* 0x000fe20000100800 */
[----:B------:R-:W-:-:S03]  /*10bb0*/  IMAD.X R160, R160, 0x1, R79, P4 ;  /* 0x00000001a0a07824 */ /* 0x000fc600020e064f */
[----:B------:R-:W5:Y:S04]  /*10bc0*/  LDL.LU R157, [R1+0x520] ;  /* 0x00052000019d7983 */ /* 0x000f680000300800 */
[----:B------:R-:W5:Y:S04]  /*10bd0*/  LDL.LU R159, [R1+0x544] ;  /* 0x00054400019f7983 */ /* 0x000f680000300800 */
[----:B------:R-:W5:Y:S04]  /*10be0*/  LDL.LU R187, [R1+0x518] ;  /* 0x0005180001bb7983 */ /* 0x000f680000300800 */
[----:B------:R0:W-:Y:S04]  /*10bf0*/  STL [R1+0x56c], R160 ;  /* 0x00056ca001007387 */ /* 0x0001e80000100800 */
[----:B0-----:R-:W5:Y:S01]  /*10c00*/  LDL.LU R160, [R1+0x53c] ;  /* 0x00053c0001a07983 */ /* 0x001f620000300800 */
[----:B------:R-:W-:-:S05]  /*10c10*/  IADD3 R161, P4, R161, R80, RZ ;  /* 0x00000050a1a17210 */ /* 0x000fca0007f9e0ff */
[----:B------:R0:W-:Y:S04]  /*10c20*/  STL [R1+0x540], R161 ;  /* 0x000540a101007387 */ /* 0x0001e80000100800 */
[----:B0-----:R-:W5:Y:S01]  /*10c30*/  LDL.LU R161, [R1+0x510] ;  /* 0x0005100001a17983 */ /* 0x001f620000300800 */
[----:B------:R-:W-:-:S05]  /*10c40*/  IMAD.X R191, R191, 0x1, R79, P5 ;  /* 0x00000001bfbf7824 */ /* 0x000fca00028e064f */
[----:B------:R0:W-:Y:S04]  /*10c50*/  STL [R1+0x564], R191 ;  /* 0x000564bf01007387 */ /* 0x0001e80000100800 */
[----:B0-----:R-:W5:Y:S01]  /*10c60*/  LDL.LU R191, [R1+0x534] ;  /* 0x0005340001bf7983 */ /* 0x001f620000300800 */
[----:B--2---:R-:W-:-:S05]  /*10c70*/  IADD3 R193, P5, R193, R80, RZ ;  /* 0x00000050c1c17210 */ /* 0x004fca0007fbe0ff */
[----:B------:R0:W-:Y:S04]  /*10c80*/  STL [R1+0x538], R193 ;  /* 0x000538c101007387 */ /* 0x0001e80000100800 */
[----:B0-----:R-:W2:Y:S04]  /*10c90*/  LDL.LU R193, [R1+0x508] ;  /* 0x0005080001c17983 */ /* 0x001ea80000300800 */
[----:B------:R-:W2:Y:S04]  /*10ca0*/  LDL.LU R189, [R1+0x52c] ;  /* 0x00052c0001bd7983 */ /* 0x000ea80000300800 */
[----:B------:R-:W2:Y:S04]  /*10cb0*/  LDL.LU R219, [R1+0x500] ;  /* 0x0005000001db7983 */ /* 0x000ea80000300800 */
[----:B------:R-:W2:Y:S01]  /*10cc0*/  LDL.LU R221, [R1+0x524] ;  /* 0x0005240001dd7983 */ /* 0x000ea20000300800 */
[----:B---3--:R-:W-:-:S05]  /*10cd0*/  IADD3.X R223, R223, R79, RZ, P6, !PT ;  /* 0x0000004fdfdf7210 */ /* 0x008fca00037fe4ff */
[----:B------:R0:W-:Y:S04]  /*10ce0*/  STL [R1+0x55c], R223 ;  /* 0x00055cdf01007387 */ /* 0x0001e80000100800 */
[----:B------:R-:W3:Y:S04]  /*10cf0*/  LDL.LU R251, [R1+0x4f8] ;  /* 0x0004f80001fb7983 */ /* 0x000ee80000300800 */
[----:B------:R-:W3:Y:S04]  /*10d00*/  LDL.LU R178, [R1+0x51c] ;  /* 0x00051c0001b27983 */ /* 0x000ee80000300800 */
[----:B------:R-:W3:Y:S04]  /*10d10*/  LDL.LU R176, [R1+0x4f0] ;  /* 0x0004f00001b07983 */ /* 0x000ee80000300800 */
[----:B------:R-:W3:Y:S04]  /*10d20*/  LDL.LU R174, [R1+0x514] ;  /* 0x0005140001ae7983 */ /* 0x000ee80000300800 */
[----:B------:R-:W3:Y:S04]  /*10d30*/  LDL.LU R172, [R1+0x4e8] ;  /* 0x0004e80001ac7983 */ /* 0x000ee80000300800 */
[----:B------:R-:W3:Y:S04]  /*10d40*/  LDL.LU R152, [R1+0x50c] ;  /* 0x00050c0001987983 */ /* 0x000ee80000300800 */
[----:B0-----:R-:W3:Y:S01]  /*10d50*/  LDL.LU R223, [R1+0x4e0] ;  /* 0x0004e00001df7983 */ /* 0x001ee20000300800 */
[----:B----4-:R-:W-:-:S05]  /*10d60*/  IADD3 R225, P6, R225, R80, RZ ;  /* 0x00000050e1e17210 */ /* 0x010fca0007fde0ff */
[----:B------:R0:W-:Y:S04]  /*10d70*/  STL [R1+0x530], R225 ;  /* 0x000530e101007387 */ /* 0x0001e80000100800 */
[----:B0-----:R-:W4:Y:S01]  /*10d80*/  LDL.LU R225, [R1+0x504] ;  /* 0x0005040001e17983 */ /* 0x001f220000300800 */
[----:B-----5:R-:W-:-:S05]  /*10d90*/  IMAD.X R144, R144, 0x1, R79, P1 ;  /* 0x0000000190907824 */ /* 0x020fca00008e064f */
[----:B------:R0:W-:Y:S04]  /*10da0*/  STL [R1+0x554], R144 ;  /* 0x0005549001007387 */ /* 0x0001e80000100800 */
[----:B0-----:R-:W5:Y:S01]  /*10db0*/  LDL.LU R144, [R1+0x4d8] ;  /* 0x0004d80001907983 */ /* 0x001f620000300800 */
[----:B------:R-:W-:-:S03]  /*10dc0*/  IADD3 R145, P1, R145, R80, RZ ;  /* 0x0000005091917210 */ /* 0x000fc60007f3e0ff */
[----:B------:R-:W5:Y:S04]  /*10dd0*/  LDL.LU R150, [R1+0x4fc] ;  /* 0x0004fc0001967983 */ /* 0x000f680000300800 */
[----:B------:R-:W5:Y:S04]  /*10de0*/  LDL.LU R129, [R1+0x4d0] ;  /* 0x0004d00001817983 */ /* 0x000f680000300800 */
[----:B------:R0:W-:Y:S04]  /*10df0*/  STL [R1+0x528], R145 ;  /* 0x0005289101007387 */ /* 0x0001e80000100800 */
[----:B0-----:R-:W5:Y:S01]  /*10e00*/  LDL.LU R145, [R1+0x4f4] ;  /* 0x0004f40001917983 */ /* 0x001f620000300800 */
[----:B------:R-:W-:-:S05]  /*10e10*/  IMAD.X R128, R128, 0x1, R79, P2 ;  /* 0x0000000180807824 */ /* 0x000fca00010e064f */
[----:B------:R0:W-:Y:S01]  /*10e20*/  STL [R1+0x54c], R128 ;  /* 0x00054c8001007387 */ /* 0x0001e20000100800 */
[-C--:B------:R-:W-:Y:S01]  /*10e30*/  IADD3 R157, P2, R157, R80.reuse, RZ ;  /* 0x000000509d9d7210 */ /* 0x080fe20007f5e0ff */
[----:B------:R-:W-:Y:S02]  /*10e40*/  IMAD.X R159, R159, 0x1, R79, P3 ;  /* 0x000000019f9f7824 */ /* 0x000fe400018e064f */
[----:B0-----:R-:W5:Y:S01]  /*10e50*/  LDL.LU R128, [R1+0x4c8] ;  /* 0x0004c80001807983 */ /* 0x001f620000300800 */
[----:B------:R-:W-:-:S03]  /*10e60*/  IADD3 R187, P3, R187, R80, RZ ;  /* 0x00000050bbbb7210 */ /* 0x000fc60007f7e0ff */
[----:B------:R-:W-:Y:S01]  /*10e70*/  STL [R1+0x520], R157 ;  /* 0x0005209d01007387 */ /* 0x000fe20000100800 */
[----:B------:R-:W-:-:S05]  /*10e80*/  IADD3.X R160, R160, R79, RZ, P4, !PT ;  /* 0x0000004fa0a07210 */ /* 0x000fca00027fe4ff */
[----:B------:R0:W-:Y:S04]  /*10e90*/  STL [R1+0x53c], R160 ;  /* 0x00053ca001007387 */ /* 0x0001e80000100800 */
[----:B------:R-:W-:Y:S04]  /*10ea0*/  STL [R1+0x544], R159 ;  /* 0x0005449f01007387 */ /* 0x000fe80000100800 */
[----:B0-----:R-:W5:Y:S01]  /*10eb0*/  LDL.LU R160, [R1+0x4ec] ;  /* 0x0004ec0001a07983 */ /* 0x001f620000300800 */
[----:B------:R-:W-:-:S03]  /*10ec0*/  IADD3 R161, P4, R161, R80, RZ ;  /* 0x00000050a1a17210 */ /* 0x000fc60007f9e0ff */
[----:B------:R-:W-:Y:S04]  /*10ed0*/  STL [R1+0x518], R187 ;  /* 0x000518bb01007387 */ /* 0x000fe80000100800 */
[----:B------:R0:W-:Y:S04]  /*10ee0*/  STL [R1+0x510], R161 ;  /* 0x000510a101007387 */ /* 0x0001e80000100800 */
[----:B0-----:R-:W5:Y:S01]  /*10ef0*/  LDL.LU R161, [R1+0x4c0] ;  /* 0x0004c00001a17983 */ /* 0x001f620000300800 */
[----:B------:R-:W-:-:S05]  /*10f00*/  IMAD.X R191, R191, 0x1, R79, P5 ;  /* 0x00000001bfbf7824 */ /* 0x000fca00028e064f */
[----:B------:R0:W-:Y:S04]  /*10f10*/  STL [R1+0x534], R191 ;  /* 0x000534bf01007387 */ /* 0x0001e80000100800 */
[----:B0-----:R-:W5:Y:S01]  /*10f20*/  LDL.LU R191, [R1+0x4e4] ;  /* 0x0004e40001bf7983 */ /* 0x001f620000300800 */
[----:B--2---:R-:W-:Y:S01]  /*10f30*/  IADD3 R193, P5, R193, R80, RZ ;  /* 0x00000050c1c17210 */ /* 0x004fe20007fbe0ff */
[----:B------:R-:W-:-:S04]  /*10f40*/  IMAD.X R189, R189, 0x1, R79, P6 ;  /* 0x00000001bdbd7824 */ /* 0x000fc800030e064f */
[----:B------:R0:W-:Y:S01]  /*10f50*/  STL [R1+0x508], R193 ;  /* 0x000508c101007387 */ /* 0x0001e20000100800 */
[-C--:B------:R-:W-:Y:S01]  /*10f60*/  IADD3 R219, P6, R219, R80.reuse, RZ ;  /* 0x00000050dbdb7210 */ /* 0x080fe20007fde0ff */
[----:B------:R-:W-:Y:S02]  /*10f70*/  IMAD.X R221, R221, 0x1, R79, P1 ;  /* 0x00000001dddd7824 */ /* 0x000fe400008e064f */
[----:B0-----:R-:W2:Y:S04]  /*10f80*/  LDL.LU R193, [R1+0x4b8] ;  /* 0x0004b80001c17983 */ /* 0x001ea80000300800 */
[----:B------:R-:W-:Y:S01]  /*10f90*/  STL [R1+0x52c], R189 ;  /* 0x00052cbd01007387 */ /* 0x000fe20000100800 */
[----:B---3--:R-:W-:-:S03]  /*10fa0*/  IADD3 R251, P1, R251, R80, RZ ;  /* 0x00000050fbfb7210 */ /* 0x008fc60007f3e0ff */
[----:B------:R-:W-:Y:S01]  /*10fb0*/  STL [R1+0x500], R219 ;  /* 0x000500db01007387 */ /* 0x000fe20000100800 */
[----:B------:R-:W-:-:S03]  /*10fc0*/  IADD3.X R178, R178, R79, RZ, P2, !PT ;  /* 0x0000004fb2b27210 */ /* 0x000fc600017fe4ff */
[----:B------:R-:W-:Y:S01]  /*10fd0*/  STL [R1+0x524], R221 ;  /* 0x000524dd01007387 */ /* 0x000fe20000100800 */
[----:B------:R-:W-:-:S03]  /*10fe0*/  IADD3 R176, P2, R176, R80, RZ ;  /* 0x00000050b0b07210 */ /* 0x000fc60007f5e0ff */
[----:B------:R-:W-:Y:S01]  /*10ff0*/  STL [R1+0x4f8], R251 ;  /* 0x0004f8fb01007387 */ /* 0x000fe20000100800 */
[----:B------:R-:W-:-:S03]  /*11000*/  IMAD.X R174, R174, 0x1, R79, P3 ;  /* 0x00000001aeae7824 */ /* 0x000fc600018e064f */
[----:B------:R-:W-:Y:S01]  /*11010*/  STL [R1+0x51c], R178 ;  /* 0x00051cb201007387 */ /* 0x000fe20000100800 */
[-C--:B------:R-:W-:Y:S01]  /*11020*/  IADD3 R172, P3, R172, R80.reuse, RZ ;  /* 0x00000050acac7210 */ /* 0x080fe20007f7e0ff */
[----:B------:R-:W-:Y:S02]  /*11030*/  IMAD.X R152, R152, 0x1, R79, P4 ;  /* 0x0000000198987824 */ /* 0x000fe400020e064f */
[----:B------:R-:W-:Y:S01]  /*11040*/  STL [R1+0x4f0], R176 ;  /* 0x0004f0b001007387 */ /* 0x000fe20000100800 */
[----:B------:R-:W-:-:S03]  /*11050*/  IADD3 R223, P4, R223, R80, RZ ;  /* 0x00000050dfdf7210 */ /* 0x000fc60007f9e0ff */
[----:B------:R-:W-:Y:S04]  /*11060*/  STL [R1+0x514], R174 ;  /* 0x000514ae01007387 */ /* 0x000fe80000100800 */
[----:B------:R0:W-:Y:S04]  /*11070*/  STL [R1+0x4e0], R223 ;  /* 0x0004e0df01007387 */ /* 0x0001e80000100800 */
[----:B------:R-:W-:Y:S04]  /*11080*/  STL [R1+0x4e8], R172 ;  /* 0x0004e8ac01007387 */ /* 0x000fe80000100800 */
[----:B0-----:R-:W3:Y:S04]  /*11090*/  LDL.LU R223, [R1+0x4dc] ;  /* 0x0004dc0001df7983 */ /* 0x001ee80000300800 */
[----:B------:R-:W-:Y:S01]  /*110a0*/  STL [R1+0x50c], R152 ;  /* 0x00050c9801007387 */ /* 0x000fe20000100800 */
[----:B----4-:R-:W-:-:S05]  /*110b0*/  IMAD.X R225, R225, 0x1, R79, P5 ;  /* 0x00000001e1e17824 */ /* 0x010fca00028e064f */
[----:B------:R0:W-:Y:S04]  /*110c0*/  STL [R1+0x504], R225 ;  /* 0x000504e101007387 */ /* 0x0001e80000100800 */
[----:B0-----:R-:W4:Y:S01]  /*110d0*/  LDL.LU R225, [R1+0x4b0] ;  /* 0x0004b00001e17983 */ /* 0x001f220000300800 */
[----:B-----5:R-:W-:-:S05]  /*110e0*/  IADD3 R144, P5, R144, R80, RZ ;  /* 0x0000005090907210 */ /* 0x020fca0007fbe0ff */
[----:B------:R0:W-:Y:S01]  /*110f0*/  STL [R1+0x4d8], R144 ;  /* 0x0004d89001007387 */ /* 0x0001e20000100800 */
[----:B------:R-:W-:-:S03]  /*11100*/  IADD3.X R150, R150, R79, RZ, P6, !PT ;  /* 0x0000004f96967210 */ /* 0x000fc600037fe4ff */
[----:B0-----:R-:W5:Y:S01]  /*11110*/  LDL.LU R144, [R1+0x4d4] ;  /* 0x0004d40001907983 */ /* 0x001f620000300800 */
[----:B------:R-:W-:-:S05]  /*11120*/  IMAD.X R145, R145, 0x1, R79, P1 ;  /* 0x0000000191917824 */ /* 0x000fca00008e064f */
[----:B------:R0:W-:Y:S04]  /*11130*/  STL [R1+0x4f4], R145 ;  /* 0x0004f49101007387 */ /* 0x0001e80000100800 */
[----:B------:R-:W-:Y:S04]  /*11140*/  STL [R1+0x4fc], R150 ;  /* 0x0004fc9601007387 */ /* 0x000fe80000100800 */
[----:B0-----:R-:W5:Y:S01]  /*11150*/  LDL.LU R145, [R1+0x4a8] ;  /* 0x0004a80001917983 */ /* 0x001f620000300800 */
[-C--:B------:R-:W-:Y:S02]  /*11160*/  IADD3 R129, P6, R129, R80.reuse, RZ ;  /* 0x0000005081817210 */ /* 0x080fe40007fde0ff */
[----:B------:R-:W-:-:S03]  /*11170*/  IADD3 R128, P1, R128, R80, RZ ;  /* 0x0000005080807210 */ /* 0x000fc60007f3e0ff */
[----:B------:R-:W-:Y:S04]  /*11180*/  STL [R1+0x4d0], R129 ;  /* 0x0004d08101007387 */ /* 0x000fe80000100800 */
[----:B------:R-:W5:Y:S04]  /*11190*/  LDL.LU R157, [R1+0x4cc] ;  /* 0x0004cc00019d7983 */ /* 0x000f680000300800 */
[----:B------:R-:W5:Y:S04]  /*111a0*/  LDL.LU R159, [R1+0x4a0] ;  /* 0x0004a000019f7983 */ /* 0x000f680000300800 */
[----:B------:R-:W5:Y:S04]  /*111b0*/  LDL.LU R187, [R1+0x4c4] ;  /* 0x0004c40001bb7983 */ /* 0x000f680000300800 */
[----:B------:R0:W-:Y:S04]  /*111c0*/  STL [R1+0x4c8], R128 ;  /* 0x0004c88001007387 */ /* 0x0001e80000100800 */
[----:B0-----:R-:W5:Y:S01]  /*111d0*/  LDL.LU R128, [R1+0x498] ;  /* 0x0004980001807983 */ /* 0x001f620000300800 */
[----:B------:R-:W-:-:S05]  /*111e0*/  IMAD.X R160, R160, 0x1, R79, P2 ;  /* 0x00000001a0a07824 */ /* 0x000fca00010e064f */
[----:B------:R0:W-:Y:S04]  /*111f0*/  STL [R1+0x4ec], R160 ;  /* 0x0004eca001007387 */ /* 0x0001e80000100800 */
[----:B0-----:R-:W5:Y:S01]  /*11200*/  LDL.LU R160, [R1+0x4bc] ;  /* 0x0004bc0001a07983 */ /* 0x001f620000300800 */
[----:B------:R-:W-:-:S05]  /*11210*/  IADD3 R161, P2, R161, R80, RZ ;  /* 0x00000050a1a17210 */ /* 0x000fca0007f5e0ff */
[----:B------:R0:W-:Y:S04]  /*11220*/  STL [R1+0x4c0], R161 ;  /* 0x0004c0a101007387 */ /* 0x0001e80000100800 */
[----:B0-----:R-:W5:Y:S01]  /*11230*/  LDL.LU R161, [R1+0x490] ;  /* 0x0004900001a17983 */ /* 0x001f620000300800 */
[----:B------:R-:W-:-:S05]  /*11240*/  IMAD.X R191, R191, 0x1, R79, P3 ;  /* 0x00000001bfbf7824 */ /* 0x000fca00018e064f */
[----:B------:R0:W-:Y:S04]  /*11250*/  STL [R1+0x4e4], R191 ;  /* 0x0004e4bf01007387 */ /* 0x0001e80000100800 */
[----:B0-----:R-:W5:Y:S04]  /*11260*/  LDL.LU R191, [R1+0x4b4] ;  /* 0x0004b40001bf7983 */ /* 0x001f680000300800 */
[----:B------:R-:W5:Y:S04]  /*11270*/  LDL.LU R189, [R1+0x488] ;  /* 0x0004880001bd7983 */ /* 0x000f680000300800 */
[----:B------:R-:W5:Y:S04]  /*11280*/  LDL.LU R219, [R1+0x4ac] ;  /* 0x0004ac0001db7983 */ /* 0x000f680000300800 */
[----:B------:R-:W5:Y:S01]  /*11290*/  LDL.LU R221, [R1+0x480] ;  /* 0x0004800001dd7983 */ /* 0x000f620000300800 */
[----:B--2---:R-:W-:-:S05]  /*112a0*/  IADD3 R193, P3, R193, R80, RZ ;  /* 0x00000050c1c17210 */ /* 0x004fca0007f7e0ff */
[----:B------:R0:W-:Y:S04]  /*112b0*/  STL [R1+0x4b8], R193 ;  /* 0x0004b8c101007387 */ /* 0x0001e80000100800 */
[----:B------:R-:W2:Y:S04]  /*112c0*/  LDL.LU R251, [R1+0x4a4] ;  /* 0x0004a40001fb7983 */ /* 0x000ea80000300800 */
[----:B------:R-:W2:Y:S04]  /*112d0*/  LDL.LU R178, [R1+0x478] ;  /* 0x0004780001b27983 */ /* 0x000ea80000300800 */
[----:B------:R-:W2:Y:S04]  /*112e0*/  LDL.LU R176, [R1+0x49c] ;  /* 0x00049c0001b07983 */ /* 0x000ea80000300800 */
[----:B------:R-:W2:Y:S04]  /*112f0*/  LDL.LU R174, [R1+0x470] ;  /* 0x0004700001ae7983 */ /* 0x000ea80000300800 */
[----:B------:R-:W2:Y:S04]  /*11300*/  LDL.LU R172, [R1+0x494] ;  /* 0x0004940001ac7983 */ /* 0x000ea80000300800 */
[----:B------:R-:W2:Y:S04]  /*11310*/  LDL.LU R152, [R1+0x468] ;  /* 0x0004680001987983 */ /* 0x000ea80000300800 */
[----:B0-----:R-:W2:Y:S01]  /*11320*/  LDL.LU R193, [R1+0x48c] ;  /* 0x00048c0001c17983 */ /* 0x001ea20000300800 */
[----:B---3--:R-:W-:-:S05]  /*11330*/  IADD3.X R223, R223, R79, RZ, P4, !PT ;  /* 0x0000004fdfdf7210 */ /* 0x008fca00027fe4ff */
[----:B------:R0:W-:Y:S04]  /*11340*/  STL [R1+0x4dc], R223 ;  /* 0x0004dcdf01007387 */ /* 0x0001e80000100800 */
[----:B0-----:R-:W3:Y:S01]  /*11350*/  LDL.LU R223, [R1+0x460] ;  /* 0x0004600001df7983 */ /* 0x001ee20000300800 */
[----:B----4-:R-:W-:-:S05]  /*11360*/  IADD3 R225, P4, R225, R80, RZ ;  /* 0x00000050e1e17210 */ /* 0x010fca0007f9e0ff */
[----:B------:R0:W-:Y:S04]  /*11370*/  STL [R1+0x4b0], R225 ;  /* 0x0004b0e101007387 */ /* 0x0001e80000100800 */
[----:B0-----:R-:W4:Y:S04]  /*11380*/  LDL.LU R225, [R1+0x484] ;  /* 0x0004840001e17983 */ /* 0x001f280000300800 */
[----:B------:R-:W4:Y:S01]  /*11390*/  LDL.LU R150, [R1+0x458] ;  /* 0x0004580001967983 */ /* 0x000f220000300800 */
[----:B-----5:R-:W-:-:S03]  /*113a0*/  IMAD.X R144, R144, 0x1, R79, P5 ;  /* 0x0000000190907824 */ /* 0x020fc600028e064f */
[----:B------:R-:W5:Y:S04]  /*113b0*/  LDL.LU R129, [R1+0x47c] ;  /* 0x00047c0001817983 */ /* 0x000f680000300800 */
[----:B------:R0:W-:Y:S04]  /*113c0*/  STL [R1+0x4d4], R144 ;  /* 0x0004d49001007387 */ /* 0x0001e80000100800 */
[----:B0-----:R-:W5:Y:S01]  /*113d0*/  LDL.LU R144, [R1+0x450] ;  /* 0x0004500001907983 */ /* 0x001f620000300800 */
[----:B------:R-:W-:-:S05]  /*113e0*/  IADD3 R145, P5, R145, R80, RZ ;  /* 0x0000005091917210 */ /* 0x000fca0007fbe0ff */
[----:B------:R0:W-:Y:S04]  /*113f0*/  STL [R1+0x4a8], R145 ;  /* 0x0004a89101007387 */ /* 0x0001e80000100800 */
[----:B0-----:R-:W5:Y:S01]  /*11400*/  LDL.LU R145, [R1+0x474] ;  /* 0x0004740001917983 */ /* 0x001f620000300800 */
[--C-:B------:R-:W-:Y:S02]  /*11410*/  IMAD.X R157, R157, 0x1, R79.reuse, P6 ;  /* 0x000000019d9d7824 */ /* 0x100fe400030e064f */
[----:B------:R-:W-:Y:S01]  /*11420*/  IMAD.X R187, R187, 0x1, R79, P1 ;  /* 0x00000001bbbb7824 */ /* 0x000fe200008e064f */
[-C--:B------:R-:W-:Y:S02]  /*11430*/  IADD3 R159, P6, R159, R80.reuse, RZ ;  /* 0x000000509f9f7210 */ /* 0x080fe40007fde0ff */
[----:B------:R-:W-:Y:S01]  /*11440*/  STL [R1+0x4cc], R157 ;  /* 0x0004cc9d01007387 */ /* 0x000fe20000100800 */
[----:B------:R-:W-:-:S05]  /*11450*/  IADD3 R128, P1, R128, R80, RZ ;  /* 0x0000005080807210 */ /* 0x000fca0007f3e0ff */
[----:B------:R0:W-:Y:S04]  /*11460*/  STL [R1+0x498], R128 ;  /* 0x0004988001007387 */ /* 0x0001e80000100800 */
[----:B------:R-:W-:Y:S04]  /*11470*/  STL [R1+0x4a0], R159 ;  /* 0x0004a09f01007387 */ /* 0x000fe80000100800 */
[----:B0-----:R-:W5:Y:S01]  /*11480*/  LDL.LU R128, [R1+0x448] ;  /* 0x0004480001807983 */ /* 0x001f620000300800 */
[----:B------:R-:W-:-:S03]  /*11490*/  IADD3.X R160, R160, R79, RZ, P2, !PT ;  /* 0x0000004fa0a07210 */ /* 0x000fc600017fe4ff */
[----:B------:R-:W-:Y:S04]  /*114a0*/  STL [R1+0x4c4], R187 ;  /* 0x0004c4bb01007387 */ /* 0x000fe80000100800 */
[----:B------:R0:W-:Y:S04]  /*114b0*/  STL [R1+0x4bc], R160 ;  /* 0x0004bca001007387 */ /* 0x0001e80000100800 */
[----:B0-----:R-:W5:Y:S01]  /*114c0*/  LDL.LU R160, [R1+0x46c] ;  /* 0x00046c0001a07983 */ /* 0x001f620000300800 */
[----:B------:R-:W-:-:S05]  /*114d0*/  IADD3 R161, P2, R161, R80, RZ ;  /* 0x00000050a1a17210 */ /* 0x000fca0007f5e0ff */
[----:B------:R0:W-:Y:S04]  /*114e0*/  STL [R1+0x490], R161 ;  /* 0x000490a101007387 */ /* 0x0001e80000100800 */
[----:B0-----:R-:W5:Y:S01]  /*114f0*/  LDL.LU R161, [R1+0x440] ;  /* 0x0004400001a17983 */ /* 0x001f620000300800 */
[----:B------:R-:W-:Y:S01]  /*11500*/  IMAD.X R191, R191, 0x1, R79, P3 ;  /* 0x00000001bfbf7824 */ /* 0x000fe200018e064f */
[----:B------:R-:W-:-:S04]  /*11510*/  IADD3 R189, P3, R189, R80, RZ ;  /* 0x00000050bdbd7210 */ /* 0x000fc80007f7e0ff */
[----:B------:R0:W-:Y:S01]  /*11520*/  STL [R1+0x4b4], R191 ;  /* 0x0004b4bf01007387 */ /* 0x0001e20000100800 */
[--C-:B------:R-:W-:Y:S01]  /*11530*/  IMAD.X R219, R219, 0x1, R79.reuse, P4 ;  /* 0x00000001dbdb7824 */ /* 0x100fe200020e064f */
[-C--:B------:R-:W-:Y:S02]  /*11540*/  IADD3 R221, P4, R221, R80.reuse, RZ ;  /* 0x00000050dddd7210 */ /* 0x080fe40007f9e0ff */
[----:B0-----:R-:W5:Y:S04]  /*11550*/  LDL.LU R191, [R1+0x464] ;  /* 0x0004640001bf7983 */ /* 0x001f680000300800 */
[----:B------:R-:W-:Y:S04]  /*11560*/  STL [R1+0x488], R189 ;  /* 0x000488bd01007387 */ /* 0x000fe80000100800 */
[----:B------:R-:W-:Y:S04]  /*11570*/  STL [R1+0x4ac], R219 ;  /* 0x0004acdb01007387 */ /* 0x000fe80000100800 */
[----:B------:R-:W-:Y:S01]  /*11580*/  STL [R1+0x480], R221 ;  /* 0x000480dd01007387 */ /* 0x000fe20000100800 */
[----:B--2---:R-:W-:Y:S01]  /*11590*/  IMAD.X R251, R251, 0x1, R79, P5 ;  /* 0x00000001fbfb7824 */ /* 0x004fe200028e064f */
[----:B------:R-:W-:-:S04]  /*115a0*/  IADD3 R178, P5, R178, R80, RZ ;  /* 0x00000050b2b27210 */ /* 0x000fc80007fbe0ff */
[----:B------:R-:W-:Y:S01]  /*115b0*/  STL [R1+0x4a4], R251 ;  /* 0x0004a4fb01007387 */ /* 0x000fe20000100800 */
[----:B------:R-:W-:-:S03]  /*115c0*/  IADD3.X R176, R176, R79, RZ, P6, !PT ;  /* 0x0000004fb0b07210 */ /* 0x000fc600037fe4ff */
[----:B------:R-:W-:Y:S01]  /*115d0*/  STL [R1+0x478], R178 ;  /* 0x000478b201007387 */ /* 0x000fe20000100800 */
[----:B------:R-:W-:-:S03]  /*115e0*/  IADD3 R174, P6, R174, R80, RZ ;  /* 0x00000050aeae7210 */ /* 0x000fc60007fde0ff */
[----:B------:R-:W-:Y:S01]  /*115f0*/  STL [R1+0x49c], R176 ;  /* 0x00049cb001007387 */ /* 0x000fe20000100800 */
[----:B------:R-:W-:-:S03]  /*11600*/  IMAD.X R172, R172, 0x1, R79, P1 ;  /* 0x00000001acac7824 */ /* 0x000fc600008e064f */
[----:B------:R-:W-:Y:S01]  /*11610*/  STL [R1+0x470], R174 ;  /* 0x000470ae01007387 */ /* 0x000fe20000100800 */
[----:B------:R-:W-:Y:S01]  /*11620*/  IADD3 R152, P1, R152, R80, RZ ;  /* 0x0000005098987210 */ /* 0x000fe20007f3e0ff */
[----:B------:R-:W-:-:S05]  /*11630*/  IMAD.X R193, R193, 0x1, R79, P2 ;  /* 0x00000001c1c17824 */ /* 0x000fca00010e064f */
[----:B------:R0:W-:Y:S04]  /*11640*/  STL [R1+0x48c], R193 ;  /* 0x00048cc101007387 */ /* 0x0001e80000100800 */
[----:B------:R-:W-:Y:S04]  /*11650*/  STL [R1+0x494], R172 ;  /* 0x000494ac01007387 */ /* 0x000fe80000100800 */
[----:B0-----:R-:W2:Y:S04]  /*11660*/  LDL.LU R193, [R1+0x438] ;  /* 0x0004380001c17983 */ /* 0x001ea80000300800 */
[----:B------:R-:W-:Y:S01]  /*11670*/  STL [R1+0x468], R152 ;  /* 0x0004689801007387 */ /* 0x000fe20000100800 */
[----:B---3--:R-:W-:-:S05]  /*11680*/  IADD3 R223, P2, R223, R80, RZ ;  /* 0x00000050dfdf7210 */ /* 0x008fca0007f5e0ff */
[----:B------:R0:W-:Y:S04]  /*11690*/  STL [R1+0x460], R223 ;  /* 0x000460df01007387 */ /* 0x0001e80000100800 */
[----:B0-----:R-:W3:Y:S01]  /*116a0*/  LDL.LU R223, [R1+0x45c] ;  /* 0x00045c0001df7983 */ /* 0x001ee20000300800 */
[----:B----4-:R-:W-:Y:S01]  /*116b0*/  IMAD.X R225, R225, 0x1, R79, P3 ;  /* 0x00000001e1e17824 */ /* 0x010fe200018e064f */
[----:B------:R-:W-:-:S04]  /*116c0*/  IADD3 R150, P3, R150, R80, RZ ;  /* 0x0000005096967210 */ /* 0x000fc80007f7e0ff */
[----:B------:R0:W-:Y:S01]  /*116d0*/  STL [R1+0x484], R225 ;  /* 0x000484e101007387 */ /* 0x0001e20000100800 */
[----:B-----5:R-:W-:-:S03]  /*116e0*/  IADD3.X R129, R129, R79, RZ, P4, !PT ;  /* 0x0000004f81817210 */ /* 0x020fc600027fe4ff */
[----:B0-----:R-:W4:Y:S01]  /*116f0*/  LDL.LU R225, [R1+0x430] ;  /* 0x0004300001e17983 */ /* 0x001f220000300800 */
        /* <DEDUP_REMOVED lines=32> */
[----:B--2---:R-:W-:-:S05]  /*11900*/  IADD3 R193, P1, R193, R80, RZ ;  /* 0x00000050c1c17210 */ /* 0x004fca0007f3e0ff */
[----:B------:R0:W-:Y:S04]  /*11910*/  STL [R1+0x438], R193 ;  /* 0x000438c101007387 */ /* 0x0001e80000100800 */
[----:B0-----:R-:W2:Y:S01]  /*11920*/  LDL.LU R193, [R1+0x40c] ;  /* 0x00040c0001c17983 */ /* 0x001ea20000300800 */
[----:B---3--:R-:W-:-:S05]  /*11930*/  IADD3.X R223, R223, R79, RZ, P2, !PT ;  /* 0x0000004fdfdf7210 */ /* 0x008fca00017fe4ff */
[----:B------:R0:W-:Y:S04]  /*11940*/  STL [R1+0x45c], R223 ;  /* 0x00045cdf01007387 */ /* 0x0001e80000100800 */
[----:B0-----:R-:W3:Y:S04]  /*11950*/  LDL.LU R223, [R1+0x3e0] ;  /* 0x0003e00001df7983 */ /* 0x001ee80000300800 */
[----:B------:R-:W3:Y:S04]  /*11960*/  LDL.LU R150, [R1+0x404] ;  /* 0x0004040001967983 */ /* 0x000ee80000300800 */
[----:B------:R-:W3:Y:S01]  /*11970*/  LDL.LU R129, [R1+0x3d8] ;  /* 0x0003d80001817983 */ /* 0x000ee20000300800 */
[----:B----4-:R-:W-:-:S05]  /*11980*/  IADD3 R225, P2, R225, R80, RZ ;  /* 0x00000050e1e17210 */ /* 0x010fca0007f5e0ff */
[----:B------:R0:W-:Y:S04]  /*11990*/  STL [R1+0x430], R225 ;  /* 0x000430e101007387 */ /* 0x0001e80000100800 */
[----:B0-----:R-:W4:Y:S01]  /*119a0*/  LDL.LU R225, [R1+0x3fc] ;  /* 0x0003fc0001e17983 */ /* 0x001f220000300800 */
[----:B-----5:R-:W-:-:S05]  /*119b0*/  IMAD.X R144, R144, 0x1, R79, P3 ;  /* 0x0000000190907824 */ /* 0x020fca00018e064f */
[----:B------:R0:W-:Y:S01]  /*119c0*/  STL [R1+0x454], R144 ;  /* 0x0004549001007387 */ /* 0x0001e20000100800 */
[----:B------:R-:W-:Y:S01]  /*119d0*/  IADD3 R157, P3, R157, R80, RZ ;  /* 0x000000509d9d7210 */ /* 0x000fe20007f7e0ff */
[--C-:B------:R-:W-:Y:S02]  /*119e0*/  IMAD.X R159, R159, 0x1, R79.reuse, P4 ;  /* 0x000000019f9f7824 */ /* 0x100fe400020e064f */
[----:B0-----:R-:W5:Y:S04]  /*119f0*/  LDL.LU R144, [R1+0x3d0] ;  /* 0x0003d00001907983 */ /* 0x001f680000300800 */
[----:B------:R-:W-:Y:S01]  /*11a00*/  STL [R1+0x428], R157 ;  /* 0x0004289d01007387 */ /* 0x000fe20000100800 */
[----:B------:R-:W-:-:S05]  /*11a10*/  IMAD.X R145, R145, 0x1, R79, P5 ;  /* 0x0000000191917824 */ /* 0x000fca00028e064f */
[----:B------:R0:W-:Y:S04]  /*11a20*/  STL [R1+0x444], R145 ;  /* 0x0004449101007387 */ /* 0x0001e80000100800 */
[----:B------:R-:W-:Y:S04]  /*11a30*/  STL [R1+0x44c], R159 ;  /* 0x00044c9f01007387 */ /* 0x000fe80000100800 */
[----:B0-----:R-:W5:Y:S01]  /*11a40*/  LDL.LU R145, [R1+0x3f4] ;  /* 0x0003f40001917983 */ /* 0x001f620000300800 */
[-C--:B------:R-:W-:Y:S02]  /*11a50*/  IADD3 R187, P4, R187, R80.reuse, RZ ;  /* 0x00000050bbbb7210 */ /* 0x080fe40007f9e0ff */
[----:B------:R-:W-:-:S03]  /*11a60*/  IADD3 R128, P5, R128, R80, RZ ;  /* 0x0000005080807210 */ /* 0x000fc60007fbe0ff */
[----:B------:R-:W-:Y:S04]  /*11a70*/  STL [R1+0x420], R187 ;  /* 0x000420bb01007387 */ /* 0x000fe80000100800 */
[----:B------:R0:W-:Y:S04]  /*11a80*/  STL [R1+0x418], R128 ;  /* 0x0004188001007387 */ /* 0x0001e80000100800 */
[----:B0-----:R-:W5:Y:S01]  /*11a90*/  LDL.LU R128, [R1+0x3c8] ;  /* 0x0003c80001807983 */ /* 0x001f620000300800 */
[----:B------:R-:W-:-:S05]  /*11aa0*/  IADD3.X R160, R160, R79, RZ, P6, !PT ;  /* 0x0000004fa0a07210 */ /* 0x000fca00037fe4ff */
[----:B------:R0:W-:Y:S04]  /*11ab0*/  STL [R1+0x43c], R160 ;  /* 0x00043ca001007387 */ /* 0x0001e80000100800 */
[----:B0-----:R-:W5:Y:S01]  /*11ac0*/  LDL.LU R160, [R1+0x3ec] ;  /* 0x0003ec0001a07983 */ /* 0x001f620000300800 */
[----:B------:R-:W-:Y:S01]  /*11ad0*/  IADD3 R161, P6, R161, R80, RZ ;  /* 0x00000050a1a17210 */ /* 0x000fe20007fde0ff */
[----:B------:R-:W-:-:S04]  /*11ae0*/  IMAD.X R189, R189, 0x1, R79, P1 ;  /* 0x00000001bdbd7824 */ /* 0x000fc800008e064f */
[----:B------:R0:W-:Y:S01]  /*11af0*/  STL [R1+0x410], R161 ;  /* 0x000410a101007387 */ /* 0x0001e20000100800 */
[-C--:B------:R-:W-:Y:S01]  /*11b00*/  IADD3 R219, P1, R219, R80.reuse, RZ ;  /* 0x00000050dbdb7210 */ /* 0x080fe20007f3e0ff */
[----:B------:R-:W-:Y:S02]  /*11b10*/  IMAD.X R221, R221, 0x1, R79, P2 ;  /* 0x00000001dddd7824 */ /* 0x000fe400010e064f */
[----:B0-----:R-:W5:Y:S01]  /*11b20*/  LDL.LU R161, [R1+0x3c0] ;  /* 0x0003c00001a17983 */ /* 0x001f620000300800 */
        /* <DEDUP_REMOVED lines=16> */
[----:B0-----:R-:W5:Y:S04]  /*11c30*/  LDL.LU R191, [R1+0x3e4] ;  /* 0x0003e40001bf7983 */ /* 0x001f680000300800 */
[----:B------:R-:W-:Y:S01]  /*11c40*/  STL [R1+0x414], R152 ;  /* 0x0004149801007387 */ /* 0x000fe20000100800 */
[----:B--2---:R-:W-:-:S05]  /*11c50*/  IMAD.X R193, R193, 0x1, R79, P6 ;  /* 0x00000001c1c17824 */ /* 0x004fca00030e064f */
[----:B------:R0:W-:Y:S04]  /*11c60*/  STL [R1+0x40c], R193 ;  /* 0x00040cc101007387 */ /* 0x0001e80000100800 */
[----:B0-----:R-:W2:Y:S01]  /*11c70*/  LDL.LU R193, [R1+0x3b8] ;  /* 0x0003b80001c17983 */ /* 0x001ea20000300800 */
[----:B---3--:R-:W-:Y:S01]  /*11c80*/  IADD3 R223, P6, R223, R80, RZ ;  /* 0x00000050dfdf7210 */ /* 0x008fe20007fde0ff */
[----:B------:R-:W-:-:S04]  /*11c90*/  IMAD.X R150, R150, 0x1, R79, P1 ;  /* 0x0000000196967824 */ /* 0x000fc800008e064f */
[----:B------:R0:W-:Y:S01]  /*11ca0*/  STL [R1+0x3e0], R223 ;  /* 0x0003e0df01007387 */ /* 0x0001e20000100800 */
[----:B------:R-:W-:-:S03]  /*11cb0*/  IADD3 R129, P1, R129, R80, RZ ;  /* 0x0000005081817210 */ /* 0x000fc60007f3e0ff */
[----:B0-----:R-:W3:Y:S01]  /*11cc0*/  LDL.LU R223, [R1+0x3dc] ;  /* 0x0003dc0001df7983 */ /* 0x001ee20000300800 */
[----:B----4-:R-:W-:-:S05]  /*11cd0*/  IADD3.X R225, R225, R79, RZ, P2, !PT ;  /* 0x0000004fe1e17210 */ /* 0x010fca00017fe4ff */
[----:B------:R0:W-:Y:S04]  /*11ce0*/  STL [R1+0x3fc], R225 ;  /* 0x0003fce101007387 */ /* 0x0001e80000100800 */
[----:B------:R-:W-:Y:S04]  /*11cf0*/  STL [R1+0x404], R150 ;  /* 0x0004049601007387 */ /* 0x000fe80000100800 */
[----:B0-----:R-:W4:Y:S04]  /*11d00*/  LDL.LU R225, [R1+0x3b0] ;  /* 0x0003b00001e17983 */ /* 0x001f280000300800 */
[----:B------:R-:W-:Y:S01]  /*11d10*/  STL [R1+0x3d8], R129 ;  /* 0x0003d88101007387 */ /* 0x000fe20000100800 */
[----:B-----5:R-:W-:-:S03]  /*11d20*/  IADD3 R144, P2, R144, R80, RZ ;  /* 0x0000005090907210 */ /* 0x020fc60007f5e0ff */
        /* <DEDUP_REMOVED lines=33> */
[----:B------:R-:W2:Y:S01]  /*11f40*/  LDL.LU R129, [R1+0x384] ;  /* 0x0003840001817983 */ /* 0x000ea20000300800 */
[----:B---3--:R-:W-:-:S05]  /*11f50*/  IADD3.X R223, R223, R79, RZ, P6, !PT ;  /* 0x0000004fdfdf7210 */ /* 0x008fca00037fe4ff */
[----:B------:R0:W-:Y:S04]  /*11f60*/  STL [R1+0x3dc], R223 ;  /* 0x0003dcdf01007387 */ /* 0x0001e80000100800 */
[----:B0-----:R-:W3:Y:S01]  /*11f70*/  LDL.LU R223, [R1+0x358] ;  /* 0x0003580001df7983 */ /* 0x001ee20000300800 */
[----:B----4-:R-:W-:-:S05]  /*11f80*/  IADD3 R225, P6, R225, R80, RZ ;  /* 0x00000050e1e17210 */ /* 0x010fca0007fde0ff */
[----:B------:R0:W-:Y:S01]  /*11f90*/  STL [R1+0x3b0], R225 ;  /* 0x0003b0e101007387 */ /* 0x0001e20000100800 */
[--C-:B-----5:R-:W-:Y:S01]  /*11fa0*/  IMAD.X R157, R157, 0x1, R79.reuse, P1 ;  /* 0x000000019d9d7824 */ /* 0x120fe200008e064f */
[----:B------:R-:W-:Y:S02]  /*11fb0*/  IADD3 R159, P1, R159, R80, RZ ;  /* 0x000000509f9f7210 */ /* 0x000fe40007f3e0ff */
[----:B0-----:R-:W4:Y:S01]  /*11fc0*/  LDL.LU R225, [R1+0x37c] ;  /* 0x00037c0001e17983 */ /* 0x001f220000300800 */
[----:B------:R-:W-:-:S03]  /*11fd0*/  IMAD.X R187, R187, 0x1, R79, P2 ;  /* 0x00000001bbbb7824 */ /* 0x000fc600010e064f */
[----:B------:R-:W-:Y:S01]  /*11fe0*/  STL [R1+0x3d4], R157 ;  /* 0x0003d49d01007387 */ /* 0x000fe20000100800 */
[----:B------:R-:W-:-:S05]  /*11ff0*/  IADD3 R144, P2, R144, R80, RZ ;  /* 0x0000005090907210 */ /* 0x000fca0007f5e0ff */
[----:B------:R0:W-:Y:S04]  /*12000*/  STL [R1+0x3a0], R144 ;  /* 0x0003a09001007387 */ /* 0x0001e80000100800 */
[----:B------:R-:W-:Y:S04]  /*12010*/  STL [R1+0x3a8], R159 ;  /* 0x0003a89f01007387 */ /* 0x000fe80000100800 */
[----:B0-----:R-:W5:Y:S01]  /*12020*/  LDL.LU R144, [R1+0x350] ;  /* 0x0003500001907983 */ /* 0x001f620000300800 */
[----:B------:R-:W-:-:S03]  /*12030*/  IMAD.X R145, R145, 0x1, R79, P3 ;  /* 0x0000000191917824 */ /* 0x000fc600018e064f */
[----:B------:R-:W-:Y:S04]  /*12040*/  STL [R1+0x3cc], R187 ;  /* 0x0003ccbb01007387 */ /* 0x000fe80000100800 */
[----:B------:R0:W-:Y:S04]  /*12050*/  STL [R1+0x3c4], R145 ;  /* 0x0003c49101007387 */ /* 0x0001e80000100800 */
[----:B0-----:R-:W5:Y:S01]  /*12060*/  LDL.LU R145, [R1+0x374] ;  /* 0x0003740001917983 */ /* 0x001f620000300800 */
[----:B------:R-:W-:-:S05]  /*12070*/  IADD3 R128, P3, R128, R80, RZ ;  /* 0x0000005080807210 */ /* 0x000fca0007f7e0ff */
[----:B------:R0:W-:Y:S04]  /*12080*/  STL [R1+0x398], R128 ;  /* 0x0003988001007387 */ /* 0x0001e80000100800 */
[----:B0-----:R-:W5:Y:S01]  /*12090*/  LDL.LU R128, [R1+0x348] ;  /* 0x0003480001807983 */ /* 0x001f620000300800 */
[----:B------:R-:W-:Y:S02]  /*120a0*/  IADD3.X R160, R160, R79, RZ, P4, !PT ;  /* 0x0000004fa0a07210 */ /* 0x000fe400027fe4ff */
[----:B------:R-:W-:-:S03]  /*120b0*/  IADD3 R189, P4, R189, R80, RZ ;  /* 0x00000050bdbd7210 */ /* 0x000fc60007f9e0ff */
[----:B------:R0:W-:Y:S01]  /*120c0*/  STL [R1+0x3bc], R160 ;  /* 0x0003bca001007387 */ /* 0x0001e20000100800 */
[--C-:B------:R-:W-:Y:S01]  /*120d0*/  IMAD.X R219, R219, 0x1, R79.reuse, P5 ;  /* 0x00000001dbdb7824 */ /* 0x100fe200028e064f */
[----:B------:R-:W-:Y:S02]  /*120e0*/  IADD3 R221, P5, R221, R80, RZ ;  /* 0x00000050dddd7210 */ /* 0x000fe40007fbe0ff */
        /* <DEDUP_REMOVED lines=14> */
[----:B------:R-:W-:Y:S04]  /*121d0*/  STL [R1+0x378], R174 ;  /* 0x000378ae01007387 */ /* 0x000fe80000100800 */
[----:B------:R0:W-:Y:S04]  /*121e0*/  STL [R1+0x394], R161 ;  /* 0x000394a101007387 */ /* 0x0001e80000100800 */
[----:B------:R-:W-:Y:S04]  /*121f0*/  STL [R1+0x39c], R172 ;  /* 0x00039cac01007387 */ /* 0x000fe80000100800 */
[----:B0-----:R-:W5:Y:S01]  /*12200*/  LDL.LU R161, [R1+0x340] ;  /* 0x0003400001a17983 */ /* 0x001f620000300800 */
[----:B------:R-:W-:-:S03]  /*12210*/  IADD3 R191, P3, R191, R80, RZ ;  /* 0x00000050bfbf7210 */ /* 0x000fc60007f7e0ff */
[----:B------:R-:W-:Y:S04]  /*12220*/  STL [R1+0x370], R152 ;  /* 0x0003709801007387 */ /* 0x000fe80000100800 */
[----:B------:R0:W-:Y:S04]  /*12230*/  STL [R1+0x368], R191 ;  /* 0x000368bf01007387 */ /* 0x0001e80000100800 */
[----:B0-----:R-:W5:Y:S01]  /*12240*/  LDL.LU R191, [R1+0x364] ;  /* 0x0003640001bf7983 */ /* 0x001f620000300800 */
[----:B--2---:R-:W-:Y:S01]  /*12250*/  IMAD.X R193, R193, 0x1, R79, P4 ;  /* 0x00000001c1c17824 */ /* 0x004fe200020e064f */
[----:B------:R-:W-:-:S04]  /*12260*/  IADD3 R150, P4, R150, R80, RZ ;  /* 0x0000005096967210 */ /* 0x000fc80007f9e0ff */
[----:B------:R0:W-:Y:S01]  /*12270*/  STL [R1+0x38c], R193 ;  /* 0x00038cc101007387 */ /* 0x0001e20000100800 */
[----:B------:R-:W-:-:S03]  /*12280*/  IMAD.X R129, R129, 0x1, R79, P5 ;  /* 0x0000000181817824 */ /* 0x000fc600028e064f */
[----:B0-----:R-:W2:Y:S01]  /*12290*/  LDL.LU R193, [R1+0x338] ;  /* 0x0003380001c17983 */ /* 0x001ea20000300800 */
[----:B---3--:R-:W-:-:S05]  /*122a0*/  IADD3 R223, P5, R223, R80, RZ ;  /* 0x00000050dfdf7210 */ /* 0x008fca0007fbe0ff */
[----:B------:R0:W-:Y:S04]  /*122b0*/  STL [R1+0x358], R223 ;  /* 0x000358df01007387 */ /* 0x0001e80000100800 */
[----:B------:R-:W-:Y:S04]  /*122c0*/  STL [R1+0x360], R150 ;  /* 0x0003609601007387 */ /* 0x000fe80000100800 */
[----:B0-----:R-:W3:Y:S04]  /*122d0*/  LDL.LU R223, [R1+0x35c] ;  /* 0x00035c0001df7983 */ /* 0x001ee80000300800 */
[----:B------:R-:W-:Y:S04]  /*122e0*/  STL [R1+0x384], R129 ;  /* 0x0003848101007387 */ /* 0x000fe80000100800 */
[----:B------:R-:W3:Y:S01]  /*122f0*/  LDL.LU R157, [R1+0x330] ;  /* 0x00033000019d7983 */ /* 0x000ee20000300800 */
[----:B----4-:R-:W-:-:S03]  /*12300*/  IADD3.X R225, R225, R79, RZ, P6, !PT ;  /* 0x0000004fe1e17210 */ /* 0x010fc600037fe4ff */
[----:B------:R-:W4:Y:S04]  /*12310*/  LDL.LU R159, [R1+0x354] ;  /* 0x00035400019f7983 */ /* 0x000f280000300800 */
[----:B------:R-:W4:Y:S04]  /*12320*/  LDL.LU R187, [R1+0x328] ;  /* 0x0003280001bb7983 */ /* 0x000f280000300800 */
[----:B------:R0:W-:Y:S04]  /*12330*/  STL [R1+0x37c], R225 ;  /* 0x00037ce101007387 */ /* 0x0001e80000100800 */
[----:B0-----:R-:W4:Y:S01]  /*12340*/  LDL.LU R225, [R1+0x34c] ;  /* 0x00034c0001e17983 */ /* 0x001f220000300800 */
[----:B-----5:R-:W-:-:S05]  /*12350*/  IADD3 R144, P6, R144, R80, RZ ;  /* 0x0000005090907210 */ /* 0x020fca0007fde0ff */
        /* <DEDUP_REMOVED lines=27> */
[----:B------:R-:W5:Y:S01]  /*12510*/  LDL.LU R129, [R1+0x2e0] ;  /* 0x0002e00001817983 */ /* 0x000f620000300800 */
[----:B--2---:R-:W-:-:S05]  /*12520*/  IADD3 R193, P3, R193, R80, RZ ;  /* 0x00000050c1c17210 */ /* 0x004fca0007f7e0ff */
[----:B------:R0:W-:Y:S04]  /*12530*/  STL [R1+0x338], R193 ;  /* 0x000338c101007387 */ /* 0x0001e80000100800 */
[----:B0-----:R-:W2:Y:S01]  /*12540*/  LDL.LU R193, [R1+0x304] ;  /* 0x0003040001c17983 */ /* 0x001ea20000300800 */
[----:B---3--:R-:W-:-:S05]  /*12550*/  IADD3.X R223, R223, R79, RZ, P4, !PT ;  /* 0x0000004fdfdf7210 */ /* 0x008fca00027fe4ff */
[----:B------:R0:W-:Y:S01]  /*12560*/  STL [R1+0x35c], R223 ;  /* 0x00035cdf01007387 */ /* 0x0001e20000100800 */
[-C--:B------:R-:W-:Y:S01]  /*12570*/  IADD3 R157, P4, R157, R80.reuse, RZ ;  /* 0x000000509d9d7210 */ /* 0x080fe20007f9e0ff */
[----:B----4-:R-:W-:Y:S02]  /*12580*/  IMAD.X R159, R159, 0x1, R79, P5 ;  /* 0x000000019f9f7824 */ /* 0x010fe400028e064f */
[----:B0-----:R-:W3:Y:S01]  /*12590*/  LDL.LU R223, [R1+0x2d4] ;  /* 0x0002d40001df7983 */ /* 0x001ee20000300800 */
[----:B------:R-:W-:-:S03]  /*125a0*/  IADD3 R187, P5, R187, R80, RZ ;  /* 0x00000050bbbb7210 */ /* 0x000fc60007fbe0ff */
[----:B------:R-:W-:Y:S01]  /*125b0*/  STL [R1+0x330], R157 ;  /* 0x0003309d01007387 */ /* 0x000fe20000100800 */
[----:B------:R-:W-:-:S05]  /*125c0*/  IMAD.X R225, R225, 0x1, R79, P6 ;  /* 0x00000001e1e17824 */ /* 0x000fca00030e064f */
[----:B------:R0:W-:Y:S04]  /*125d0*/  STL [R1+0x34c], R225 ;  /* 0x00034ce101007387 */ /* 0x0001e80000100800 */
[----:B------:R-:W-:Y:S04]  /*125e0*/  STL [R1+0x354], R159 ;  /* 0x0003549f01007387 */ /* 0x000fe80000100800 */
[----:B0-----:R-:W4:Y:S04]  /*125f0*/  LDL.LU R225, [R1+0x2fc] ;  /* 0x0002fc0001e17983 */ /* 0x001f280000300800 */
[----:B------:R-:W-:Y:S01]  /*12600*/  STL [R1+0x328], R187 ;  /* 0x000328bb01007387 */ /* 0x000fe20000100800 */
[----:B-----5:R-:W-:-:S05]  /*12610*/  IADD3 R144, P6, R144, R80, RZ ;  /* 0x0000005090907210 */ /* 0x020fca0007fde0ff */
[----:B------:R0:W-:Y:S04]  /*12620*/  STL [R1+0x320], R144 ;  /* 0x0003209001007387 */ /* 0x0001e80000100800 */
[----:B0-----:R-:W5:Y:S01]  /*12630*/  LDL.LU R144, [R1+0x2cc] ;  /* 0x0002cc0001907983 */ /* 0x001f620000300800 */
[----:B------:R-:W-:-:S05]  /*12640*/  IMAD.X R145, R145, 0x1, R79, P1 ;  /* 0x0000000191917824 */ /* 0x000fca00008e064f */
[----:B------:R0:W-:Y:S04]  /*12650*/  STL [R1+0x344], R145 ;  /* 0x0003449101007387 */ /* 0x0001e80000100800 */
[----:B0-----:R-:W5:Y:S01]  /*12660*/  LDL.LU R145, [R1+0x2f4] ;  /* 0x0002f40001917983 */ /* 0x001f620000300800 */
[----:B------:R-:W-:Y:S02]  /*12670*/  IADD3 R128, P1, R128, R80, RZ ;  /* 0x0000005080807210 */ /* 0x000fe40007f3e0ff */
[----:B------:R-:W-:-:S03]  /*12680*/  IADD3.X R189, R189, R79, RZ, P2, !PT ;  /* 0x0000004fbdbd7210 */ /* 0x000fc600017fe4ff */
        /* <DEDUP_REMOVED lines=30> */
[----:B--2---:R-:W-:-:S05]  /*12870*/  IMAD.X R193, R193, 0x1, R79, P3 ;  /* 0x00000001c1c17824 */ /* 0x004fca00018e064f */
[----:B------:R0:W-:Y:S04]  /*12880*/  STL [R1+0x304], R193 ;  /* 0x000304c101007387 */ /* 0x0001e80000100800 */
[----:B------:R-:W-:Y:S04]  /*12890*/  STL [R1+0x30c], R150 ;  /* 0x00030c9601007387 */ /* 0x000fe80000100800 */
[----:B0-----:R-:W2:Y:S04]  /*128a0*/  LDL.LU R193, [R1+0x2b4] ;  /* 0x0002b40001c17983 */ /* 0x001ea80000300800 */
[----:B------:R-:W-:Y:S04]  /*128b0*/  STL [R1+0x2e0], R129 ;  /* 0x0002e08101007387 */ /* 0x000fe80000100800 */
[----:B------:R-:W2:Y:S04]  /*128c0*/  LDL.LU R157, [R1+0x2d8] ;  /* 0x0002d800019d7983 */ /* 0x000ea80000300800 */
[----:B------:R-:W2:Y:S01]  /*128d0*/  LDL.LU R159, [R1+0x2ac] ;  /* 0x0002ac00019f7983 */ /* 0x000ea20000300800 */
[----:B---3--:R-:W-:-:S03]  /*128e0*/  IADD3 R223, P3, R223, R80, RZ ;  /* 0x00000050dfdf7210 */ /* 0x008fc60007f7e0ff */
[----:B------:R-:W3:Y:S04]  /*128f0*/  LDL.LU R187, [R1+0x2d0] ;  /* 0x0002d00001bb7983 */ /* 0x000ee80000300800 */
[----:B------:R0:W-:Y:S04]  /*12900*/  STL [R1+0x2d4], R223 ;  /* 0x0002d4df01007387 */ /* 0x0001e80000100800 */
[----:B0-----:R-:W3:Y:S01]  /*12910*/  LDL.LU R223, [R1+0x2a4] ;  /* 0x0002a40001df7983 */ /* 0x001ee20000300800 */
[----:B----4-:R-:W-:-:S05]  /*12920*/  IADD3.X R225, R225, R79, RZ, P4, !PT ;  /* 0x0000004fe1e17210 */ /* 0x010fca00027fe4ff */
[----:B------:R0:W-:Y:S04]  /*12930*/  STL [R1+0x2fc], R225 ;  /* 0x0002fce101007387 */ /* 0x0001e80000100800 */
[----:B0-----:R-:W4:Y:S01]  /*12940*/  LDL.LU R225, [R1+0x2c8] ;  /* 0x0002c80001e17983 */ /* 0x001f220000300800 */
[----:B-----5:R-:W-:-:S05]  /*12950*/  IADD3 R144, P4, R144, R80, RZ ;  /* 0x0000005090907210 */ /* 0x020fca0007f9e0ff */
[----:B------:R0:W-:Y:S04]  /*12960*/  STL [R1+0x2cc], R144 ;  /* 0x0002cc9001007387 */ /* 0x0001e80000100800 */
[----:B0-----:R-:W5:Y:S01]  /*12970*/  LDL.LU R144, [R1+0x29c] ;  /* 0x00029c0001907983 */ /* 0x001f620000300800 */
[----:B------:R-:W-:-:S05]  /*12980*/  IMAD.X R145, R145, 0x1, R79, P5 ;  /* 0x0000000191917824 */ /* 0x000fca00028e064f */
[----:B------:R0:W-:Y:S04]  /*12990*/  STL [R1+0x2f4], R145 ;  /* 0x0002f49101007387 */ /* 0x0001e80000100800 */
[----:B0-----:R-:W5:Y:S04]  /*129a0*/  LDL.LU R145, [R1+0x2c0] ;  /* 0x0002c00001917983 */ /* 0x001f680000300800 */
[----:B------:R-:W5:Y:S04]  /*129b0*/  LDL.LU R189, [R1+0x294] ;  /* 0x0002940001bd7983 */ /* 0x000f680000300800 */
[----:B------:R-:W5:Y:S01]  /*129c0*/  LDL.LU R219, [R1+0x2b8] ;  /* 0x0002b80001db7983 */ /* 0x000f620000300800 */
[----:B------:R-:W-:-:S03]  /*129d0*/  IADD3 R128, P5, R128, R80, RZ ;  /* 0x0000005080807210 */ /* 0x000fc60007fbe0ff */
        /* <DEDUP_REMOVED lines=20> */
[----:B--2---:R-:W-:-:S05]  /*12b20*/  IADD3 R193, P1, R193, R80, RZ ;  /* 0x00000050c1c17210 */ /* 0x004fca0007f3e0ff */
[----:B------:R0:W-:Y:S01]  /*12b30*/  STL [R1+0x2b4], R193 ;  /* 0x0002b4c101007387 */ /* 0x0001e20000100800 */
[----:B------:R-:W-:Y:S02]  /*12b40*/  IADD3.X R157, R157, R79, RZ, P2, !PT ;  /* 0x0000004f9d9d7210 */ /* 0x000fe400017fe4ff */
[----:B------:R-:W-:Y:S01]  /*12b50*/  IADD3 R159, P2, R159, R80, RZ ;  /* 0x000000509f9f7210 */ /* 0x000fe20007f5e0ff */
[----:B0-----:R-:W2:Y:S01]  /*12b60*/  LDL.LU R193, [R1+0x280] ;  /* 0x0002800001c17983 */ /* 0x001ea20000300800 */
[----:B---3--:R-:W-:-:S03]  /*12b70*/  IMAD.X R187, R187, 0x1, R79, P3 ;  /* 0x00000001bbbb7824 */ /* 0x008fc600018e064f */
[----:B------:R-:W-:Y:S01]  /*12b80*/  STL [R1+0x2d8], R157 ;  /* 0x0002d89d01007387 */ /* 0x000fe20000100800 */
[----:B------:R-:W-:-:S05]  /*12b90*/  IADD3 R223, P3, R223, R80, RZ ;  /* 0x00000050dfdf7210 */ /* 0x000fca0007f7e0ff */
        /* <DEDUP_REMOVED lines=13> */
[-C--:B------:R-:W-:Y:S02]  /*12c70*/  IADD3 R189, P5, R189, R80.reuse, RZ ;  /* 0x00000050bdbd7210 */ /* 0x080fe40007fbe0ff */
[----:B------:R-:W-:Y:S02]  /*12c80*/  IADD3.X R219, R219, R79, RZ, P6, !PT ;  /* 0x0000004fdbdb7210 */ /* 0x000fe400037fe4ff */
[-C--:B------:R-:W-:Y:S01]  /*12c90*/  IADD3 R221, P6, R221, R80.reuse, RZ ;  /* 0x00000050dddd7210 */ /* 0x080fe20007fde0ff */
[----:B------:R-:W-:Y:S01]  /*12ca0*/  IMAD.X R251, R251, 0x1, R79, P1 ;  /* 0x00000001fbfb7824 */ /* 0x000fe200008e064f */
        /* <DEDUP_REMOVED lines=9> */
[-C--:B------:R-:W-:Y:S02]  /*12d40*/  IADD3 R152, P3, R152, R80.reuse, RZ ;  /* 0x0000005098987210 */ /* 0x080fe40007f7e0ff */
[----:B------:R-:W-:Y:S01]  /*12d50*/  IADD3.X R128, R128, R79, RZ, P4, !PT ;  /* 0x0000004f80807210 */ /* 0x000fe200027fe4ff */
[----:B------:R-:W-:Y:S04]  /*12d60*/  STL [R1+0x2a8], R176 ;  /* 0x0002a8b001007387 */ /* 0x000fe80000100800 */
        /* <DEDUP_REMOVED lines=8> */
[--C-:B------:R-:W-:Y:S01]  /*12df0*/  IMAD.X R161, R161, 0x1, R79.reuse, P5 ;  /* 0x00000001a1a17824 */ /* 0x100fe200028e064f */
[----:B------:R-:W-:Y:S01]  /*12e00*/  IADD3 R150, P5, R150, R80, RZ ;  /* 0x0000005096967210 */ /* 0x000fe20007fbe0ff */
[----:B------:R-:W-:-:S03]  /*12e10*/  IMAD.X R129, R129, 0x1, R79, P6 ;  /* 0x0000000181817824 */ /* 0x000fc600030e064f */
[----:B------:R0:W-:Y:S04]  /*12e20*/  STL [R1+0x290], R161 ;  /* 0x000290a101007387 */ /* 0x0001e80000100800 */
[----:B0-----:R-:W5:Y:S01]  /*12e30*/  LDL.LU R161, [R1+0x23c] ;  /* 0x00023c0001a17983 */ /* 0x001f620000300800 */
[----:B------:R-:W-:-:S05]  /*12e40*/  IADD3 R191, P6, R191, R80, RZ ;  /* 0x00000050bfbf7210 */ /* 0x000fca0007fde0ff */
[----:B------:R0:W-:Y:S04]  /*12e50*/  STL [R1+0x25c], R191 ;  /* 0x00025cbf01007387 */ /* 0x0001e80000100800 */
[----:B------:R-:W-:Y:S04]  /*12e60*/  STL [R1+0x264], R150 ;  /* 0x0002649601007387 */ /* 0x000fe80000100800 */
[----:B0-----:R-:W5:Y:S04]  /*12e70*/  LDL.LU R191, [R1+0x260] ;  /* 0x0002600001bf7983 */ /* 0x001f680000300800 */
[----:B------:R-:W-:Y:S04]  /*12e80*/  STL [R1+0x288], R129 ;  /* 0x0002888101007387 */ /* 0x000fe80000100800 */
[----:B------:R-:W5:Y:S04]  /*12e90*/  LDL.LU R157, [R1+0x234] ;  /* 0x00023400019d7983 */ /* 0x000f680000300800 */
[----:B------:R-:W5:Y:S04]  /*12ea0*/  LDL.LU R159, [R1+0x258] ;  /* 0x00025800019f7983 */ /* 0x000f680000300800 */
[----:B------:R-:W5:Y:S01]  /*12eb0*/  LDL.LU R187, [R1+0x22c] ;  /* 0x00022c0001bb7983 */ /* 0x000f620000300800 */
[----:B--2---:R-:W-:-:S05]  /*12ec0*/  IMAD.X R193, R193, 0x1, R79, P1 ;  /* 0x00000001c1c17824 */ /* 0x004fca00008e064f */
[----:B------:R0:W-:Y:S04]  /*12ed0*/  STL [R1+0x280], R193 ;  /* 0x000280c101007387 */ /* 0x0001e80000100800 */
[----:B0-----:R-:W2:Y:S01]  /*12ee0*/  LDL.LU R193, [R1+0x250] ;  /* 0x0002500001c17983 */ /* 0x001ea20000300800 */
[----:B---3--:R-:W-:-:S05]  /*12ef0*/  IADD3 R223, P1, R223, R80, RZ ;  /* 0x00000050dfdf7210 */ /* 0x008fca0007f3e0ff */
[----:B------:R0:W-:Y:S04]  /*12f00*/  STL [R1+0x254], R223 ;  /* 0x000254df01007387 */ /* 0x0001e80000100800 */
[----:B0-----:R-:W3:Y:S01]  /*12f10*/  LDL.LU R223, [R1+0x224] ;  /* 0x0002240001df7983 */ /* 0x001ee20000300800 */
[----:B----4-:R-:W-:-:S05]  /*12f20*/  IADD3.X R225, R225, R79, RZ, P2, !PT ;  /* 0x0000004fe1e17210 */ /* 0x010fca00017fe4ff */
[----:B------:R0:W-:Y:S04]  /*12f30*/  STL [R1+0x278], R225 ;  /* 0x000278e101007387 */ /* 0x0001e80000100800 */
[----:B0-----:R-:W4:Y:S01]  /*12f40*/  LDL.LU R225, [R1+0x248] ;  /* 0x0002480001e17983 */ /* 0x001f220000300800 */
[----:B-----5:R-:W-:-:S05]  /*12f50*/  IADD3 R144, P2, R144, R80, RZ ;  /* 0x0000005090907210 */ /* 0x020fca0007f5e0ff */
[----:B------:R0:W-:Y:S04]  /*12f60*/  STL [R1+0x24c], R144 ;  /* 0x00024c9001007387 */ /* 0x0001e80000100800 */
[----:B0-----:R-:W5:Y:S04]  /*12f70*/  LDL.LU R144, [R1+0x21c] ;  /* 0x00021c0001907983 */ /* 0x001f680000300800 */
[----:B------:R-:W5:Y:S01]  /*12f80*/  LDL.LU R189, [R1+0x240] ;  /* 0x0002400001bd7983 */ /* 0x000f620000300800 */
[----:B------:R-:W-:-:S03]  /*12f90*/  IMAD.X R145, R145, 0x1, R79, P3 ;  /* 0x0000000191917824 */ /* 0x000fc600018e064f */
        /* <DEDUP_REMOVED lines=16> */
[----:B------:R-:W5:Y:S01]  /*130a0*/  LDL.LU R150, [R1+0x210] ;  /* 0x0002100001967983 */ /* 0x000f620000300800 */
[----:B------:R-:W-:-:S03]  /*130b0*/  IADD3 R161, P4, R161, R80, RZ ;  /* 0x00000050a1a17210 */ /* 0x000fc60007f9e0ff */
[----:B------:R-:W5:Y:S04]  /*130c0*/  LDL.LU R129, [R1+0x1e4] ;  /* 0x0001e40001817983 */ /* 0x000f680000300800 */
[----:B------:R0:W-:Y:S04]  /*130d0*/  STL [R1+0x23c], R161 ;  /* 0x00023ca101007387 */ /* 0x0001e80000100800 */
[----:B0-----:R-:W5:Y:S01]  /*130e0*/  LDL.LU R161, [R1+0x208] ;  /* 0x0002080001a17983 */ /* 0x001f620000300800 */
[----:B------:R-:W-:-:S05]  /*130f0*/  IMAD.X R191, R191, 0x1, R79, P5 ;  /* 0x00000001bfbf7824 */ /* 0x000fca00028e064f */
[----:B------:R0:W-:Y:S01]  /*13100*/  STL [R1+0x260], R191 ;  /* 0x000260bf01007387 */ /* 0x0001e20000100800 */
[-C--:B------:R-:W-:Y:S02]  /*13110*/  IADD3 R157, P5, R157, R80.reuse, RZ ;  /* 0x000000509d9d7210 */ /* 0x080fe40007fbe0ff */
[----:B------:R-:W-:Y:S01]  /*13120*/  IADD3.X R159, R159, R79, RZ, P6, !PT ;  /* 0x0000004f9f9f7210 */ /* 0x000fe200037fe4ff */
[----:B0-----:R-:W5:Y:S01]  /*13130*/  LDL.LU R191, [R1+0x1dc] ;  /* 0x0001dc0001bf7983 */ /* 0x001f620000300800 */
[----:B------:R-:W-:-:S03]  /*13140*/  IADD3 R187, P6, R187, R80, RZ ;  /* 0x00000050bbbb7210 */ /* 0x000fc60007fde0ff */
[----:B------:R-:W-:Y:S01]  /*13150*/  STL [R1+0x234], R157 ;  /* 0x0002349d01007387 */ /* 0x000fe20000100800 */
[----:B--2---:R-:W-:-:S05]  /*13160*/  IMAD.X R193, R193, 0x1, R79, P1 ;  /* 0x00000001c1c17824 */ /* 0x004fca00008e064f */
[----:B------:R0:W-:Y:S04]  /*13170*/  STL [R1+0x250], R193 ;  /* 0x000250c101007387 */ /* 0x0001e80000100800 */
[----:B------:R-:W-:Y:S04]  /*13180*/  STL [R1+0x258], R159 ;  /* 0x0002589f01007387 */ /* 0x000fe80000100800 */
[----:B0-----:R-:W2:Y:S04]  /*13190*/  LDL.LU R193, [R1+0x200] ;  /* 0x0002000001c17983 */ /* 0x001ea80000300800 */
[----:B------:R-:W-:Y:S01]  /*131a0*/  STL [R1+0x22c], R187 ;  /* 0x00022cbb01007387 */ /* 0x000fe20000100800 */
[----:B---3--:R-:W-:-:S05]  /*131b0*/  IADD3 R223, P1, R223, R80, RZ ;  /* 0x00000050dfdf7210 */ /* 0x008fca0007f3e0ff */
[----:B------:R0:W-:Y:S04]  /*131c0*/  STL [R1+0x224], R223 ;  /* 0x000224df01007387 */ /* 0x0001e80000100800 */
[----:B0-----:R-:W3:Y:S01]  /*131d0*/  LDL.LU R223, [R1+0x1d4] ;  /* 0x0001d40001df7983 */ /* 0x001ee20000300800 */
[----:B----4-:R-:W-:-:S05]  /*131e0*/  IMAD.X R225, R225, 0x1, R79, P2 ;  /* 0x00000001e1e17824 */ /* 0x010fca00010e064f */
[----:B------:R0:W-:Y:S04]  /*131f0*/  STL [R1+0x248], R225 ;  /* 0x000248e101007387 */ /* 0x0001e80000100800 */
[----:B0-----:R-:W4:Y:S01]  /*13200*/  LDL.LU R225, [R1+0x1f8] ;  /* 0x0001f80001e17983 */ /* 0x001f220000300800 */
[----:B-----5:R-:W-:Y:S01]  /*13210*/  IADD3 R144, P2, R144, R80, RZ ;  /* 0x0000005090907210 */ /* 0x020fe20007f5e0ff */
[----:B------:R-:W-:-:S04]  /*13220*/  IMAD.X R189, R189, 0x1, R79, P3 ;  /* 0x00000001bdbd7824 */ /* 0x000fc800018e064f */
[----:B------:R0:W-:Y:S01]  /*13230*/  STL [R1+0x21c], R144 ;  /* 0x00021c9001007387 */ /* 0x0001e20000100800 */
[-C--:B------:R-:W-:Y:S02]  /*13240*/  IADD3 R219, P3, R219, R80.reuse, RZ ;  /* 0x00000050dbdb7210 */ /* 0x080fe40007f7e0ff */
[----:B------:R-:W-:Y:S01]  /*13250*/  IADD3.X R221, R221, R79, RZ, P4, !PT ;  /* 0x0000004fdddd7210 */ /* 0x000fe200027fe4ff */
        /* <DEDUP_REMOVED lines=19> */
[----:B------:R-:W-:-:S05]  /*13390*/  IADD3.X R128, R128, R79, RZ, P2, !PT ;  /* 0x0000004f80807210 */ /* 0x000fca00017fe4ff */
        /* <DEDUP_REMOVED lines=16> */
[----:B------:R0:W-:Y:S04]  /*134a0*/  STL [R1+0x1dc], R191 ;  /* 0x0001dcbf01007387 */ /* 0x0001e80000100800 */
[----:B0-----:R-:W5:Y:S01]  /*134b0*/  LDL.LU R191, [R1+0x1ac] ;  /* 0x0001ac0001bf7983 */ /* 0x001f620000300800 */
        /* <DEDUP_REMOVED lines=8> */
[----:B0-----:R-:W4:Y:S04]  /*13540*/  LDL.LU R225, [R1+0x1c8] ;  /* 0x0001c80001e17983 */ /* 0x001f280000300800 */
[----:B------:R-:W4:Y:S04]  /*13550*/  LDL.LU R189, [R1+0x19c] ;  /* 0x00019c0001bd7983 */ /* 0x000f280000300800 */
[----:B------:R-:W4:Y:S01]  /*13560*/  LDL.LU R219, [R1+0x1c0] ;  /* 0x0001c00001db7983 */ /* 0x000f220000300800 */
[----:B-----5:R-:W-:-:S03]  /*13570*/  IADD3 R144, P6, R144, R80, RZ ;  /* 0x0000005090907210 */ /* 0x020fc60007fde0ff */
        /* <DEDUP_REMOVED lines=29> */
[----:B------:R-:W-:Y:S04]  /*13750*/  STL [R1+0x1b4], R159 ;  /* 0x0001b49f01007387 */ /* 0x000fe80000100800 */
[----:B0-----:R-:W5:Y:S04]  /*13760*/  LDL.LU R191, [R1+0x15c] ;  /* 0x00015c0001bf7983 */ /* 0x001f680000300800 */
[----:B------:R-:W-:Y:S01]  /*13770*/  STL [R1+0x1d8], R187 ;  /* 0x0001d8bb01007387 */ /* 0x000fe20000100800 */
[----:B--2---:R-:W-:-:S05]  /*13780*/  IMAD.X R193, R193, 0x1, R79, P5 ;  /* 0x00000001c1c17824 */ /* 0x004fca00028e064f */
[----:B------:R0:W-:Y:S04]  /*13790*/  STL [R1+0x1d0], R193 ;  /* 0x0001d0c101007387 */ /* 0x0001e80000100800 */
[----:B0-----:R-:W2:Y:S01]  /*137a0*/  LDL.LU R193, [R1+0x180] ;  /* 0x0001800001c17983 */ /* 0x001ea20000300800 */
[----:B---3--:R-:W-:-:S05]  /*137b0*/  IADD3 R223, P5, R223, R80, RZ ;  /* 0x00000050dfdf7210 */ /* 0x008fca0007fbe0ff */
[----:B------:R0:W-:Y:S04]  /*137c0*/  STL [R1+0x1a4], R223 ;  /* 0x0001a4df01007387 */ /* 0x0001e80000100800 */
[----:B0-----:R-:W3:Y:S01]  /*137d0*/  LDL.LU R223, [R1+0x154] ;  /* 0x0001540001df7983 */ /* 0x001ee20000300800 */
[----:B----4-:R-:W-:Y:S01]  /*137e0*/  IMAD.X R225, R225, 0x1, R79, P6 ;  /* 0x00000001e1e17824 */ /* 0x010fe200030e064f */
[----:B------:R-:W-:-:S04]  /*137f0*/  IADD3 R189, P6, R189, R80, RZ ;  /* 0x00000050bdbd7210 */ /* 0x000fc80007fde0ff */
[----:B------:R0:W-:Y:S01]  /*13800*/  STL [R1+0x1c8], R225 ;  /* 0x0001c8e101007387 */ /* 0x0001e20000100800 */
[----:B------:R-:W-:Y:S01]  /*13810*/  IMAD.X R219, R219, 0x1, R79, P1 ;  /* 0x00000001dbdb7824 */ /* 0x000fe200008e064f */
[----:B-----5:R-:W-:Y:S02]  /*13820*/  IADD3 R221, P1, R221, R80, RZ ;  /* 0x00000050dddd7210 */ /* 0x020fe40007f3e0ff */
[----:B0-----:R-:W4:Y:S01]  /*13830*/  LDL.LU R225, [R1+0x178] ;  /* 0x0001780001e17983 */ /* 0x001f220000300800 */
        /* <DEDUP_REMOVED lines=14> */
[----:B------:R0:W-:Y:S04]  /*13920*/  STL [R1+0x1a0], R144 ;  /* 0x0001a09001007387 */ /* 0x0001e80000100800 */
[----:B------:R-:W-:Y:S04]  /*13930*/  STL [R1+0x1a8], R172 ;  /* 0x0001a8ac01007387 */ /* 0x000fe80000100800 */
[----:B0-----:R-:W5:Y:S04]  /*13940*/  LDL.LU R144, [R1+0x14c] ;  /* 0x00014c0001907983 */ /* 0x001f680000300800 */
[----:B------:R-:W-:Y:S01]  /*13950*/  STL [R1+0x17c], R152 ;  /* 0x00017c9801007387 */ /* 0x000fe20000100800 */
[----:B------:R-:W-:-:S05]  /*13960*/  IADD3 R145, P5, R145, R80, RZ ;  /* 0x0000005091917210 */ /* 0x000fca0007fbe0ff */
[----:B------:R0:W-:Y:S04]  /*13970*/  STL [R1+0x174], R145 ;  /* 0x0001749101007387 */ /* 0x0001e80000100800 */
[----:B0-----:R-:W5:Y:S01]  /*13980*/  LDL.LU R145, [R1+0x170] ;  /* 0x0001700001917983 */ /* 0x001f620000300800 */
[----:B------:R-:W-:Y:S02]  /*13990*/  IADD3.X R128, R128, R79, RZ, P6, !PT ;  /* 0x0000004f80807210 */ /* 0x000fe400037fe4ff */
[-C--:B------:R-:W-:Y:S01]  /*139a0*/  IADD3 R150, P6, R150, R80.reuse, RZ ;  /* 0x0000005096967210 */ /* 0x080fe20007fde0ff */
[----:B------:R-:W-:Y:S02]  /*139b0*/  IMAD.X R129, R129, 0x1, R79, P1 ;  /* 0x0000000181817824 */ /* 0x000fe400008e064f */
[----:B------:R0:W-:Y:S04]  /*139c0*/  STL [R1+0x198], R128 ;  /* 0x0001988001007387 */ /* 0x0001e80000100800 */
[----:B0-----:R-:W5:Y:S01]  /*139d0*/  LDL.LU R128, [R1+0x144] ;  /* 0x0001440001807983 */ /* 0x001f620000300800 */
        /* <DEDUP_REMOVED lines=14> */
[----:B--2---:R-:W-:-:S05]  /*13ac0*/  IMAD.X R193, R193, 0x1, R79, P3 ;  /* 0x00000001c1c17824 */ /* 0x004fca00018e064f */
[----:B------:R0:W-:Y:S04]  /*13ad0*/  STL [R1+0x180], R193 ;  /* 0x000180c101007387 */ /* 0x0001e80000100800 */
[----:B0-----:R-:W2:Y:S01]  /*13ae0*/  LDL.LU R193, [R1+0x150] ;  /* 0x0001500001c17983 */ /* 0x001ea20000300800 */
[----:B---3--:R-:W-:-:S05]  /*13af0*/  IADD3 R223, P3, R223, R80, RZ ;  /* 0x00000050dfdf7210 */ /* 0x008fca0007f7e0ff */
[----:B------:R0:W-:Y:S04]  /*13b00*/  STL [R1+0x154], R223 ;  /* 0x000154df01007387 */ /* 0x0001e80000100800 */
[----:B0-----:R-:W3:Y:S04]  /*13b10*/  LDL.LU R223, [R1+0x124] ;  /* 0x0001240001df7983 */ /* 0x001ee80000300800 */
[----:B------:R-:W3:Y:S04]  /*13b20*/  LDL.LU R189, [R1+0x148] ;  /* 0x0001480001bd7983 */ /* 0x000ee80000300800 */
[----:B------:R-:W3:Y:S04]  /*13b30*/  LDL.LU R219, [R1+0x11c] ;  /* 0x00011c0001db7983 */ /* 0x000ee80000300800 */
[----:B------:R-:W3:Y:S01]  /*13b40*/  LDL.LU R221, [R1+0x140] ;  /* 0x0001400001dd7983 */ /* 0x000ee20000300800 */
[----:B----4-:R-:W-:-:S05]  /*13b50*/  IADD3.X R225, R225, R79, RZ, P4, !PT ;  /* 0x0000004fe1e17210 */ /* 0x010fca00027fe4ff */
        /* <DEDUP_REMOVED lines=16> */
[----:B------:R-:W-:-:S05]  /*13c60*/  IADD3 R128, P5, R128, R80, RZ ;  /* 0x0000005080807210 */ /* 0x000fca0007fbe0ff */
        /* <DEDUP_REMOVED lines=17> */
[----:B--2---:R-:W-:-:S05]  /*13d80*/  IMAD.X R193, R193, 0x1, R79, P3 ;  /* 0x00000001c1c17824 */ /* 0x004fca00018e064f */
[----:B------:R0:W-:Y:S04]  /*13d90*/  STL [R1+0x150], R193 ;  /* 0x000150c101007387 */ /* 0x0001e80000100800 */
[----:B0-----:R-:W2:Y:S01]  /*13da0*/  LDL.LU R193, [R1+0xf8] ;  /* 0x0000f80001c17983 */ /* 0x001ea20000300800 */
[----:B---3--:R-:W-:Y:S01]  /*13db0*/  IADD3 R223, P3, R223, R80, RZ ;  /* 0x00000050dfdf7210 */ /* 0x008fe20007f7e0ff */
[----:B------:R-:W-:-:S04]  /*13dc0*/  IMAD.X R189, R189, 0x1, R79, P4 ;  /* 0x00000001bdbd7824 */ /* 0x000fc800020e064f */
[----:B------:R0:W-:Y:S01]  /*13dd0*/  STL [R1+0x124], R223 ;  /* 0x000124df01007387 */ /* 0x0001e20000100800 */
[-C--:B------:R-:W-:Y:S01]  /*13de0*/  IADD3 R219, P4, R219, R80.reuse, RZ ;  /* 0x00000050dbdb7210 */ /* 0x080fe20007f9e0ff */
[----:B------:R-:W-:Y:S02]  /*13df0*/  IMAD.X R221, R221, 0x1, R79, P5 ;  /* 0x00000001dddd7824 */ /* 0x000fe400028e064f */
[----:B0-----:R-:W3:Y:S04]  /*13e00*/  LDL.LU R223, [R1+0xc4] ;  /* 0x0000c40001df7983 */ /* 0x001ee80000300800 */
[----:B------:R-:W-:Y:S01]  /*13e10*/  STL [R1+0x148], R189 ;  /* 0x000148bd01007387 */ /* 0x000fe20000100800 */
[----:B----4-:R-:W-:-:S03]  /*13e20*/  IADD3 R251, P5, R251, R80, RZ ;  /* 0x00000050fbfb7210 */ /* 0x010fc60007fbe0ff */
        /* <DEDUP_REMOVED lines=14> */
[----:B0-----:R-:W4:Y:S04]  /*13f10*/  LDL.LU R225, [R1+0xf0] ;  /* 0x0000f00001e17983 */ /* 0x001f280000300800 */
[----:B------:R-:W-:Y:S01]  /*13f20*/  STL [R1+0x128], R152 ;  /* 0x0001289801007387 */ /* 0x000fe20000100800 */
[----:B-----5:R-:W-:-:S05]  /*13f30*/  IMAD.X R144, R144, 0x1, R79, P3 ;  /* 0x0000000190907824 */ /* 0x020fca00018e064f */
[----:B------:R0:W-:Y:S04]  /*13f40*/  STL [R1+0x120], R144 ;  /* 0x0001209001007387 */ /* 0x0001e80000100800 */
[----:B0-----:R-:W5:Y:S01]  /*13f50*/  LDL.LU R144, [R1+0xbc] ;  /* 0x0000bc0001907983 */ /* 0x001f620000300800 */
[----:B------:R-:W-:-:S05]  /*13f60*/  IADD3 R145, P3, R145, R80, RZ ;  /* 0x0000005091917210 */ /* 0x000fca0007f7e0ff */
[----:B------:R0:W-:Y:S04]  /*13f70*/  STL [R1+0xec], R145 ;  /* 0x0000ec9101007387 */ /* 0x0001e80000100800 */
[----:B0-----:R-:W5:Y:S01]  /*13f80*/  LDL.LU R145, [R1+0xe8] ;  /* 0x0000e80001917983 */ /* 0x001f620000300800 */
[----:B------:R-:W-:Y:S02]  /*13f90*/  IADD3.X R150, R150, R79, RZ, P4, !PT ;  /* 0x0000004f96967210 */ /* 0x000fe400027fe4ff */
[----:B------:R-:W-:Y:S01]  /*13fa0*/  IADD3 R129, P4, R129, R80, RZ ;  /* 0x0000005081817210 */ /* 0x000fe20007f9e0ff */
[----:B------:R-:W5:Y:S04]  /*13fb0*/  LDL.LU R159, [R1+0xe0] ;  /* 0x0000e000019f7983 */ /* 0x000f680000300800 */
[----:B------:R0:W-:Y:S04]  /*13fc0*/  STL [R1+0x118], R150 ;  /* 0x0001189601007387 */ /* 0x0001e80000100800 */
[----:B------:R1:W-:Y:S01]  /*13fd0*/  STL [R1+0xe4], R129 ;  /* 0x0000e48101007387 */ /* 0x0003e20000100800 */
[----:B------:R-:W-:-:S03]  /*13fe0*/  IMAD.X R128, R128, 0x1, R79, P5 ;  /* 0x0000000180807824 */ /* 0x000fc600028e064f */
[----:B------:R-:W5:Y:S04]  /*13ff0*/  LDL.LU R187, [R1+0xd8] ;  /* 0x0000d80001bb7983 */ /* 0x000f680000300800 */
[----:B------:R1:W-:Y:S04]  /*14000*/  STL [R1+0x108], R128 ;  /* 0x0001088001007387 */ /* 0x0003e80000100800 */
[----:B------:R-:W5:Y:S04]  /*14010*/  LDL.LU R189, [R1+0xa4] ;  /* 0x0000a40001bd7983 */ /* 0x000f680000300800 */
[----:B------:R-:W5:Y:S01]  /*14020*/  LDL.LU R219, [R1+0xcc] ;  /* 0x0000cc0001db7983 */ /* 0x000f620000300800 */
[----:B------:R-:W-:-:S05]  /*14030*/  IADD3 R160, P5, R160, R80, RZ ;  /* 0x00000050a0a07210 */ /* 0x000fca0007fbe0ff */
[----:B------:R1:W-:Y:S04]  /*14040*/  STL [R1+0xdc], R160 ;  /* 0x0000dca001007387 */ /* 0x0003e80000100800 */
[----:B------:R-:W5:Y:S04]  /*14050*/  LDL.LU R221, [R1+0x9c] ;  /* 0x00009c0001dd7983 */ /* 0x000f680000300800 */
[----:B------:R-:W5:Y:S04]  /*14060*/  LDL.LU R251, [R1+0x94] ;  /* 0x0000940001fb7983 */ /* 0x000f680000300800 */
[----:B------:R-:W5:Y:S01]  /*14070*/  LDL.LU R178, [R1+0x88] ;  /* 0x0000880001b27983 */ /* 0x000f620000300800 */
[----:B------:R-:W-:-:S05]  /*14080*/  IMAD.X R161, R161, 0x1, R79, P6 ;  /* 0x00000001a1a17824 */ /* 0x000fca00030e064f */
[----:B------:R1:W-:Y:S04]  /*14090*/  STL [R1+0x100], R161 ;  /* 0x000100a101007387 */ /* 0x0003e80000100800 */
[----:B------:R-:W5:Y:S01]  /*140a0*/  LDL.LU R176, [R1+0x80] ;  /* 0x0000800001b07983 */ /* 0x000f620000300800 */
[----:B------:R-:W-:-:S05]  /*140b0*/  IADD3 R191, P6, R191, R80, RZ ;  /* 0x00000050bfbf7210 */ /* 0x000fca0007fde0ff */
[----:B------:R1:W-:Y:S04]  /*140c0*/  STL [R1+0xd4], R191 ;  /* 0x0000d4bf01007387 */ /* 0x0003e80000100800 */
[----:B------:R-:W5:Y:S01]  /*140d0*/  LDL.LU R174, [R1+0x78] ;  /* 0x0000780001ae7983 */ /* 0x000f620000300800 */
[----:B--2---:R-:W-:-:S05]  /*140e0*/  IMAD.X R193, R193, 0x1, R79, P1 ;  /* 0x00000001c1c17824 */ /* 0x004fca00008e064f */
[----:B------:R2:W-:Y:S04]  /*140f0*/  STL [R1+0xf8], R193 ;  /* 0x0000f8c101007387 */ /* 0x0005e80000100800 */
[----:B------:R-:W5:Y:S04]  /*14100*/  LDL.LU R172, [R1+0xa0] ;  /* 0x0000a00001ac7983 */ /* 0x000f680000300800 */
[----:B------:R-:W5:Y:S01]  /*14110*/  LDL.LU R152, [R1+0x70] ;  /* 0x0000700001987983 */ /* 0x000f620000300800 */
[----:B---3--:R-:W-:-:S05]  /*14120*/  IADD3 R223, P1, R223, R80, RZ ;  /* 0x00000050dfdf7210 */ /* 0x008fca0007f3e0ff */
[----:B------:R3:W-:Y:S04]  /*14130*/  STL [R1+0xc4], R223 ;  /* 0x0000c4df01007387 */ /* 0x0007e80000100800 */
[----:B0-----:R-:W5:Y:S04]  /*14140*/  LDL.LU R150, [R1+0x98] ;  /* 0x0000980001967983 */ /* 0x001f680000300800 */
[----:B-1----:R-:W5:Y:S04]  /*14150*/  LDL.LU R129, [R1+0x68] ;  /* 0x0000680001817983 */ /* 0x002f680000300800 */
[----:B------:R-:W5:Y:S04]  /*14160*/  LDL.LU R128, [R1+0x8c] ;  /* 0x00008c0001807983 */ /* 0x000f680000300800 */
[----:B------:R-:W5:Y:S04]  /*14170*/  LDL.LU R160, [R1+0x60] ;  /* 0x0000600001a07983 */ /* 0x000f680000300800 */
[----:B------:R-:W5:Y:S04]  /*14180*/  LDL.LU R161, [R1+0x84] ;  /* 0x0000840001a17983 */ /* 0x000f680000300800 */
[----:B------:R-:W5:Y:S04]  /*14190*/  LDL.LU R191, [R1+0x58] ;  /* 0x0000580001bf7983 */ /* 0x000f680000300800 */
[----:B--2---:R-:W2:Y:S04]  /*141a0*/  LDL.LU R193, [R1+0x7c] ;  /* 0x00007c0001c17983 */ /* 0x004ea80000300800 */
[----:B---3--:R-:W3:Y:S01]  /*141b0*/  LDL.LU R223, [R1+0x74] ;  /* 0x0000740001df7983 */ /* 0x008ee20000300800 */
[----:B----4-:R-:W-:-:S05]  /*141c0*/  IADD3.X R225, R225, R79, RZ, P2, !PT ;  /* 0x0000004fe1e17210 */ /* 0x010fca00017fe4ff */
[----:B------:R0:W-:Y:S04]  /*141d0*/  STL [R1+0xf0], R225 ;  /* 0x0000f0e101007387 */ /* 0x0001e80000100800 */
[----:B0-----:R-:W4:Y:S01]  /*141e0*/  LDL.LU R225, [R1+0x6c] ;  /* 0x00006c0001e17983 */ /* 0x001f220000300800 */
[----:B-----5:R-:W-:-:S05]  /*141f0*/  IADD3 R144, P2, R144, R80, RZ ;  /* 0x0000005090907210 */ /* 0x020fca0007f5e0ff */
[----:B------:R0:W-:Y:S04]  /*14200*/  STL [R1+0xbc], R144 ;  /* 0x0000bc9001007387 */ /* 0x0001e80000100800 */
[----:B0-----:R-:W5:Y:S01]  /*14210*/  LDL.LU R144, [R1+0x64] ;  /* 0x0000640001907983 */ /* 0x001f620000300800 */
[----:B------:R-:W-:Y:S01]  /*14220*/  IMAD.X R145, R145, 0x1, R79, P3 ;  /* 0x0000000191917824 */ /* 0x000fe200018e064f */
[----:B------:R-:W-:-:S05]  /*14230*/  IADD3 R57, P3, R57, R80, RZ ;  /* 0x0000005039397210 */ /* 0x000fca0007f7e0ff */
[----:B------:R0:W-:Y:S04]  /*14240*/  STL [R1+0xb4], R57 ;  /* 0x0000b43901007387 */ /* 0x0001e80000100800 */
[----:B------:R1:W-:Y:S04]  /*14250*/  STL [R1+0xe8], R145 ;  /* 0x0000e89101007387 */ /* 0x0003e80000100800 */
[----:B0-----:R-:W2:Y:S01]  /*14260*/  LDL.LU R57, [R1+0x898] ;  /* 0x0008980001397983 */ /* 0x001ea20000300800 */
[--C-:B------:R-:W-:Y:S01]  /*14270*/  IMAD.X R159, R159, 0x1, R79.reuse, P4 ;  /* 0x000000019f9f7824 */ /* 0x100fe200020e064f */
[-C--:B------:R-:W-:Y:S01]  /*14280*/  IADD3 R76, P4, R76, R80.reuse, RZ ;  /* 0x000000504c4c7210 */ /* 0x080fe20007f9e0ff */
[----:B------:R-:W-:Y:S01]  /*14290*/  IMAD.X R187, R187, 0x1, R79, P5 ;  /* 0x00000001bbbb7824 */ /* 0x000fe200028e064f */
[----:B-1----:R-:W5:Y:S01]  /*142a0*/  LDL.LU R145, [R1+0x5c] ;  /* 0x00005c0001917983 */ /* 0x002f620000300800 */
[----:B------:R-:W-:-:S03]  /*142b0*/  IADD3 R189, P5, R189, R80, RZ ;  /* 0x00000050bdbd7210 */ /* 0x000fc60007fbe0ff */
[----:B------:R0:W-:Y:S01]  /*142c0*/  STL [R1+0xac], R76 ;  /* 0x0000ac4c01007387 */ /* 0x0001e20000100800 */
[----:B------:R-:W-:Y:S01]  /*142d0*/  IADD3.X R219, R219, R79, RZ, P6, !PT ;  /* 0x0000004fdbdb7210 */ /* 0x000fe200037fe4ff */
[----:B------:R-:W-:Y:S02]  /*142e0*/  IMAD.X R77, R77, 0x1, R79, P2 ;  /* 0x000000014d4d7824 */ /* 0x000fe400010e064f */
[----:B0-----:R-:W5:Y:S04]  /*142f0*/  LDL.LU R76, [R1+0x894] ;  /* 0x00089400014c7983 */ /* 0x001f680000300800 */
[----:B------:R-:W-:Y:S01]  /*14300*/  STL [R1+0xe0], R159 ;  /* 0x0000e09f01007387 */ /* 0x000fe20000100800 */
[----:B------:R-:W-:-:S03]  /*14310*/  IADD3 R221, P6, R221, R80, RZ ;  /* 0x00000050dddd7210 */ /* 0x000fc60007fde0ff */
[----:B------:R-:W-:Y:S01]  /*14320*/  STL [R1+0xd8], R187 ;  /* 0x0000d8bb01007387 */ /* 0x000fe20000100800 */
[----:B------:R-:W-:-:S03]  /*14330*/  IMAD.X R65, R65, 0x1, R79, P3 ;  /* 0x0000000141417824 */ /* 0x000fc600018e064f */
[----:B------:R-:W-:Y:S01]  /*14340*/  STL [R1+0xa4], R189 ;  /* 0x0000a4bd01007387 */ /* 0x000fe20000100800 */
[----:B------:R-:W-:Y:S02]  /*14350*/  IADD3.X R78, R78, R79, RZ, P4, !PT ;  /* 0x0000004f4e4e7210 */ /* 0x000fe400027fe4ff */
[-C--:B------:R-:W-:Y:S01]  /*14360*/  IADD3 R178, P2, R178, R80.reuse, RZ ;  /* 0x00000050b2b27210 */ /* 0x080fe20007f5e0ff */
[----:B--2---:R-:W-:Y:S01]  /*14370*/  IMAD.X R57, R57, 0x1, R79, P1 ;  /* 0x0000000139397824 */ /* 0x004fe200008e064f */
[----:B------:R-:W-:-:S04]  /*14380*/  IADD3 R251, P1, R251, R80, RZ ;  /* 0x00000050fbfb7210 */ /* 0x000fc80007f3e0ff */
[----:B------:R0:W-:Y:S04]  /*14390*/  STL [R1+0xc0], R57 ;  /* 0x0000c03901007387 */ /* 0x0001e80000100800 */
[----:B------:R-:W-:Y:S04]  /*143a0*/  STL [R1+0xcc], R219 ;  /* 0x0000ccdb01007387 */ /* 0x000fe80000100800 */
[----:B0-----:R-:W2:Y:S04]  /*143b0*/  LDL.LU R57, [R1+0x890] ;  /* 0x0008900001397983 */ /* 0x001ea80000300800 */
[----:B------:R-:W-:Y:S04]  /*143c0*/  STL [R1+0x9c], R221 ;  /* 0x00009cdd01007387 */ /* 0x000fe80000100800 */
[----:B------:R0:W-:Y:S04]  /*143d0*/  STL [R1+0xb8], R77 ;  /* 0x0000b84d01007387 */ /* 0x0001e80000100800 */
[----:B0-----:R-:W2:Y:S04]  /*143e0*/  LDL.LU R77, [R1+0x88c] ;  /* 0x00088c00014d7983 */ /* 0x001ea80000300800 */
[----:B------:R-:W-:Y:S04]  /*143f0*/  STL [R1+0x94], R251 ;  /* 0x000094fb01007387 */ /* 0x000fe80000100800 */
[----:B------:R0:W-:Y:S04]  /*14400*/  STL [R1+0xb0], R65 ;  /* 0x0000b04101007387 */ /* 0x0001e80000100800 */
[----:B0-----:R-:W2:Y:S04]  /*14410*/  LDL.LU R65, [R1+0x888] ;  /* 0x0008880001417983 */ /* 0x001ea80000300800 */
[----:B------:R-:W-:Y:S04]  /*14420*/  STL [R1+0x88], R178 ;  /* 0x000088b201007387 */ /* 0x000fe80000100800 */
[----:B------:R0:W-:Y:S04]  /*14430*/  STL [R1+0xa8], R78 ;  /* 0x0000a84e01007387 */ /* 0x0001e80000100800 */
[----:B0-----:R-:W2:Y:S01]  /*14440*/  LDL.LU R78, [R1+0x884] ;  /* 0x00088400014e7983 */ /* 0x001ea20000300800 */
[-C--:B------:R-:W-:Y:S01]  /*14450*/  IADD3 R176, P3, R176, R80.reuse, RZ ;  /* 0x00000050b0b07210 */ /* 0x080fe20007f7e0ff */
[--C-:B------:R-:W-:Y:S01]  /*14460*/  IMAD.X R172, R172, 0x1, R79.reuse, P5 ;  /* 0x00000001acac7824 */ /* 0x100fe200028e064f */
[-C--:B------:R-:W-:Y:S01]  /*14470*/  IADD3 R174, P4, R174, R80.reuse, RZ ;  /* 0x00000050aeae7210 */ /* 0x080fe20007f9e0ff */
[--C-:B------:R-:W-:Y:S01]  /*14480*/  IMAD.X R150, R150, 0x1, R79.reuse, P6 ;  /* 0x0000000196967824 */ /* 0x100fe200030e064f */
[-C--:B------:R-:W-:Y:S01]  /*14490*/  IADD3 R152, P5, R152, R80.reuse, RZ ;  /* 0x0000005098987210 */ /* 0x080fe20007fbe0ff */
[----:B------:R-:W-:Y:S01]  /*144a0*/  STL [R1+0x80], R176 ;  /* 0x000080b001007387 */ /* 0x000fe20000100800 */
[-C--:B------:R-:W-:Y:S01]  /*144b0*/  IADD3 R129, P6, R129, R80.reuse, RZ ;  /* 0x0000005081817210 */ /* 0x080fe20007fde0ff */
[----:B------:R-:W-:Y:S01]  /*144c0*/  IMAD.X R128, R128, 0x1, R79, P1 ;  /* 0x0000000180807824 */ /* 0x000fe200008e064f */
[----:B------:R-:W-:Y:S01]  /*144d0*/  IADD3 R160, P1, R160, R80, RZ ;  /* 0x00000050a0a07210 */ /* 0x000fe20007f3e0ff */
[----:B------:R-:W-:Y:S01]  /*144e0*/  STL [R1+0x78], R174 ;  /* 0x000078ae01007387 */ /* 0x000fe20000100800 */
[----:B------:R-:W-:-:S03]  /*144f0*/  IADD3.X R161, R161, R79, RZ, P2, !PT ;  /* 0x0000004fa1a17210 */ /* 0x000fc600017fe4ff */
[----:B------:R-:W-:Y:S01]  /*14500*/  STL [R1+0xa0], R172 ;  /* 0x0000a0ac01007387 */ /* 0x000fe20000100800 */
[----:B------:R-:W-:Y:S01]  /*14510*/  IADD3 R191, P2, R191, R80, RZ ;  /* 0x00000050bfbf7210 */ /* 0x000fe20007f5e0ff */
[--C-:B------:R-:W-:Y:S02]  /*14520*/  IMAD.X R193, R193, 0x1, R79.reuse, P3 ;  /* 0x00000001c1c17824 */ /* 0x100fe400018e064f */
[----:B------:R-:W-:Y:S01]  /*14530*/  STL [R1+0x70], R152 ;  /* 0x0000709801007387 */ /* 0x000fe20000100800 */
[----:B---3--:R-:W-:-:S03]  /*14540*/  IMAD.X R223, R223, 0x1, R79, P4 ;  /* 0x00000001dfdf7824 */ /* 0x008fc600020e064f */
[----:B------:R-:W-:Y:S01]  /*14550*/  STL [R1+0x98], R150 ;  /* 0x0000989601007387 */ /* 0x000fe20000100800 */
[----:B----4-:R-:W-:-:S03]  /*14560*/  IMAD.X R225, R225, 0x1, R79, P5 ;  /* 0x00000001e1e17824 */ /* 0x010fc600028e064f */
[----:B------:R-:W-:Y:S01]  /*14570*/  STL [R1+0x68], R129 ;  /* 0x0000688101007387 */ /* 0x000fe20000100800 */
[----:B-----5:R-:W-:-:S03]  /*14580*/  IADD3.X R144, R144, R79, RZ, P6, !PT ;  /* 0x0000004f90907210 */ /* 0x020fc600037fe4ff */
[----:B------:R-:W-:Y:S01]  /*14590*/  STL [R1+0x8c], R128 ;  /* 0x00008c8001007387 */ /* 0x000fe20000100800 */
[----:B------:R-:W-:-:S03]  /*145a0*/  IMAD.X R145, R145, 0x1, R79, P1 ;  /* 0x0000000191917824 */ /* 0x000fc600008e064f */
[----:B------:R-:W-:Y:S01]  /*145b0*/  STL [R1+0x60], R160 ;  /* 0x000060a001007387 */ /* 0x000fe20000100800 */
[----:B------:R-:W-:-:S03]  /*145c0*/  UMOV UR38, UR10 ;  /* 0x0000000a00267c82 */ /* 0x000fc60008000000 */
[----:B------:R-:W-:Y:S01]  /*145d0*/  STL [R1+0x84], R161 ;  /* 0x000084a101007387 */ /* 0x000fe20000100800 */
[----:B------:R-:W-:Y:S02]  /*145e0*/  UMOV UR39, UR11 ;  /* 0x0000000b00277c82 */ /* 0x000fe40008000000 */
[----:B------:R-:W-:Y:S01]  /*145f0*/  HGMMA.64x16x16.F32.BF16 R24, gdesc[UR36].tnspA, R24 ;  /* 0x20200000241879f0 */ /* 0x000fe20008701818 */
[----:B------:R-:W-:Y:S04]  /*14600*/  STL [R1+0x58], R191 ;  /* 0x000058bf01007387 */ /* 0x000fe80000100800 */
[----:B------:R-:W-:Y:S04]  /*14610*/  STL [R1+0x7c], R193 ;  /* 0x00007cc101007387 */ /* 0x000fe80000100800 */
[----:B------:R-:W-:Y:S04]  /*14620*/  STL [R1+0x74], R223 ;  /* 0x000074df01007387 */ /* 0x000fe80000100800 */
[----:B------:R-:W-:Y:S04]  /*14630*/  STL [R1+0x6c], R225 ;  /* 0x00006ce101007387 */ /* 0x000fe80000100800 */
[----:B------:R-:W-:Y:S04]  /*14640*/  STL [R1+0x64], R144 ;  /* 0x0000649001007387 */ /* 0x000fe80000100800 */
[----:B------:R-:W-:Y:S01]  /*14650*/  STL [R1+0x5c], R145 ;  /* 0x00005c9101007387 */ /* 0x000fe20000100800 */
[----:B------:R-:W-:Y:S01]  /*14660*/  UMOV UR42, UR14 ;  /* 0x0000000e002a7c82 */ /* 0x000fe20008000000 */
[----:B------:R-:W-:-:S02]  /*14670*/  UMOV UR43, UR15 ;  /* 0x0000000f002b7c82 */ /* 0x000fc40008000000 */
[----:B------:R-:W-:Y:S01]  /*14680*/  HGMMA.64x16x16.F32.BF16 R24, gdesc[UR40].tnspA, R24 ;  /* 0x20200000281879f0 */ /* 0x000fe20008701818 */
[----:B------:R-:W-:Y:S01]  /*14690*/  UMOV UR46, UR18 ;  /* 0x00000012002e7c82 */ /* 0x000fe20008000000 */
[----:B------:R-:W-:Y:S02]  /*146a0*/  UMOV UR47, UR19 ;  /* 0x00000013002f7c82 */ /* 0x000fe40008000000 */
[----:B------:R-:W-:Y:S01]  /*146b0*/  HGMMA.64x16x16.F32.BF16 R24, gdesc[UR44].tnspA, R24 ;  /* 0x202000002c1879f0 */ /* 0x000fe20008701818 */
[----:B--2---:R-:W-:-:S05]  /*146c0*/  IADD3.X R78, R78, R79, RZ, P2, !PT ;  /* 0x0000004f4e4e7210 */ /* 0x004fca00017fe4ff */
[----:B------:R0:W-:Y:S04]  /*146d0*/  STL [R1+0x54], R78 ;  /* 0x0000544e01007387 */ /* 0x0001e80000100800 */
[----:B0-----:R-:W2:Y:S01]  /*146e0*/  LDL.LU R78, [R1+0x880] ;  /* 0x00088000014e7983 */ /* 0x001ea20000300800 */
[----:B------:R-:W-:Y:S01]  /*146f0*/  UMOV UR50, UR22 ;  /* 0x0000001600327c82 */ /* 0x000fe20008000000 */
[----:B------:R-:W-:Y:S02]  /*14700*/  UMOV UR51, UR23 ;  /* 0x0000001700337c82 */ /* 0x000fe40008000000 */
[----:B------:R-:W-:Y:S01]  /*14710*/  HGMMA.64x16x16.F32.BF16 R24, gdesc[UR48].tnspA, R24 ;  /* 0x20200000301879f0 */ /* 0x000fe20008701818 */
[----:B------:R-:W-:Y:S01]  /*14720*/  UMOV UR54, UR26 ;  /* 0x0000001a00367c82 */ /* 0x000fe20008000000 */
[----:B------:R-:W-:-:S02]  /*14730*/  UMOV UR55, UR27 ;  /* 0x0000001b00377c82 */ /* 0x000fc40008000000 */
[----:B------:R-:W-:Y:S01]  /*14740*/  HGMMA.64x16x16.F32.BF16 R24, gdesc[UR52].tnspA, R24 ;  /* 0x20200000341879f0 */ /* 0x000fe20008701818 */
[----:B------:R-:W-:Y:S01]  /*14750*/  UMOV UR58, UR30 ;  /* 0x0000001e003a7c82 */ /* 0x000fe20008000000 */
[----:B------:R-:W-:Y:S01]  /*14760*/  UMOV UR59, UR31 ;  /* 0x0000001f003b7c82 */ /* 0x000fe20008000000 */
[----:B------:R-:W-:Y:S01]  /*14770*/  IADD3 R140, P0, R140, R80, RZ ;  /* 0x000000508c8c7210 */ /* 0x000fe20007f1e0ff */
[----:B------:R-:W-:-:S03]  /*14780*/  VIADD R0, R0, 0x1 ;  /* 0x0000000100007836 */ /* 0x000fc60000000000 */
[----:B------:R-:W-:Y:S02]  /*14790*/  IADD3.X R141, R141, R79, RZ, P0, !PT ;  /* 0x0000004f8d8d7210 */ /* 0x000fe400007fe4ff */
[----:B------:R-:W-:Y:S02]  /*147a0*/  ISETP.NE.U32.AND P0, PT, R0, R89, PT ;  /* 0x000000590000720c */ /* 0x000fe40003f05070 */
[----:B------:R-:W0:Y:S01]  /*147b0*/  LDC R89, c[0x0][0x23c] ;  /* 0x00008f00ff597b82 */ /* 0x000e220000000800 */
[-C--:B------:R-:W-:Y:S02]  /*147c0*/  IADD3 R77, P3, R77, R80.reuse, RZ ;  /* 0x000000504d4d7210 */ /* 0x080fe40007f7e0ff */
[-C--:B------:R-:W-:Y:S02]  /*147d0*/  IADD3 R75, P5, R75, R80.reuse, RZ ;  /* 0x000000504b4b7210 */ /* 0x080fe40007fbe0ff */
[-C--:B------:R-:W-:Y:S02]  /*147e0*/  IADD3 R76, P4, R76, R80.reuse, RZ ;  /* 0x000000504c4c7210 */ /* 0x080fe40007f9e0ff */
[----:B------:R-:W-:Y:S01]  /*147f0*/  IADD3 R74, P6, R74, R80, RZ ;  /* 0x000000504a4a7210 */ /* 0x000fe20007fde0ff */
[----:B------:R-:W-:Y:S01]  /*14800*/  HGMMA.64x16x16.F32.BF16 R24, gdesc[UR56].tnspA, R24, gsb0 ;  /* 0x20200000381879f0 */ /* 0x000fe20008001818 */
[----:B0-----:R-:W-:-:S04]  /*14810*/  IMAD.SHL.U32 R89, R89, 0x80, RZ ;  /* 0x0000008059597824 */ /* 0x001fc800078e00ff */
[----:B------:R-:W-:Y:S01]  /*14820*/  IMAD.SHL.U32 R89, R89, 0x2, RZ ;  /* 0x0000000259597824 */ /* 0x000fe200078e00ff */
[-C--:B------:R-:W-:Y:S01]  /*14830*/  IADD3 R73, P1, R73, R80.reuse, RZ ;  /* 0x0000005049497210 */ /* 0x080fe20007f3e0ff */
[--C-:B------:R-:W-:Y:S01]  /*14840*/  IMAD.X R65, R65, 0x1, R79.reuse, P3 ;  /* 0x0000000141417824 */ /* 0x100fe200018e064f */
[----:B------:R-:W-:Y:S01]  /*14850*/  IADD3.X R21, R21, R79, RZ, P6, !PT ;  /* 0x0000004f15157210 */ /* 0x000fe200037fe4ff */
[--C-:B------:R-:W-:Y:S01]  /*14860*/  IMAD.X R23, R23, 0x1, R79.reuse, P5 ;  /* 0x0000000117177824 */ /* 0x100fe200028e064f */
[-C--:B------:R-:W-:Y:S01]  /*14870*/  IADD3 R71, P3, R71, R89.reuse, RZ ;  /* 0x0000005947477210 */ /* 0x080fe20007f7e0ff */
[----:B------:R-:W-:Y:S01]  /*14880*/  IMAD.X R57, R57, 0x1, R79, P4 ;  /* 0x0000000139397824 */ /* 0x000fe200020e064f */
[-C--:B------:R-:W-:Y:S02]  /*14890*/  IADD3 R69, P5, R69, R89.reuse, RZ ;  /* 0x0000005945457210 */ /* 0x080fe40007fbe0ff */
[----:B------:R-:W-:Y:S02]  /*148a0*/  IADD3 R72, P2, R72, R80, RZ ;  /* 0x0000005048487210 */ /* 0x000fe40007f5e0ff */
[----:B------:R-:W-:-:S02]  /*148b0*/  IADD3 R68, P6, R68, R89, RZ ;  /* 0x0000005944447210 */ /* 0x000fc40007fde0ff */
[-C--:B------:R-:W-:Y:S01]  /*148c0*/  IADD3 R70, P4, R70, R89.reuse, RZ ;  /* 0x0000005946467210 */ /* 0x080fe20007f9e0ff */
[--C-:B------:R-:W-:Y:S01]  /*148d0*/  IMAD.X R19, R19, 0x1, R79.reuse, P1 ;  /* 0x0000000113137824 */ /* 0x100fe200008e064f */
[-C--:B------:R-:W-:Y:S01]  /*148e0*/  IADD3 R67, P1, R67, R89.reuse, RZ ;  /* 0x0000005943437210 */ /* 0x080fe20007f3e0ff */
[----:B------:R-:W-:Y:S01]  /*148f0*/  IMAD.X R17, R17, 0x1, R79, P2 ;  /* 0x0000000111117824 */ /* 0x000fe200010e064f */
[-C--:B------:R-:W-:Y:S01]  /*14900*/  IADD3 R66, P2, R66, R89.reuse, RZ ;  /* 0x0000005942427210 */ /* 0x080fe20007f5e0ff */
[----:B------:R-:W-:Y:S02]  /*14910*/  WARPGROUP.DEPBAR.LE gsb0, 0x0 ;  /* 0x00008000000079c5 */ /* 0x000fe40000010000 */
[--C-:B--2---:R-:W-:Y:S01]  /*14920*/  IMAD.X R15, R15, 0x1, R78.reuse, P3 ;  /* 0x000000010f0f7824 */ /* 0x104fe200018e064e */
[-C--:B------:R-:W-:Y:S01]  /*14930*/  IADD3 R64, P3, R64, R89.reuse, RZ ;  /* 0x0000005940407210 */ /* 0x080fe20007f7e0ff */
[--C-:B------:R-:W-:Y:S01]  /*14940*/  IMAD.X R11, R11, 0x1, R78.reuse, P5 ;  /* 0x000000010b0b7824 */ /* 0x100fe200028e064e */
[----:B------:R-:W-:Y:S01]  /*14950*/  IADD3.X R13, R13, R78, RZ, P4, !PT ;  /* 0x0000004e0d0d7210 */ /* 0x000fe200027fe4ff */
[----:B------:R-:W-:Y:S01]  /*14960*/  IMAD.X R9, R9, 0x1, R78, P6 ;  /* 0x0000000109097824 */ /* 0x000fe200030e064e */
[----:B------:R-:W-:-:S02]  /*14970*/  IADD3 R62, P5, R62, R89, RZ ;  /* 0x000000593e3e7210 */ /* 0x000fc40007fbe0ff */
[-C--:B------:R-:W-:Y:S02]  /*14980*/  IADD3 R63, P4, R63, R89.reuse, RZ ;  /* 0x000000593f3f7210 */ /* 0x080fe40007f9e0ff */
[-C--:B------:R-:W-:Y:S01]  /*14990*/  IADD3 R61, P6, R61, R89.reuse, RZ ;  /* 0x000000593d3d7210 */ /* 0x080fe20007fde0ff */
[--C-:B------:R-:W-:Y:S01]  /*149a0*/  IMAD.X R8, R8, 0x1, R78.reuse, P1 ;  /* 0x0000000108087824 */ /* 0x100fe200008e064e */
[-C--:B------:R-:W-:Y:S01]  /*149b0*/  IADD3.X R7, R7, R78.reuse, RZ, P2, !PT ;  /* 0x0000004e07077210 */ /* 0x080fe200017fe4ff */
[--C-:B------:R-:W-:Y:S01]  /*149c0*/  IMAD.X R6, R6, 0x1, R78.reuse, P3 ;  /* 0x0000000106067824 */ /* 0x100fe200018e064e */
[----:B------:R-:W-:Y:S01]  /*149d0*/  IADD3.X R3, R3, R78, RZ, P6, !PT ;  /* 0x0000004e03037210 */ /* 0x000fe200037fe4ff */
[--C-:B------:R-:W-:Y:S01]  /*149e0*/  IMAD.X R4, R4, 0x1, R78.reuse, P5 ;  /* 0x0000000104047824 */ /* 0x100fe200028e064e */
[-C--:B------:R-:W-:Y:S01]  /*149f0*/  IADD3 R60, P1, R60, R89.reuse, RZ ;  /* 0x000000593c3c7210 */ /* 0x080fe20007f3e0ff */
[----:B------:R-:W-:Y:S01]  /*14a00*/  IMAD.X R5, R5, 0x1, R78, P4 ;  /* 0x0000000105057824 */ /* 0x000fe200020e064e */
[----:B------:R-:W-:-:S02]  /*14a10*/  IADD3 R59, P2, R59, R89, RZ ;  /* 0x000000593b3b7210 */ /* 0x000fc40007f5e0ff */
[-C--:B------:R-:W-:Y:S02]  /*14a20*/  IADD3 R58, P3, R58, R89.reuse, RZ ;  /* 0x000000593a3a7210 */ /* 0x080fe40007f7e0ff */
[-C--:B------:R-:W-:Y:S02]  /*14a30*/  IADD3 R22, P5, R22, R89.reuse, RZ ;  /* 0x0000005916167210 */ /* 0x080fe40007fbe0ff */
[-C--:B------:R-:W-:Y:S02]  /*14a40*/  IADD3 R20, P6, R20, R89.reuse, RZ ;  /* 0x0000005914147210 */ /* 0x080fe40007fde0ff */
[----:B------:R-:W-:Y:S01]  /*14a50*/  IADD3 R56, P4, R56, R89, RZ ;  /* 0x0000005938387210 */ /* 0x000fe20007f9e0ff */
[--C-:B------:R-:W-:Y:S02]  /*14a60*/  IMAD.X R2, R2, 0x1, R78.reuse, P1 ;  /* 0x0000000102027824 */ /* 0x100fe400008e064e */
[--C-:B------:R-:W-:Y:S01]  /*14a70*/  IMAD.X R18, R18, 0x1, R78.reuse, P2 ;  /* 0x0000000112127824 */ /* 0x100fe200010e064e */
[----:B------:R-:W-:Y:S01]  /*14a80*/  IADD3.X R14, R14, R78, RZ, P4, !PT ;  /* 0x0000004e0e0e7210 */ /* 0x000fe200027fe4ff */
[----:B------:R-:W-:-:S02]  /*14a90*/  IMAD.X R16, R16, 0x1, R78, P3 ;  /* 0x0000000110107824 */ /* 0x000fc400018e064e */
[--C-:B------:R-:W-:Y:S02]  /*14aa0*/  IMAD.X R12, R12, 0x1, R78.reuse, P5 ;  /* 0x000000010c0c7824 */ /* 0x100fe400028e064e */
[----:B------:R-:W-:Y:S01]  /*14ab0*/  IMAD.X R10, R10, 0x1, R78, P6 ;  /* 0x000000010a0a7824 */ /* 0x000fe200030e064e */
[----:B------:R-:W-:Y:S06]  /*14ac0*/  @P0 BRA `(.L_x_1) ;  /* 0xffffff0c00580947 */ /* 0x000fec000383ffff */
[----:B------:R-:W-:Y:S02]  /*14ad0*/  F2FP.BF16.F32.PACK_AB R59, R31, R47 ;  /* 0x0000002f1f3b723e */ /* 0x000fe400000010ff */
[----:B------:R-:W-:Y:S02]  /*14ae0*/  F2FP.BF16.F32.PACK_AB R58, R29, R45 ;  /* 0x0000002d1d3a723e */ /* 0x000fe400000010ff */
[----:B------:R-:W-:Y:S02]  /*14af0*/  F2FP.BF16.F32.PACK_AB R57, R39, R55 ;  /* 0x000000372739723e */ /* 0x000fe400000010ff */
[----:B------:R-:W-:Y:S02]  /*14b00*/  F2FP.BF16.F32.PACK_AB R56, R37, R53 ;  /* 0x000000352538723e */ /* 0x000fe400000010ff */
[----:B------:R-:W-:Y:S02]  /*14b10*/  F2FP.BF16.F32.PACK_AB R23, R30, R46 ;  /* 0x0000002e1e17723e */ /* 0x000fe400000010ff */
[----:B------:R-:W-:-:S02]  /*14b20*/  F2FP.BF16.F32.PACK_AB R22, R28, R44 ;  /* 0x0000002c1c16723e */ /* 0x000fc400000010ff */
        /* <DEDUP_REMOVED lines=9> */
[----:B------:R-:W-:-:S07]  /*14bc0*/  F2FP.BF16.F32.PACK_AB R12, R32, R48 ;  /* 0x00000030200c723e */ /* 0x000fce00000010ff */
.L_x_0:
[----:B------:R-:W2:Y:S01]  /*14bd0*/  LDL.LU R62, [R1+0x82c] ;  /* 0x00082c00013e7983 */ /* 0x000ea20000300800 */
[----:B------:R-:W0:Y:S01]  /*14be0*/  S2R R2, SR_TID.X ;  /* 0x0000000000027919 */ /* 0x000e220000002100 */
[----:B------:R-:W1:Y:S01]  /*14bf0*/  S2R R6, SR_CgaCtaId ;  /* 0x0000000000067919 */ /* 0x000e620000008800 */
[----:B------:R-:W-:Y:S01]  /*14c00*/  MOV R5, 0x400 ;  /* 0x0000040000057802 */ /* 0x000fe20000000f00 */
[----:B------:R-:W3:Y:S01]  /*14c10*/  LDC R25, c[0x0][0x244] ;  /* 0x00009100ff197b82 */ /* 0x000ee20000000800 */
[----:B------:R-:W3:Y:S04]  /*14c20*/  LDL.LU R61, [R1+0x86c] ;  /* 0x00086c00013d7983 */ /* 0x000ee80000300800 */
[----:B------:R-:W4:Y:S03]  /*14c30*/  LDL.LU R60, [R1+0x874] ;  /* 0x00087400013c7983 */ /* 0x000f260000300800 */
[----:B------:R-:W5:Y:S01]  /*14c40*/  LDC.64 R38, c[0x0][0x228] ;  /* 0x00008a00ff267b82 */ /* 0x000f620000000a00 */
[----:B------:R-:W1:Y:S07]  /*14c50*/  S2R R4, SR_TID.X ;  /* 0x0000000000047919 */ /* 0x000e6e0000002100 */
[----:B------:R-:W3:Y:S08]  /*14c60*/  LDC.64 R32, c[0x0][0x220] ;  /* 0x00008800ff207b82 */ /* 0x000ef00000000a00 */
[----:B------:R-:W3:Y:S01]  /*14c70*/  LDC R36, c[0x0][0x248] ;  /* 0x00009200ff247b82 */ /* 0x000ee20000000800 */
[C---:B0-----:R-:W-:Y:S01]  /*14c80*/  IMAD.SHL.U32 R0, R2.reuse, 0x10, RZ ;  /* 0x0000001002007824 */ /* 0x041fe200078e00ff */
[C---:B------:R-:W-:Y:S01]  /*14c90*/  SHF.L.U32 R3, R2.reuse, 0x6, RZ ;  /* 0x0000000602037819 */ /* 0x040fe200000006ff */
[----:B------:R-:W-:Y:S01]  /*14ca0*/  IMAD.SHL.U32 R2, R2, 0x8, RZ ;  /* 0x0000000802027824 */ /* 0x000fe200078e00ff */
[----:B-1----:R-:W-:-:S02]  /*14cb0*/  LEA R5, R6, R5, 0x18 ;  /* 0x0000000506057211 */ /* 0x002fc400078ec0ff */
[----:B------:R-:W-:Y:S02]  /*14cc0*/  LOP3.LUT R0, R0, 0xf0, RZ, 0xc0, !PT ;  /* 0x000000f000007812 */ /* 0x000fe400078ec0ff */
[----:B------:R-:W-:Y:S02]  /*14cd0*/  LOP3.LUT R3, R3, 0x400, RZ, 0xc0, !PT ;  /* 0x0000040003037812 */ /* 0x000fe400078ec0ff */
[----:B------:R-:W-:Y:S02]  /*14ce0*/  LOP3.LUT R2, R2, 0x300, RZ, 0xc0, !PT ;  /* 0x0000030002027812 */ /* 0x000fe400078ec0ff */
[----:B------:R-:W-:Y:S02]  /*14cf0*/  IADD3 R3, R3, R5, R0 ;  /* 0x0000000503037210 */ /* 0x000fe40007ffe000 */
[----:B------:R-:W-:-:S03]  /*14d00*/  LOP3.LUT R4, R4, 0x7f, RZ, 0xc0, !PT ;  /* 0x0000007f04047812 */ /* 0x000fc600078ec0ff */
[----:B------:R-:W-:Y:S01]  /*14d10*/  IMAD.IADD R24, R2, 0x1, R3 ;  /* 0x0000000102187824 */ /* 0x000fe200078e0203 */
[----:B------:R-:W-:Y:S01]  /*14d20*/  BAR.SYNC.DEFER_BLOCKING 0x0 ;  /* 0x0000000000007b1d */ /* 0x000fe20000010000 */
[----:B------:R-:W-:-:S05]  /*14d30*/  IMAD R26, R4, 0x10, R5 ;  /* 0x00000010041a7824 */ /* 0x000fca00078e0205 */
[----:B------:R-:W-:Y:S02]  /*14d40*/  STSM.16.M88.4 [R24], R12 ;  /* 0x0000000c18007844 */ /* 0x000fe40000000200 */
[----:B------:R-:W-:Y:S06]  /*14d50*/  BAR.SYNC.DEFER_BLOCKING 0x0 ;  /* 0x0000000000007b1d */ /* 0x000fec0000010000 */
[----:B------:R-:W-:Y:S02]  /*14d60*/  LDS.128 R28, [R26] ;  /* 0x000000001a1c7984 */ /* 0x000fe40000000c00 */
[----:B------:R-:W-:Y:S06]  /*14d70*/  BAR.SYNC.DEFER_BLOCKING 0x0 ;  /* 0x0000000000007b1d */ /* 0x000fec0000010000 */
[----:B------:R-:W-:Y:S02]  /*14d80*/  STSM.16.M88.4 [R24], R16 ;  /* 0x0000001018007844 */ /* 0x000fe40000000200 */
[----:B------:R-:W-:Y:S06]  /*14d90*/  BAR.SYNC.DEFER_BLOCKING 0x0 ;  /* 0x0000000000007b1d */ /* 0x000fec0000010000 */
[----:B------:R-:W0:Y:S02]  /*14da0*/  LDS.128 R8, [R26] ;  /* 0x000000001a087984 */ /* 0x000e240000000c00 */
[----:B------:R-:W-:Y:S06]  /*14db0*/  BAR.SYNC.DEFER_BLOCKING 0x0 ;  /* 0x0000000000007b1d */ /* 0x000fec0000010000 */
[----:B------:R-:W-:Y:S02]  /*14dc0*/  STSM.16.M88.4 [R24], R20 ;  /* 0x0000001418007844 */ /* 0x000fe40000000200 */
[----:B------:R-:W-:Y:S06]  /*14dd0*/  BAR.SYNC.DEFER_BLOCKING 0x0 ;  /* 0x0000000000007b1d */ /* 0x000fec0000010000 */
[----:B------:R-:W1:Y:S02]  /*14de0*/  LDS.128 R4, [R26] ;  /* 0x000000001a047984 */ /* 0x000e640000000c00 */
[----:B------:R-:W-:Y:S06]  /*14df0*/  BAR.SYNC.DEFER_BLOCKING 0x0 ;  /* 0x0000000000007b1d */ /* 0x000fec0000010000 */
[----:B------:R0:W-:Y:S02]  /*14e00*/  STSM.16.M88.4 [R24], R56 ;  /* 0x0000003818007844 */ /* 0x0001e40000000200 */
[----:B0-----:R-:W-:-:S02]  /*14e10*/  PRMT R24, R8, 0x7632, R24 ;  /* 0x0000763208187816 */ /* 0x001fc40000000018 */
[C---:B--2---:R-:W-:Y:S01]  /*14e20*/  IADD3 R2, R62.reuse, 0x1, RZ ;  /* 0x000000013e027810 */ /* 0x044fe20007ffe0ff */
[----:B------:R-:W-:-:S03]  /*14e30*/  VIADD R12, R62, 0x2 ;  /* 0x000000023e0c7836 */ /* 0x000fc60000000000 */
[----:B-----5:R-:W-:Y:S01]  /*14e40*/  ISETP.GE.AND P4, PT, R2, R39, PT ;  /* 0x000000270200720c */ /* 0x020fe20003f86270 */
[C---:B---3--:R-:W-:Y:S01]  /*14e50*/  IMAD R0, R61.reuse, R25, RZ ;  /* 0x000000193d007224 */ /* 0x048fe200078e02ff */
[----:B------:R-:W-:Y:S01]  /*14e60*/  BAR.SYNC.DEFER_BLOCKING 0x0 ;  /* 0x0000000000007b1d */ /* 0x000fe20000010000 */
[----:B------:R-:W-:-:S03]  /*14e70*/  ISETP.GE.AND P2, PT, R61, R38, PT ;  /* 0x000000263d00720c */ /* 0x000fc60003f46270 */
[----:B------:R-:W-:Y:S02]  /*14e80*/  LEA R2, P0, R0, R32, 0x1 ;  /* 0x0000002000027211 */ /* 0x000fe400078008ff */
[C---:B------:R-:W-:Y:S01]  /*14e90*/  ISETP.LT.AND P2, PT, R62.reuse, R39, !P2 ;  /* 0x000000273e00720c */ /* 0x040fe20005741270 */
[----:B------:R-:W-:Y:S01]  /*14ea0*/  VIADD R14, R62, 0x3 ;  /* 0x000000033e0e7836 */ /* 0x000fe20000000000 */
[----:B------:R-:W-:Y:S01]  /*14eb0*/  LEA.HI.X.SX32 R3, R0, R33, 0x1, P0 ;  /* 0x0000002100037211 */ /* 0x000fe200000f0eff */
[----:B------:R-:W-:Y:S01]  /*14ec0*/  IMAD R17, R62, R36, RZ ;  /* 0x000000243e117224 */ /* 0x000fe200078e02ff */
[-C--:B------:R-:W-:Y:S01]  /*14ed0*/  ISETP.GE.AND P6, PT, R12, R39.reuse, PT ;  /* 0x000000270c00720c */ /* 0x080fe20003fc6270 */
[----:B------:R-:W-:Y:S01]  /*14ee0*/  VIADD R12, R62, 0x4 ;  /* 0x000000043e0c7836 */ /* 0x000fe20000000000 */
[----:B------:R-:W-:Y:S01]  /*14ef0*/  ISETP.GE.AND P0, PT, R14, R39, PT ;  /* 0x000000270e00720c */ /* 0x000fe20003f06270 */
[----:B------:R-:W-:Y:S01]  /*14f00*/  IMAD.WIDE R14, R17, 0x2, R2 ;  /* 0x00000002110e7825 */ /* 0x000fe200078e0202 */
[----:B------:R-:W-:-:S02]  /*14f10*/  LEA R0, R25, R0, 0x7 ;  /* 0x0000000019007211 */ /* 0x000fc400078e38ff */
[-C--:B------:R-:W-:Y:S02]  /*14f20*/  ISETP.GE.AND P5, PT, R62, R39.reuse, PT ;  /* 0x000000273e00720c */ /* 0x080fe40003fa6270 */
[----:B------:R-:W-:Y:S02]  /*14f30*/  ISETP.GE.AND P1, PT, R12, R39, PT ;  /* 0x000000270c00720c */ /* 0x000fe40003f26270 */
[----:B------:R-:W-:Y:S01]  /*14f40*/  LEA R12, P3, R0, R32, 0x1 ;  /* 0x00000020000c7211 */ /* 0x000fe200078608ff */
[----:B------:R0:W-:Y:S01]  /*14f50*/  @P2 STG.E.U16 desc[UR60][R14.64], R28 ;  /* 0x0000001c0e002986 */ /* 0x0001e2000c10153c */
[-C--:B----4-:R-:W-:Y:S02]  /*14f60*/  ISETP.LT.AND P2, PT, R60, R38.reuse, !P5 ;  /* 0x000000263c00720c */ /* 0x090fe40006f41270 */
[----:B------:R-:W-:Y:S01]  /*14f70*/  LEA.HI.X.SX32 R13, R0, R33, 0x1, P3 ;  /* 0x00000021000d7211 */ /* 0x000fe200018f0eff */
[----:B------:R-:W-:Y:S01]  /*14f80*/  IMAD.IADD R23, R17, 0x1, R36 ;  /* 0x0000000111177824 */ /* 0x000fe200078e0224 */
[----:B------:R-:W-:-:S02]  /*14f90*/  ISETP.LT.AND P5, PT, R61, R38, !P4 ;  /* 0x000000263d00720c */ /* 0x000fc400067a1270 */
[----:B0-----:R-:W-:Y:S01]  /*14fa0*/  PRMT R15, R28, 0x7632, R15 ;  /* 0x000076321c0f7816 */ /* 0x001fe2000000000f */
[----:B------:R-:W-:Y:S01]  /*14fb0*/  IMAD.WIDE R16, R17, 0x2, R12 ;  /* 0x0000000211107825 */ /* 0x000fe200078e020c */
[CC--:B------:R-:W-:Y:S01]  /*14fc0*/  ISETP.LT.AND P4, PT, R60.reuse, R38.reuse, !P4 ;  /* 0x000000263c00720c */ /* 0x0c0fe20006781270 */
[----:B------:R-:W0:Y:S02]  /*14fd0*/  LDS.128 R32, [R26] ;  /* 0x000000001a207984 */ /* 0x000e240000000c00 */
[----:B------:R-:W-:Y:S02]  /*14fe0*/  IMAD.WIDE R18, R23, 0x2, R2 ;  /* 0x0000000217127825 */ /* 0x000fe400078e0202 */
[----:B------:R2:W-:Y:S01]  /*14ff0*/  @P2 STG.E.U16 desc[UR60][R16.64], R15 ;  /* 0x0000000f10002986 */ /* 0x0005e2000c10153c */
[-C--:B------:R-:W-:Y:S01]  /*15000*/  ISETP.LT.AND P2, PT, R61, R38.reuse, !P6 ;  /* 0x000000263d00720c */ /* 0x080fe20007741270 */
[C---:B------:R-:W-:Y:S01]  /*15010*/  IMAD.WIDE R20, R23.reuse, 0x2, R12 ;  /* 0x0000000217147825 */ /* 0x040fe200078e020c */
[----:B------:R-:W-:Y:S01]  /*15020*/  ISETP.LT.AND P6, PT, R60, R38, !P6 ;  /* 0x000000263c00720c */ /* 0x000fe200077c1270 */
[----:B------:R-:W-:Y:S02]  /*15030*/  @P5 STG.E.U16 desc[UR60][R18.64], R8 ;  /* 0x0000000812005986 */ /* 0x000fe4000c10153c */
[----:B------:R-:W-:-:S02]  /*15040*/  IMAD.IADD R23, R23, 0x1, R36 ;  /* 0x0000000117177824 */ /* 0x000fc400078e0224 */
[----:B------:R3:W-:Y:S01]  /*15050*/  @P4 STG.E.U16 desc[UR60][R20.64], R24 ;  /* 0x0000001814004986 */ /* 0x0007e2000c10153c */
[----:B------:R-:W-:Y:S01]  /*15060*/  ISETP.LT.AND P4, PT, R61, R38, !P0 ;  /* 0x000000263d00720c */ /* 0x000fe20004781270 */
[----:B--2---:R-:W-:-:S04]  /*15070*/  IMAD.WIDE R14, R23, 0x2, R2 ;  /* 0x00000002170e7825 */ /* 0x004fc800078e0202 */
[----:B------:R-:W-:Y:S01]  /*15080*/  IMAD.WIDE R16, R23, 0x2, R12 ;  /* 0x0000000217107825 */ /* 0x000fe200078e020c */
[----:B---3--:R-:W-:-:S03]  /*15090*/  PRMT R21, R29, 0x7632, R21 ;  /* 0x000076321d157816 */ /* 0x008fc60000000015 */
[----:B------:R-:W-:Y:S01]  /*150a0*/  IMAD.IADD R25, R23, 0x1, R36 ;  /* 0x0000000117197824 */ /* 0x000fe200078e0224 */
[----:B------:R2:W-:Y:S01]  /*150b0*/  @P2 STG.E.U16 desc[UR60][R14.64], R29 ;  /* 0x0000001d0e002986 */ /* 0x0005e2000c10153c */
[----:B------:R-:W-:-:S03]  /*150c0*/  ISETP.LT.AND P0, PT, R60, R38, !P0 ;  /* 0x000000263c00720c */ /* 0x000fc60004701270 */
[----:B------:R3:W-:Y:S01]  /*150d0*/  @P6 STG.E.U16 desc[UR60][R16.64], R21 ;  /* 0x0000001510006986 */ /* 0x0007e2000c10153c */
[-C--:B------:R-:W-:Y:S01]  /*150e0*/  ISETP.LT.AND P6, PT, R61, R38.reuse, !P1 ;  /* 0x000000263d00720c */ /* 0x080fe20004fc1270 */
[----:B------:R-:W-:Y:S01]  /*150f0*/  IMAD.WIDE R18, R25, 0x2, R2 ;  /* 0x0000000219127825 */ /* 0x000fe200078e0202 */
[----:B------:R-:W-:-:S03]  /*15100*/  ISETP.LT.AND P1, PT, R60, R38, !P1 ;  /* 0x000000263c00720c */ /* 0x000fc60004f21270 */
[C---:B------:R-:W-:Y:S02]  /*15110*/  VIADD R0, R62.reuse, 0x5 ;  /* 0x000000053e007836 */ /* 0x040fe40000000000 */
[----:B------:R-:W-:Y:S02]  /*15120*/  VIADD R22, R62, 0x7 ;  /* 0x000000073e167836 */ /* 0x000fe40000000000 */
[C---:B------:R-:W-:Y:S01]  /*15130*/  IMAD.IADD R23, R25.reuse, 0x1, R36 ;  /* 0x0000000119177824 */ /* 0x040fe200078e0224 */
[----:B------:R4:W-:Y:S01]  /*15140*/  @P4 STG.E.U16 desc[UR60][R18.64], R9 ;  /* 0x0000000912004986 */ /* 0x0009e2000c10153c */
[----:B--2---:R-:W-:Y:S01]  /*15150*/  IMAD.WIDE R14, R25, 0x2, R12 ;  /* 0x00000002190e7825 */ /* 0x004fe200078e020c */
[-C--:B------:R-:W-:Y:S02]  /*15160*/  ISETP.GE.AND P3, PT, R0, R39.reuse, PT ;  /* 0x000000270000720c */ /* 0x080fe40003f66270 */
[----:B------:R-:W-:Y:S01]  /*15170*/  ISETP.GE.AND P2, PT, R22, R39, PT ;  /* 0x000000271600720c */ /* 0x000fe20003f46270 */
[----:B---3--:R-:W-:Y:S01]  /*15180*/  IMAD.WIDE R20, R23, 0x2, R2 ;  /* 0x0000000217147825 */ /* 0x008fe200078e0202 */
[----:B------:R-:W-:-:S02]  /*15190*/  IADD3 R0, R62, 0x6, RZ ;  /* 0x000000063e007810 */ /* 0x000fc40007ffe0ff */
[----:B------:R-:W-:Y:S01]  /*151a0*/  PRMT R22, R30, 0x7632, R22 ;  /* 0x000076321e167816 */ /* 0x000fe20000000016 */
[----:B------:R-:W-:Y:S01]  /*151b0*/  IMAD.WIDE R16, R23, 0x2, R12 ;  /* 0x0000000217107825 */ /* 0x000fe200078e020c */
[----:B----4-:R-:W-:Y:S02]  /*151c0*/  PRMT R19, R9, 0x7632, R19 ;  /* 0x0000763209137816 */ /* 0x010fe40000000013 */
[----:B------:R-:W-:-:S03]  /*151d0*/  ISETP.GE.AND P5, PT, R0, R39, PT ;  /* 0x000000270000720c */ /* 0x000fc60003fa6270 */
[----:B------:R-:W-:Y:S04]  /*151e0*/  @P0 STG.E.U16 desc[UR60][R14.64], R19 ;  /* 0x000000130e000986 */ /* 0x000fe8000c10153c */
[----:B------:R-:W-:Y:S01]  /*151f0*/  @P6 STG.E.U16 desc[UR60][R20.64], R30 ;  /* 0x0000001e14006986 */ /* 0x000fe2000c10153c */
[----:B------:R-:W-:-:S03]  /*15200*/  VIADD R8, R62, 0x9 ;  /* 0x000000093e087836 */ /* 0x000fc60000000000 */
[----:B------:R2:W-:Y:S01]  /*15210*/  @P1 STG.E.U16 desc[UR60][R16.64], R22 ;  /* 0x0000001610001986 */ /* 0x0005e2000c10153c */
[-C--:B------:R-:W-:Y:S01]  /*15220*/  ISETP.LT.AND P1, PT, R61, R38.reuse, !P3 ;  /* 0x000000263d00720c */ /* 0x080fe20005f21270 */
[--C-:B------:R-:W-:Y:S01]  /*15230*/  IMAD.IADD R23, R23, 0x1, R36.reuse ;  /* 0x0000000117177824 */ /* 0x100fe200078e0224 */
[CC--:B------:R-:W-:Y:S02]  /*15240*/  ISETP.LT.AND P3, PT, R60.reuse, R38.reuse, !P3 ;  /* 0x000000263c00720c */ /* 0x0c0fe40005f61270 */
[-C--:B------:R-:W-:Y:S02]  /*15250*/  ISETP.LT.AND P6, PT, R61, R38.reuse, !P5 ;  /* 0x000000263d00720c */ /* 0x080fe40006fc1270 */
[----:B------:R-:W-:Y:S01]  /*15260*/  ISETP.LT.AND P5, PT, R60, R38, !P5 ;  /* 0x000000263c00720c */ /* 0x000fe20006fa1270 */
[C---:B------:R-:W-:Y:S01]  /*15270*/  IMAD.IADD R25, R23.reuse, 0x1, R36 ;  /* 0x0000000117197824 */ /* 0x040fe200078e0224 */
[----:B------:R-:W-:Y:S01]  /*15280*/  ISETP.GE.AND P0, PT, R8, R39, PT ;  /* 0x000000270800720c */ /* 0x000fe20003f06270 */
[----:B------:R-:W-:Y:S01]  /*15290*/  IMAD.WIDE R8, R23, 0x2, R2 ;  /* 0x0000000217087825 */ /* 0x000fe200078e0202 */
[----:B--2---:R-:W-:-:S03]  /*152a0*/  PRMT R22, R10, 0x7632, R22 ;  /* 0x000076320a167816 */ /* 0x004fc60000000016 */
[----:B------:R-:W-:Y:S01]  /*152b0*/  IMAD.WIDE R14, R23, 0x2, R12 ;  /* 0x00000002170e7825 */ /* 0x000fe200078e020c */
[----:B------:R-:W-:-:S03]  /*152c0*/  PRMT R23, R31, 0x7632, R23 ;  /* 0x000076321f177816 */ /* 0x000fc60000000017 */
[C---:B------:R-:W-:Y:S01]  /*152d0*/  IMAD.WIDE R16, R25.reuse, 0x2, R2 ;  /* 0x0000000219107825 */ /* 0x040fe200078e0202 */
[----:B------:R-:W-:Y:S01]  /*152e0*/  IADD3 R0, R62, 0x8, RZ ;  /* 0x000000083e007810 */ /* 0x000fe20007ffe0ff */
[----:B------:R2:W-:Y:S02]  /*152f0*/  @P1 STG.E.U16 desc[UR60][R8.64], R10 ;  /* 0x0000000a08001986 */ /* 0x0005e4000c10153c */
[----:B------:R-:W-:Y:S02]  /*15300*/  IMAD.WIDE R18, R25, 0x2, R12 ;  /* 0x0000000219127825 */ /* 0x000fe400078e020c */
[----:B------:R3:W-:Y:S01]  /*15310*/  @P3 STG.E.U16 desc[UR60][R14.64], R22 ;  /* 0x000000160e003986 */ /* 0x0007e2000c10153c */
[----:B------:R-:W-:-:S03]  /*15320*/  ISETP.GE.AND P4, PT, R0, R39, PT ;  /* 0x000000270000720c */ /* 0x000fc60003f86270 */
[----:B------:R4:W-:Y:S01]  /*15330*/  @P6 STG.E.U16 desc[UR60][R16.64], R31 ;  /* 0x0000001f10006986 */ /* 0x0009e2000c10153c */
[----:B------:R-:W-:-:S03]  /*15340*/  IMAD.IADD R25, R25, 0x1, R36 ;  /* 0x0000000119197824 */ /* 0x000fc600078e0224 */
[----:B------:R5:W-:Y:S01]  /*15350*/  @P5 STG.E.U16 desc[UR60][R18.64], R23 ;  /* 0x0000001712005986 */ /* 0x000be2000c10153c */
[CC--:B------:R-:W-:Y:S02]  /*15360*/  ISETP.LT.AND P5, PT, R61.reuse, R38.reuse, !P2 ;  /* 0x000000263d00720c */ /* 0x0c0fe400057a1270 */
[CC--:B------:R-:W-:Y:S02]  /*15370*/  ISETP.LT.AND P2, PT, R60.reuse, R38.reuse, !P2 ;  /* 0x000000263c00720c */ /* 0x0c0fe40005741270 */
[----:B------:R-:W-:Y:S01]  /*15380*/  ISETP.LT.AND P6, PT, R61, R38, !P4 ;  /* 0x000000263d00720c */ /* 0x000fe200067c1270 */
[C---:B--2---:R-:W-:Y:S01]  /*15390*/  IMAD.WIDE R8, R25.reuse, 0x2, R2 ;  /* 0x0000000219087825 */ /* 0x044fe200078e0202 */
[C---:B------:R-:W-:Y:S02]  /*153a0*/  IADD3 R21, R25.reuse, R36, RZ ;  /* 0x0000002419157210 */ /* 0x040fe40007ffe0ff */
[----:B------:R-:W-:Y:S01]  /*153b0*/  ISETP.LT.AND P4, PT, R60, R38, !P4 ;  /* 0x000000263c00720c */ /* 0x000fe20006781270 */
[----:B---3--:R-:W-:Y:S01]  /*153c0*/  IMAD.WIDE R14, R25, 0x2, R12 ;  /* 0x00000002190e7825 */ /* 0x008fe200078e020c */
[----:B------:R-:W-:-:S02]  /*153d0*/  PRMT R10, R11, 0x7632, R10 ;  /* 0x000076320b0a7816 */ /* 0x000fc4000000000a */
[----:B------:R-:W-:Y:S01]  /*153e0*/  IADD3 R0, R62, 0xa, RZ ;  /* 0x0000000a3e007810 */ /* 0x000fe20007ffe0ff */
[----:B----4-:R-:W-:Y:S01]  /*153f0*/  IMAD.WIDE R16, R21, 0x2, R2 ;  /* 0x0000000215107825 */ /* 0x010fe200078e0202 */
[----:B------:R2:W-:Y:S02]  /*15400*/  @P5 STG.E.U16 desc[UR60][R8.64], R11 ;  /* 0x0000000b08005986 */ /* 0x0005e4000c10153c */
[----:B------:R-:W-:Y:S02]  /*15410*/  ISETP.GE.AND P1, PT, R0, R39, PT ;  /* 0x000000270000720c */ /* 0x000fe40003f26270 */
[----:B------:R3:W-:Y:S01]  /*15420*/  @P2 STG.E.U16 desc[UR60][R14.64], R10 ;  /* 0x0000000a0e002986 */ /* 0x0007e2000c10153c */
[-C--:B------:R-:W-:Y:S01]  /*15430*/  ISETP.LT.AND P2, PT, R61, R38.reuse, !P0 ;  /* 0x000000263d00720c */ /* 0x080fe20004741270 */
[----:B-----5:R-:W-:Y:S01]  /*15440*/  IMAD.WIDE R18, R21, 0x2, R12 ;  /* 0x0000000215127825 */ /* 0x020fe200078e020c */
[-C--:B------:R-:W-:Y:S01]  /*15450*/  ISETP.LT.AND P0, PT, R60, R38.reuse, !P0 ;  /* 0x000000263c00720c */ /* 0x080fe20004701270 */
[----:B-1----:R0:W-:Y:S01]  /*15460*/  @P6 STG.E.U16 desc[UR60][R16.64], R4 ;  /* 0x0000000410006986 */ /* 0x0021e2000c10153c */
[----:B------:R-:W-:Y:S01]  /*15470*/  ISETP.LT.AND P6, PT, R61, R38, !P1 ;  /* 0x000000263d00720c */ /* 0x000fe20004fc1270 */
[----:B------:R-:W-:Y:S01]  /*15480*/  IMAD.IADD R21, R21, 0x1, R36 ;  /* 0x0000000115157824 */ /* 0x000fe200078e0224 */
[----:B--2---:R-:W-:Y:S01]  /*15490*/  PRMT R9, R4, 0x7632, R9 ;  /* 0x0000763204097816 */ /* 0x004fe20000000009 */
[----:B------:R-:W-:-:S02]  /*154a0*/  VIADD R0, R62, 0xb ;  /* 0x0000000b3e007836 */ /* 0x000fc40000000000 */
[C---:B------:R-:W-:Y:S02]  /*154b0*/  IMAD.IADD R23, R21.reuse, 0x1, R36 ;  /* 0x0000000115177824 */ /* 0x040fe400078e0224 */
[----:B------:R1:W-:Y:S01]  /*154c0*/  @P4 STG.E.U16 desc[UR60][R18.64], R9 ;  /* 0x0000000912004986 */ /* 0x0003e2000c10153c */
[----:B------:R-:W-:Y:S02]  /*154d0*/  VIADD R20, R62, 0xc ;  /* 0x0000000c3e147836 */ /* 0x000fe40000000000 */
[----:B---3--:R-:W-:Y:S01]  /*154e0*/  IMAD.WIDE R10, R21, 0x2, R12 ;  /* 0x00000002150a7825 */ /* 0x008fe200078e020c */
[----:B0-----:R-:W-:Y:S02]  /*154f0*/  PRMT R4, R32, 0x7632, R4 ;  /* 0x0000763220047816 */ /* 0x001fe40000000004 */
[----:B------:R-:W-:Y:S01]  /*15500*/  ISETP.GE.AND P3, PT, R0, R39, PT ;  /* 0x000000270000720c */ /* 0x000fe20003f66270 */
[----:B------:R-:W-:-:S04]  /*15510*/  IMAD.WIDE R14, R23, 0x2, R2 ;  /* 0x00000002170e7825 */ /* 0x000fc800078e0202 */
[----:B-1----:R-:W-:Y:S01]  /*15520*/  IMAD.WIDE R8, R21, 0x2, R2 ;  /* 0x0000000215087825 */ /* 0x002fe200078e0202 */
[----:B------:R-:W-:Y:S02]  /*15530*/  ISETP.GE.AND P5, PT, R20, R39, PT ;  /* 0x000000271400720c */ /* 0x000fe40003fa6270 */
[----:B------:R-:W-:Y:S02]  /*15540*/  ISETP.LT.AND P1, PT, R60, R38, !P1 ;  /* 0x000000263c00720c */ /* 0x000fe40004f21270 */
[----:B------:R0:W-:Y:S01]  /*15550*/  @P2 STG.E.U16 desc[UR60][R8.64], R32 ;  /* 0x0000002008002986 */ /* 0x0001e2000c10153c */
[----:B------:R-:W-:-:S03]  /*15560*/  IMAD.IADD R17, R23, 0x1, R36 ;  /* 0x0000000117117824 */ /* 0x000fc600078e0224 */
[----:B------:R1:W-:Y:S01]  /*15570*/  @P0 STG.E.U16 desc[UR60][R10.64], R4 ;  /* 0x000000040a000986 */ /* 0x0003e2000c10153c */
[CC--:B------:R-:W-:Y:S02]  /*15580*/  ISETP.LT.AND P0, PT, R61.reuse, R38.reuse, !P3 ;  /* 0x000000263d00720c */ /* 0x0c0fe40005f01270 */
[-C--:B------:R-:W-:Y:S01]  /*15590*/  ISETP.LT.AND P3, PT, R60, R38.reuse, !P3 ;  /* 0x000000263c00720c */ /* 0x080fe20005f61270 */
[----:B------:R2:W-:Y:S01]  /*155a0*/  @P6 STG.E.U16 desc[UR60][R14.64], R5 ;  /* 0x000000050e006986 */ /* 0x0005e2000c10153c */
[----:B------:R-:W-:Y:S01]  /*155b0*/  ISETP.LT.AND P6, PT, R61, R38, !P5 ;  /* 0x000000263d00720c */ /* 0x000fe20006fc1270 */
[----:B------:R-:W-:Y:S01]  /*155c0*/  VIADD R0, R62, 0xd ;  /* 0x0000000d3e007836 */ /* 0x000fe20000000000 */
[----:B------:R-:W-:Y:S01]  /*155d0*/  PRMT R16, R5, 0x7632, R16 ;  /* 0x0000763205107816 */ /* 0x000fe20000000010 */
[----:B------:R-:W-:Y:S02]  /*155e0*/  IMAD.IADD R19, R17, 0x1, R36 ;  /* 0x0000000111137824 */ /* 0x000fe400078e0224 */
[----:B0-----:R-:W-:Y:S01]  /*155f0*/  IMAD.WIDE R8, R23, 0x2, R12 ;  /* 0x0000000217087825 */ /* 0x001fe200078e020c */
[----:B------:R-:W-:-:S03]  /*15600*/  PRMT R18, R33, 0x7632, R18 ;  /* 0x0000763221127816 */ /* 0x000fc60000000012 */
[C---:B-1----:R-:W-:Y:S01]  /*15610*/  IMAD.WIDE R10, R17.reuse, 0x2, R2 ;  /* 0x00000002110a7825 */ /* 0x042fe200078e0202 */
[----:B------:R-:W-:Y:S02]  /*15620*/  IADD3 R20, R62, 0xe, RZ ;  /* 0x0000000e3e147810 */ /* 0x000fe40007ffe0ff */
[-C--:B------:R-:W-:Y:S01]  /*15630*/  ISETP.GE.AND P4, PT, R0, R39.reuse, PT ;  /* 0x000000270000720c */ /* 0x080fe20003f86270 */
[----:B--2---:R-:W-:Y:S01]  /*15640*/  IMAD.WIDE R4, R17, 0x2, R12 ;  /* 0x0000000211047825 */ /* 0x004fe200078e020c */
[----:B------:R-:W-:Y:S03]  /*15650*/  @P1 STG.E.U16 desc[UR60][R8.64], R16 ;  /* 0x0000001008001986 */ /* 0x000fe6000c10153c */
[C---:B------:R-:W-:Y:S01]  /*15660*/  IMAD.WIDE R14, R19.reuse, 0x2, R2 ;  /* 0x00000002130e7825 */ /* 0x040fe200078e0202 */
[----:B------:R-:W-:Y:S03]  /*15670*/  @P0 STG.E.U16 desc[UR60][R10.64], R33 ;  /* 0x000000210a000986 */ /* 0x000fe6000c10153c */
[----:B------:R-:W-:Y:S01]  /*15680*/  VIADD R0, R62, 0xf ;  /* 0x0000000f3e007836 */ /* 0x000fe20000000000 */
[----:B------:R-:W-:Y:S01]  /*15690*/  ISETP.GE.AND P2, PT, R20, R39, PT ;  /* 0x000000271400720c */ /* 0x000fe20003f46270 */
[----:B------:R0:W-:Y:S01]  /*156a0*/  @P3 STG.E.U16 desc[UR60][R4.64], R18 ;  /* 0x0000001204003986 */ /* 0x0001e2000c10153c */
[----:B------:R-:W-:-:S02]  /*156b0*/  IADD3 R17, R19, R36, RZ ;  /* 0x0000002413117210 */ /* 0x000fc40007ffe0ff */
[-C--:B------:R-:W-:Y:S01]  /*156c0*/  ISETP.LT.AND P5, PT, R60, R38.reuse, !P5 ;  /* 0x000000263c00720c */ /* 0x080fe20006fa1270 */
[----:B------:R1:W-:Y:S01]  /*156d0*/  @P6 STG.E.U16 desc[UR60][R14.64], R6 ;  /* 0x000000060e006986 */ /* 0x0003e2000c10153c */
[----:B------:R-:W-:Y:S02]  /*156e0*/  ISETP.GE.AND P1, PT, R0, R39, PT ;  /* 0x000000270000720c */ /* 0x000fe40003f26270 */
[CC--:B------:R-:W-:Y:S02]  /*156f0*/  ISETP.LT.AND P6, PT, R61.reuse, R38.reuse, !P4 ;  /* 0x000000263d00720c */ /* 0x0c0fe400067c1270 */
[CC--:B------:R-:W-:Y:S02]  /*15700*/  ISETP.LT.AND P4, PT, R60.reuse, R38.reuse, !P4 ;  /* 0x000000263c00720c */ /* 0x0c0fe40006781270 */
[-C--:B------:R-:W-:Y:S01]  /*15710*/  ISETP.LT.AND P3, PT, R61, R38.reuse, !P2 ;  /* 0x000000263d00720c */ /* 0x080fe20005761270 */
[----:B------:R-:W-:Y:S01]  /*15720*/  IMAD.IADD R21, R17, 0x1, R36 ;  /* 0x0000000111157824 */ /* 0x000fe200078e0224 */
[----:B------:R-:W-:-:S02]  /*15730*/  ISETP.LT.AND P2, PT, R60, R38, !P2 ;  /* 0x000000263c00720c */ /* 0x000fc40005741270 */
[-C--:B------:R-:W-:Y:S02]  /*15740*/  ISETP.LT.AND P0, PT, R61, R38.reuse, !P1 ;  /* 0x000000263d00720c */ /* 0x080fe40004f01270 */
[----:B------:R-:W-:Y:S01]  /*15750*/  ISETP.LT.AND P1, PT, R60, R38, !P1 ;  /* 0x000000263c00720c */ /* 0x000fe20004f21270 */
[----:B0-----:R-:W-:Y:S01]  /*15760*/  IMAD.WIDE R4, R19, 0x2, R12 ;  /* 0x0000000213047825 */ /* 0x001fe200078e020c */
[----:B------:R-:W-:Y:S02]  /*15770*/  PRMT R0, R6, 0x7632, R0 ;  /* 0x0000763206007816 */ /* 0x000fe40000000000 */
[----:B-1----:R-:W-:Y:S01]  /*15780*/  PRMT R6, R34, 0x7632, R6 ;  /* 0x0000763222067816 */ /* 0x002fe20000000006 */
[----:B------:R-:W-:Y:S02]  /*15790*/  IMAD.IADD R19, R21, 0x1, R36 ;  /* 0x0000000115137824 */ /* 0x000fe400078e0224 */
[----:B------:R-:W-:Y:S01]  /*157a0*/  IMAD.WIDE R8, R17, 0x2, R2 ;  /* 0x0000000211087825 */ /* 0x000fe200078e0202 */
[----:B------:R-:W-:-:S03]  /*157b0*/  PRMT R18, R7, 0x7632, R18 ;  /* 0x0000763207127816 */ /* 0x000fc60000000012 */
[----:B------:R-:W-:Y:S01]  /*157c0*/  IMAD.WIDE R10, R17, 0x2, R12 ;  /* 0x00000002110a7825 */ /* 0x000fe200078e020c */
[----:B------:R0:W-:Y:S03]  /*157d0*/  @P5 STG.E.U16 desc[UR60][R4.64], R0 ;  /* 0x0000000004005986 */ /* 0x0001e6000c10153c */
[C---:B------:R-:W-:Y:S01]  /*157e0*/  IMAD.WIDE R14, R21.reuse, 0x2, R2 ;  /* 0x00000002150e7825 */ /* 0x040fe200078e0202 */
[----:B------:R0:W-:Y:S03]  /*157f0*/  @P6 STG.E.U16 desc[UR60][R8.64], R34 ;  /* 0x0000002208006986 */ /* 0x0001e6000c10153c */
[----:B------:R-:W-:Y:S01]  /*15800*/  IMAD.WIDE R16, R21, 0x2, R12 ;  /* 0x0000000215107825 */ /* 0x000fe200078e020c */
[----:B------:R0:W-:Y:S03]  /*15810*/  @P4 STG.E.U16 desc[UR60][R10.64], R6 ;  /* 0x000000060a004986 */ /* 0x0001e6000c10153c */
[C---:B------:R-:W-:Y:S01]  /*15820*/  IMAD.WIDE R2, R19.reuse, 0x2, R2 ;  /* 0x0000000213027825 */ /* 0x040fe200078e0202 */
[----:B------:R0:W-:Y:S04]  /*15830*/  @P3 STG.E.U16 desc[UR60][R14.64], R7 ;  /* 0x000000070e003986 */ /* 0x0001e8000c10153c */
[----:B------:R0:W-:Y:S01]  /*15840*/  @P2 STG.E.U16 desc[UR60][R16.64], R18 ;  /* 0x0000001210002986 */ /* 0x0001e2000c10153c */
[----:B------:R-:W-:-:S03]  /*15850*/  IMAD.WIDE R12, R19, 0x2, R12 ;  /* 0x00000002130c7825 */ /* 0x000fc600078e020c */
[----:B------:R0:W-:Y:S01]  /*15860*/  @P0 STG.E.U16 desc[UR60][R2.64], R35 ;  /* 0x0000002302000986 */ /* 0x0001e2000c10153c */
[----:B------:R-:W-:Y:S05]  /*15870*/  @!P1 EXIT ;  /* 0x000000000000994d */ /* 0x000fea0003800000 */
[----:B0-----:R-:W-:-:S05]  /*15880*/  PRMT R6, R35, 0x7632, R6 ;  /* 0x0000763223067816 */ /* 0x001fca0000000006 */
[----:B------:R-:W-:Y:S01]  /*15890*/  STG.E.U16 desc[UR60][R12.64], R6 ;  /* 0x000000060c007986 */ /* 0x000fe2000c10153c */
[----:B------:R-:W-:Y:S05]  /*158a0*/  EXIT ;  /* 0x000000000000794d */ /* 0x000fea0003800000 */
.L_x_2:
[----:B------:R-:W-:-:S00]  /*158b0*/  BRA `(.L_x_2) ;  /* 0xfffffffc00fc7947 */ /* 0x000fc0000383ffff */
[----:B------:R-:W-:-:S00]  /*158c0*/  NOP ;  /* 0x0000000000007918 */ /* 0x000fc00000000000 */
        /* <DEDUP_REMOVED lines=11> */
.L_x_3:


//--------------------- .nv.shared.matmul_kernel  --------------------------
	.section	.nv.shared.matmul_kernel,"aw",@nobits
	.sectionflags	@""
	.align	16
	.zero		1024


//--------------------- .nv.shared.reserved.0     --------------------------
	.section	.nv.shared.reserved.0,"aw",@nobits
	.weak		__nv_reservedSMEM_offset_0_alias
	.size		__nv_reservedSMEM_offset_0_alias, 0, 0
	.other		__nv_reservedSMEM_offset_0_alias,@"STO_CUDA_RESERVED_SHARED STV_DEFAULT"
__nv_reservedSMEM_offset_0_alias:
	.zero		0


//--------------------- .nv.constant0.matmul_kernel --------------------------
	.section	.nv.constant0.matmul_kernel,"a",@progbits
	.sectionflags	@""
	.align	4
.nv.constant0.matmul_kernel:
	.zero		608


//--------------------- SYMBOLS --------------------------

	.type		.nv.reservedSmem.offset0,@object
	.size		.nv.reservedSmem.offset0,0x4
